def matmul_kernel(
    a_ptr,
    b_ptr,
    c_ptr,
    M,
    N,
    K,
    stride_am,
    stride_ak,
    stride_bk,
    stride_bn,
    stride_cm,
    stride_cn,
    BLOCK_M: tl.constexpr,
    BLOCK_N: tl.constexpr,
    BLOCK_K: tl.constexpr,
    GROUP_M: tl.constexpr,
):
    pid = tl.program_id(axis=0)
    num_pid_m = tl.cdiv(M, BLOCK_M)
    num_pid_n = tl.cdiv(N, BLOCK_N)
    num_pid_in_group = GROUP_M * num_pid_n
    group_id = pid // num_pid_in_group
    first_pid_m = group_id * GROUP_M
    group_size_m = min(num_pid_m - first_pid_m, GROUP_M)
    pid_m = first_pid_m + ((pid % num_pid_in_group) % group_size_m)
    pid_n = (pid % num_pid_in_group) // group_size_m

    offs_am = (pid_m * BLOCK_M + tl.arange(0, BLOCK_M)) % M
    offs_bn = (pid_n * BLOCK_N + tl.arange(0, BLOCK_N)) % N
    offs_k = tl.arange(0, BLOCK_K)
    a_ptrs = a_ptr + offs_am[:, None] * stride_am + offs_k[None, :] * stride_ak
    b_ptrs = b_ptr + offs_k[:, None] * stride_bk + offs_bn[None, :] * stride_bn

    acc = tl.zeros((BLOCK_M, BLOCK_N), dtype=tl.float32)
    for kk in range(0, tl.cdiv(K, BLOCK_K)):
        a = tl.load(a_ptrs, mask=offs_k[None, :] < K - kk * BLOCK_K, other=0.0)
        b = tl.load(b_ptrs, mask=offs_k[:, None] < K - kk * BLOCK_K, other=0.0)
        acc = tl.dot(a, b, acc)
        a_ptrs += BLOCK_K * stride_ak
        b_ptrs += BLOCK_K * stride_bk

    c = acc.to(c_ptr.dtype.element_ty)
    offs_cm = pid_m * BLOCK_M + tl.arange(0, BLOCK_M)
    offs_cn = pid_n * BLOCK_N + tl.arange(0, BLOCK_N)
    c_ptrs = c_ptr + offs_cm[:, None] * stride_cm + offs_cn[None, :] * stride_cn
    mask = (offs_cm[:, None] < M) & (offs_cn[None, :] < N)
    tl.store(c_ptrs, c, mask=mask)

# config = {"BLOCK_K": 64, "BLOCK_M": 256, "BLOCK_N": 128, "GROUP_M": 8, "arch": "sm_100", "dtype": "fp32", "num_ctas": 1, "num_stages": 3, "num_warps": 8}
# arch = sm_100


// ===== COMPILED SASS (sm_100a) =====

	.target	sm_100a

	.elftype	@"ET_EXEC"


//--------------------- .note.nv.tkinfo           --------------------------
	.section	.note.nv.tkinfo,"",@"SHT_NOTE"
	.sectionflags	@"SHF_NOTE_NV_TKINFO"
	.tkinfo
        /*0018*/ 	.word	0x00000081
        /*0030*/ 	.string	""
        /*0030*/ 	.string	"ptxas-blackwell"
        /*0030*/ 	.string	"Cuda compilation tools, release 12.9, V12.9.86"
        /*0030*/ 	.string	"Build cuda_12.9.r12.9/compiler.36037853_0"
        /*0030*/ 	.string	"-v  -suppress-debug-info  -lineinfo  -arch sm_100a "



//--------------------- .note.nv.cuver            --------------------------
	.section	.note.nv.cuver,"",@"SHT_NOTE"
	.sectionflags	@"SHF_NOTE_NV_CUVER"
        /*0018*/ 	.short	0x0001
        /*001a*/ 	.short	0x0064
        /*001c*/ 	.short	0x0001
        /*001e*/ 	.short	0x0000
        /*0020*/ 	.short	0x0001
        /*0022*/ 	.short	0x0000


//--------------------- .nv.info                  --------------------------
	.section	.nv.info,"",@"SHT_CUDA_INFO"
	.align	4


	//----- nvinfo : EIATTR_REGCOUNT
	.align		4
        /*0000*/ 	.byte	0x04, 0x2f
        /*0002*/ 	.short	(.L_4 - .L_3)
	.align		4
.L_3:
        /*0004*/ 	.word	index@(matmul_kernel)
        /*0008*/ 	.word	0x000000ff


	//----- nvinfo : EIATTR_FRAME_SIZE
	.align		4
.L_4:
        /*000c*/ 	.byte	0x04, 0x11
        /*000e*/ 	.short	(.L_6 - .L_5)
	.align		4
.L_5:
        /*0010*/ 	.word	index@($__internal_2_$__cuda_sm10x_tcgen05_guardrail_trap_unallocated_columns_being_dealloced)
        /*0014*/ 	.word	0x000001d0


	//----- nvinfo : EIATTR_FRAME_SIZE
	.align		4
.L_6:
        /*0018*/ 	.byte	0x04, 0x11
        /*001a*/ 	.short	(.L_8 - .L_7)
	.align		4
.L_7:
        /*001c*/ 	.word	index@($__internal_1_$__cuda_sm10x_tcgen05_guardrail_trap_phase_invalid_during_alloc)
        /*0020*/ 	.word	0x000001d0


	//----- nvinfo : EIATTR_FRAME_SIZE
	.align		4
.L_8:
        /*0024*/ 	.byte	0x04, 0x11
        /*0026*/ 	.short	(.L_10 - .L_9)
	.align		4
.L_9:
        /*0028*/ 	.word	index@($__internal_0_$__cuda_sm10x_tcgen05_guardrail_trap_col_being_dealloced_not_returned_by_alloc)
        /*002c*/ 	.word	0x000001d0


	//----- nvinfo : EIATTR_FRAME_SIZE
	.align		4
.L_10:
        /*0030*/ 	.byte	0x04, 0x11
        /*0032*/ 	.short	(.L_12 - .L_11)
	.align		4
.L_11:
        /*0034*/ 	.word	index@(matmul_kernel)
        /*0038*/ 	.word	0x000001d0


	//----- nvinfo : EIATTR_MIN_STACK_SIZE
	.align		4
.L_12:
        /*003c*/ 	.byte	0x04, 0x12
        /*003e*/ 	.short	(.L_14 - .L_13)
	.align		4
.L_13:
        /*0040*/ 	.word	index@(matmul_kernel)
        /*0044*/ 	.word	0x000001d0
.L_14:


//--------------------- .nv.info.matmul_kernel    --------------------------
	.section	.nv.info.matmul_kernel,"",@"SHT_CUDA_INFO"
	.sectionflags	@""
	.align	4


	//----- nvinfo : EIATTR_CUDA_API_VERSION
	.align		4
        /*0000*/ 	.byte	0x04, 0x37
        /*0002*/ 	.short	(.L_16 - .L_15)
.L_15:
        /*0004*/ 	.word	0x00000081


	//----- nvinfo : EIATTR_KPARAM_INFO
	.align		4
.L_16:
        /*0008*/ 	.byte	0x04, 0x17
        /*000a*/ 	.short	(.L_18 - .L_17)
.L_17:
        /*000c*/ 	.word	0x00000000
        /*0010*/ 	.short	0x000d
        /*0012*/ 	.short	0x0048
        /*0014*/ 	.byte	0x00, 0xf4, 0x21, 0x00


	//----- nvinfo : EIATTR_KPARAM_INFO
	.align		4
.L_18:
        /*0018*/ 	.byte	0x04, 0x17
        /*001a*/ 	.short	(.L_20 - .L_19)
.L_19:
        /*001c*/ 	.word	0x00000000
        /*0020*/ 	.short	0x000c
        /*0022*/ 	.short	0x0040
        /*0024*/ 	.byte	0x00, 0xf4, 0x21, 0x00


	//----- nvinfo : EIATTR_KPARAM_INFO
	.align		4
.L_20:
        /*0028*/ 	.byte	0x04, 0x17
        /*002a*/ 	.short	(.L_22 - .L_21)
.L_21:
        /*002c*/ 	.word	0x00000000
        /*0030*/ 	.short	0x000b
        /*0032*/ 	.short	0x0038
        /*0034*/ 	.byte	0x00, 0xf0, 0x11, 0x00


	//----- nvinfo : EIATTR_KPARAM_INFO
	.align		4
.L_22:
        /*0038*/ 	.byte	0x04, 0x17
        /*003a*/ 	.short	(.L_24 - .L_23)
.L_23:
        /*003c*/ 	.word	0x00000000
        /*0040*/ 	.short	0x000a
        /*0042*/ 	.short	0x0034
        /*0044*/ 	.byte	0x00, 0xf0, 0x11, 0x00


	//----- nvinfo : EIATTR_KPARAM_INFO
	.align		4
.L_24:
        /*0048*/ 	.byte	0x04, 0x17
        /*004a*/ 	.short	(.L_26 - .L_25)
.L_25:
        /*004c*/ 	.word	0x00000000
        /*0050*/ 	.short	0x0009
        /*0052*/ 	.short	0x0030
        /*0054*/ 	.byte	0x00, 0xf0, 0x11, 0x00


	//----- nvinfo : EIATTR_KPARAM_INFO
	.align		4
.L_26:
        /*0058*/ 	.byte	0x04, 0x17
        /*005a*/ 	.short	(.L_28 - .L_27)
.L_27:
        /*005c*/ 	.word	0x00000000
        /*0060*/ 	.short	0x0008
        /*0062*/ 	.short	0x002c
        /*0064*/ 	.byte	0x00, 0xf0, 0x11, 0x00


	//----- nvinfo : EIATTR_KPARAM_INFO
	.align		4
.L_28:
        /*0068*/ 	.byte	0x04, 0x17
        /*006a*/ 	.short	(.L_30 - .L_29)
.L_29:
        /*006c*/ 	.word	0x00000000
        /*0070*/ 	.short	0x0007
        /*0072*/ 	.short	0x0028
        /*0074*/ 	.byte	0x00, 0xf0, 0x11, 0x00


	//----- nvinfo : EIATTR_KPARAM_INFO
	.align		4
.L_30:
        /*0078*/ 	.byte	0x04, 0x17
        /*007a*/ 	.short	(.L_32 - .L_31)
.L_31:
        /*007c*/ 	.word	0x00000000
        /*0080*/ 	.short	0x0006
        /*0082*/ 	.short	0x0024
        /*0084*/ 	.byte	0x00, 0xf0, 0x11, 0x00


	//----- nvinfo : EIATTR_KPARAM_INFO
	.align		4
.L_32:
        /*0088*/ 	.byte	0x04, 0x17
        /*008a*/ 	.short	(.L_34 - .L_33)
.L_33:
        /*008c*/ 	.word	0x00000000
        /*0090*/ 	.short	0x0005
        /*0092*/ 	.short	0x0020
        /*0094*/ 	.byte	0x00, 0xf0, 0x11, 0x00


	//----- nvinfo : EIATTR_KPARAM_INFO
	.align		4
.L_34:
        /*0098*/ 	.byte	0x04, 0x17
        /*009a*/ 	.short	(.L_36 - .L_35)
.L_35:
        /*009c*/ 	.word	0x00000000
        /*00a0*/ 	.short	0x0004
        /*00a2*/ 	.short	0x001c
        /*00a4*/ 	.byte	0x00, 0xf0, 0x11, 0x00


	//----- nvinfo : EIATTR_KPARAM_INFO
	.align		4
.L_36:
        /*00a8*/ 	.byte	0x04, 0x17
        /*00aa*/ 	.short	(.L_38 - .L_37)
.L_37:
        /*00ac*/ 	.word	0x00000000
        /*00b0*/ 	.short	0x0003
        /*00b2*/ 	.short	0x0018
        /*00b4*/ 	.byte	0x00, 0xf0, 0x11, 0x00


	//----- nvinfo : EIATTR_KPARAM_INFO
	.align		4
.L_38:
        /*00b8*/ 	.byte	0x04, 0x17
        /*00ba*/ 	.short	(.L_40 - .L_39)
.L_39:
        /*00bc*/ 	.word	0x00000000
        /*00c0*/ 	.short	0x0002
        /*00c2*/ 	.short	0x0010
        /*00c4*/ 	.byte	0x00, 0xf4, 0x21, 0x00


	//----- nvinfo : EIATTR_KPARAM_INFO
	.align		4
.L_40:
        /*00c8*/ 	.byte	0x04, 0x17
        /*00ca*/ 	.short	(.L_42 - .L_41)
.L_41:
        /*00cc*/ 	.word	0x00000000
        /*00d0*/ 	.short	0x0001
        /*00d2*/ 	.short	0x0008
        /*00d4*/ 	.byte	0x00, 0xf4, 0x21, 0x00


	//----- nvinfo : EIATTR_KPARAM_INFO
	.align		4
.L_42:
        /*00d8*/ 	.byte	0x04, 0x17
        /*00da*/ 	.short	(.L_44 - .L_43)
.L_43:
        /*00dc*/ 	.word	0x00000000
        /*00e0*/ 	.short	0x0000
        /*00e2*/ 	.short	0x0000
        /*00e4*/ 	.byte	0x00, 0xf4, 0x21, 0x00


	//----- nvinfo : EIATTR_AT_ENTRY_FRAGMENTS
	.align		4
.L_44:
        /*00e8*/ 	.byte	0x04, 0x4f
        /*00ea*/ 	.short	(.L_46 - .L_45)


	//   ....[0]....
.L_45:
        /*00ec*/ 	.word	0x00000004


	//----- nvinfo : EIATTR_RESERVED_SMEM_USED
	.align		4
.L_46:
        /*00f0*/ 	.byte	0x01, 0x41
	.zero		2


	//----- nvinfo : EIATTR_SPARSE_MMA_MASK
	.align		4
        /*00f4*/ 	.byte	0x03, 0x50
        /*00f6*/ 	.short	0x0000


	//----- nvinfo : EIATTR_TCGEN05_1CTA_USED
	.align		4
        /*00f8*/ 	.byte	0x01, 0x51
	.zero		2


	//----- nvinfo : EIATTR_MAXREG_COUNT
	.align		4
        /*00fc*/ 	.byte	0x03, 0x1b
        /*00fe*/ 	.short	0x00ff


	//----- nvinfo : EIATTR_NUM_BARRIERS
	.align		4
        /*0100*/ 	.byte	0x02, 0x4c
        /*0102*/ 	.byte	0x01
	.zero		1


	//----- nvinfo : EIATTR_ANNOTATIONS
	.align		4
        /*0104*/ 	.byte	0x04, 0x55
        /*0106*/ 	.short	(.L_48 - .L_47)


	//   ....[0]....
.L_47:
        /*0108*/ 	.word	0x00000001
        /*010c*/ 	.byte	0xa0, 0x0c, 0x00, 0x00, 0x01, 0x00, 0x00, 0x00, 0x90, 0x23, 0x00, 0x00, 0x01, 0x00, 0x00, 0x00
        /* <DEDUP_REMOVED lines=120> */
        /*089c*/ 	.byte	0x30, 0xe3, 0x00, 0x00, 0x01, 0x00, 0x00, 0x00, 0xf0, 0xe4, 0x00, 0x00


	//----- nvinfo : EIATTR_INT_WARP_WIDE_INSTR_OFFSETS
	.align		4
.L_48:
        /*08a8*/ 	.byte	0x04, 0x31
        /*08aa*/ 	.short	(.L_50 - .L_49)


	//   ....[0]....
.L_49:
        /*08ac*/ 	.word	0x00003fa0


	//   ....[1]....
        /*08b0*/ 	.word	0x00003fc0


	//   ....[2]....
        /*08b4*/ 	.word	0x00004080


	//   ....[3]....
        /*08b8*/ 	.word	0x00011d00


	//   ....[4]....
        /*08bc*/ 	.word	0x00011d50


	//----- nvinfo : EIATTR_COOP_GROUP_MASK_REGIDS
	.align		4
.L_50:
        /*08c0*/ 	.byte	0x04, 0x29
        /*08c2*/ 	.short	(.L_52 - .L_51)


	//   ....[0]....
.L_51:
        /*08c4*/ 	.word	0xffffffff


	//   ....[1]....
        /*08c8*/ 	.word	0xffffffff


	//   ....[2]....
        /*08cc*/ 	.word	0xffffffff


	//   ....[3]....
        /*08d0*/ 	.word	0xffffffff


	//----- nvinfo : EIATTR_COOP_GROUP_INSTR_OFFSETS
	.align		4
.L_52:
        /*08d4*/ 	.byte	0x04, 0x28
        /*08d6*/ 	.short	(.L_54 - .L_53)


	//   ....[0]....
.L_53:
        /*08d8*/ 	.word	0x00000070


	//   ....[1]....
        /*08dc*/ 	.word	0x00000330


	//   ....[2]....
        /*08e0*/ 	.word	0x00011b90


	//   ....[3]....
        /*08e4*/ 	.word	0x00011e00


	//----- nvinfo : EIATTR_VRC_CTA_INIT_COUNT
	.align		4
.L_54:
        /*08e8*/ 	.byte	0x02, 0x4a
        /*08ea*/ 	.byte	0x80
	.zero		1


	//----- nvinfo : EIATTR_MBARRIER_INSTR_OFFSETS
	.align		4
        /*08ec*/ 	.byte	0x04, 0x39
        /*08ee*/ 	.short	(.L_56 - .L_55)


	//   ....[0]....
.L_55:
        /*08f0*/ 	.word	0x000040d0
        /*08f4*/ 	.word	0x000000ff
        /*08f8*/ 	.word	0x00000000
        /*08fc*/ 	.short	0x0100
        /*08fe*/ 	.byte	0x04
	.zero		1


	//   ....[1]....
        /*0900*/ 	.word	0x000041d0
        /*0904*/ 	.word	0x000000ff
        /*0908*/ 	.word	0x00038008
        /*090c*/ 	.short	0x0100
        /*090e*/ 	.byte	0x09
	.zero		1


	//   ....[2]....
        /*0910*/ 	.word	0x0000b590
        /*0914*/ 	.word	0x000000ff
        /*0918*/ 	.word	0x00000000
        /*091c*/ 	.short	0x010a
        /*091e*/ 	.byte	0x04
	.zero		1


	//   ....[3]....
        /*0920*/ 	.word	0x0000e4d0
        /*0924*/ 	.word	0x000000ff
        /*0928*/ 	.word	0x00000000
        /*092c*/ 	.short	0x010a
        /*092e*/ 	.byte	0x04
	.zero		1


	//   ....[4]....
        /*0930*/ 	.word	0x0000e670
        /*0934*/ 	.word	0x000000ff
        /*0938*/ 	.word	0x00038000
        /*093c*/ 	.short	0x0108
        /*093e*/ 	.byte	0x09
	.zero		1


	//   ....[5]....
        /*0940*/ 	.word	0x0000e750
        /*0944*/ 	.word	0x000000ff
        /*0948*/ 	.word	0x00038008
        /*094c*/ 	.short	0x0108
        /*094e*/ 	.byte	0x09
	.zero		1


	//   ....[6]....
        /*0950*/ 	.word	0x00011e20
        /*0954*/ 	.word	0x000000ff
        /*0958*/ 	.word	0x00000000
        /*095c*/ 	.short	0x010a
        /*095e*/ 	.byte	0x04
	.zero		1


	//   ....[7]....
        /*0960*/ 	.word	0x00011e50
        /*0964*/ 	.word	0x000000ff
        /*0968*/ 	.word	0x00000000
        /*096c*/ 	.short	0x010a
        /*096e*/ 	.byte	0x04
	.zero		1


	//----- nvinfo : EIATTR_NUM_MBARRIERS
	.align		4
.L_56:
        /*0970*/ 	.byte	0x03, 0x38
        /*0972*/ 	.short	0x0002


	//----- nvinfo : EIATTR_EXIT_INSTR_OFFSETS
	.align		4
        /*0974*/ 	.byte	0x04, 0x1c
        /*0976*/ 	.short	(.L_58 - .L_57)


	//   ....[0]....
.L_57:
        /*0978*/ 	.word	0x00011e10


	//----- nvinfo : EIATTR_REQNTID
	.align		4
.L_58:
        /*097c*/ 	.byte	0x04, 0x10
        /*097e*/ 	.short	(.L_60 - .L_59)
.L_59:
        /*0980*/ 	.word	0x00000100
        /*0984*/ 	.word	0x00000001
        /*0988*/ 	.word	0x00000001


	//----- nvinfo : EIATTR_CRS_STACK_SIZE
	.align		4
.L_60:
        /*098c*/ 	.byte	0x04, 0x1e
        /*098e*/ 	.short	(.L_62 - .L_61)
.L_61:
        /*0990*/ 	.word	0x00000000


	//----- nvinfo : EIATTR_CBANK_PARAM_SIZE
	.align		4
.L_62:
        /*0994*/ 	.byte	0x03, 0x19
        /*0996*/ 	.short	0x0050


	//----- nvinfo : EIATTR_PARAM_CBANK
	.align		4
        /*0998*/ 	.byte	0x04, 0x0a
        /*099a*/ 	.short	(.L_64 - .L_63)
	.align		4
.L_63:
        /*099c*/ 	.word	index@(.nv.constant0.matmul_kernel)
        /*09a0*/ 	.short	0x0380
        /*09a2*/ 	.short	0x0050


	//----- nvinfo : EIATTR_SW_WAR
	.align		4
.L_64:
        /*09a4*/ 	.byte	0x04, 0x36
        /*09a6*/ 	.short	(.L_66 - .L_65)
.L_65:
        /*09a8*/ 	.word	0x00000008
.L_66:


//--------------------- .nv.compat                --------------------------
	.section	.nv.compat,"",@"SHT_CUDA_COMPAT_INFO"
	.align	4
        /*0000*/ 	.byte	0x02, 0x02, 0x02, 0x00, 0x02, 0x05, 0x05, 0x00, 0x02, 0x03, 0x00, 0x00, 0x02, 0x06, 0x01, 0x00


//--------------------- .nv.callgraph             --------------------------
	.section	.nv.callgraph,"",@"SHT_CUDA_CALLGRAPH"
	.align	4
	.sectionentsize	8
	.align		4
        /*0000*/ 	.word	0x00000000
	.align		4
        /*0004*/ 	.word	0xffffffff
	.align		4
        /*0008*/ 	.word	0x00000000
	.align		4
        /*000c*/ 	.word	0xfffffffe
	.align		4
        /*0010*/ 	.word	0x00000000
	.align		4
        /*0014*/ 	.word	0xfffffffd
	.align		4
        /*0018*/ 	.word	0x00000000
	.align		4
        /*001c*/ 	.word	0xfffffffc


//--------------------- .text.matmul_kernel       --------------------------
	.section	.text.matmul_kernel,"ax",@progbits
	.align	128
        .global         matmul_kernel
        .type           matmul_kernel,@function
        .size           matmul_kernel,(.L_x_21 - matmul_kernel)
        .other          matmul_kernel,@"STO_CUDA_ENTRY STV_DEFAULT"
matmul_kernel:
.text.matmul_kernel:
[----:B------:R-:W1:Y:S01]  /*0000*/  LDC R1, c[0x0][0x37c] ;  /* 0x0000df00ff017b82 */ /* 0x000e620000000800 */
[----:B------:R-:W2:Y:S01]  /*0010*/  S2R R4, SR_TID.X ;  /* 0x0000000000047919 */ /* 0x000ea20000002100 */
[----:B-1----:R-:W-:Y:S01]  /*0020*/  VIADD R1, R1, 0xfffffe30 ;  /* 0xfffffe3001017836 */ /* 0x002fe20000000000 */
[----:B--2---:R-:W-:-:S13]  /*0030*/  ISETP.GE.U32.AND P0, PT, R4, 0x20, PT ;  /* 0x000000200400780c */ /* 0x004fda0003f06070 */
[----:B------:R-:W-:Y:S02]  /*0040*/  VOTEU.ANY UP0, P0 ;  /* 0x0000000000ff7886 */ /* 0x000fe40000000100 */
[----:B------:R-:W-:Y:S05]  /*0050*/  BRA.U UP0, `(.L_x_0) ;  /* 0x0000000100b87547 */ /* 0x000fea000b800000 */
[----:B------:R-:W1:Y:S01]  /*0060*/  S2UR UR6, SR_CgaCtaId ;  /* 0x00000000000679c3 */ /* 0x000e620000008800 */
[----:B------:R-:W-:Y:S01]  /*0070*/  NOP ;  /* 0x0000000000007918 */ /* 0x000fe20000000000 */
[----:B------:R-:W-:Y:S02]  /*0080*/  UMOV UR4, 0x40 ;  /* 0x0000004000047882 */ /* 0x000fe40000000000 */
[----:B-1----:R-:W-:-:S09]  /*0090*/  ULEA UR4, UR6, UR4, 0x18 ;  /* 0x0000000406047291 */ /* 0x002fd2000f8ec0ff */
[----:B------:R-:W1:Y:S01]  /*00a0*/  LDS.U8 R0, [UR4] ;  /* 0x00000004ff007984 */ /* 0x000e620008000000 */
[----:B------:R-:W-:Y:S02]  /*00b0*/  UMOV UR4, 0x400 ;  /* 0x0000040000047882 */ /* 0x000fe40000000000 */
[----:B------:R-:W-:Y:S01]  /*00c0*/  ULEA UR4, UR6, UR4, 0x18 ;  /* 0x0000000406047291 */ /* 0x000fe2000f8ec0ff */
[----:B-1----:R-:W-:-:S13]  /*00d0*/  ISETP.NE.AND P0, PT, R0, RZ, PT ;  /* 0x000000ff0000720c */ /* 0x002fda0003f05270 */
[----:B------:R-:W-:Y:S05]  /*00e0*/  @P0 BRA `(.L_x_1) ;  /* 0x00000000007c0947 */ /* 0x000fea0003800000 */
[----:B------:R-:W-:-:S13]  /*00f0*/  ELECT P0, URZ, PT ;  /* 0x0000000000ff782f */ /* 0x000fda0003800000 */
[----:B------:R-:W-:Y:S05]  /*0100*/  @!P0 BRA `(.L_x_2) ;  /* 0x0000000000848947 */ /* 0x000fea0003800000 */
[----:B------:R-:W-:Y:S01]  /*0110*/  UMOV UR5, 0x10 ;  /* 0x0000001000057882 */ /* 0x000fe20000000000 */
[----:B------:R-:W-:Y:S02]  /*0120*/  IMAD.MOV.U32 R6, RZ, RZ, 0x1 ;  /* 0x00000001ff067424 */ /* 0x000fe400078e00ff */
[----:B------:R-:W-:Y:S02]  /*0130*/  IMAD.MOV.U32 R5, RZ, RZ, 0xffff ;  /* 0x0000ffffff057424 */ /* 0x000fe400078e00ff */
[----:B------:R-:W-:Y:S04]  /*0140*/  DEPBAR.LE SB1, 0x36 ;  /* 0x00009d800000791a */ /* 0x000fe80000000000 */
[----:B------:R-:W1:Y:S02]  /*0150*/  UTCATOMSWS.FIND_AND_SET.ALIGN UP1, UR5, UR5 ;  /* 0x00000005000575e3 */ /* 0x000e640008020800 */
[----:B-1----:R-:W-:-:S04]  /*0160*/  PLOP3.LUT P0, PT, PT, PT, UP1, 0x80, 0x8 ;  /* 0x000000000008781c */ /* 0x002fc80003f0f018 */
[----:B------:R-:W-:-:S04]  /*0170*/  SEL R0, RZ, 0xffffffff, !P0 ;  /* 0xffffffffff007807 */ /* 0x000fc80004000000 */
[----:B------:R-:W-:Y:S01]  /*0180*/  ISETP.NE.AND P0, PT, R0, RZ, PT ;  /* 0x000000ff0000720c */ /* 0x000fe20003f05270 */
[----:B------:R-:W-:-:S12]  /*0190*/  IMAD.U32 R0, RZ, RZ, UR5 ;  /* 0x00000005ff007e24 */ /* 0x000fd8000f8e00ff */
[----:B------:R-:W-:Y:S05]  /*01a0*/  @P0 BRA `(.L_x_3) ;  /* 0x0000000000240947 */ /* 0x000fea0003800000 */
.L_x_4:
[----:B------:R-:W-:Y:S05]  /*01b0*/  NANOSLEEP 0x64 ;  /* 0x000000640000795d */ /* 0x000fea0003800000 */
[----:B------:R-:W-:-:S05]  /*01c0*/  UMOV UR5, 0x10 ;  /* 0x0000001000057882 */ /* 0x000fca0000000000 */
[----:B------:R-:W-:Y:S04]  /*01d0*/  DEPBAR.LE SB1, 0x36 ;  /* 0x00009d800000791a */ /* 0x000fe80000000000 */
[----:B------:R-:W1:Y:S02]  /*01e0*/  UTCATOMSWS.FIND_AND_SET.ALIGN UP1, UR5, UR5 ;  /* 0x00000005000575e3 */ /* 0x000e640008020800 */
[----:B-1----:R-:W-:-:S04]  /*01f0*/  PLOP3.LUT P0, PT, PT, PT, UP1, 0x80, 0x8 ;  /* 0x000000000008781c */ /* 0x002fc80003f0f018 */
[----:B------:R-:W-:-:S04]  /*0200*/  SEL R0, RZ, 0xffffffff, !P0 ;  /* 0xffffffffff007807 */ /* 0x000fc80004000000 */
[----:B------:R-:W-:Y:S01]  /*0210*/  ISETP.NE.AND P0, PT, R0, RZ, PT ;  /* 0x000000ff0000720c */ /* 0x000fe20003f05270 */
[----:B------:R-:W-:-:S12]  /*0220*/  IMAD.U32 R0, RZ, RZ, UR5 ;  /* 0x00000005ff007e24 */ /* 0x000fd8000f8e00ff */
[----:B------:R-:W-:Y:S05]  /*0230*/  @!P0 BRA `(.L_x_4) ;  /* 0xfffffffc00dc8947 */ /* 0x000fea000383ffff */
.L_x_3:
[C---:B------:R-:W-:Y:S01]  /*0240*/  VIADD R3, R0.reuse, 0x10 ;  /* 0x0000001000037836 */ /* 0x040fe20000000000 */
[----:B------:R-:W-:Y:S01]  /*0250*/  UMOV UR5, 0x50 ;  /* 0x0000005000057882 */ /* 0x000fe20000000000 */
[----:B------:R-:W-:Y:S01]  /*0260*/  SHF.L.U32 R2, R5, R0, RZ ;  /* 0x0000000005027219 */ /* 0x000fe200000006ff */
[----:B------:R-:W-:Y:S01]  /*0270*/  ULEA UR5, UR6, UR5, 0x18 ;  /* 0x0000000506057291 */ /* 0x000fe2000f8ec0ff */
[----:B------:R-:W-:Y:S01]  /*0280*/  IMAD.SHL.U32 R0, R0, 0x20, RZ ;  /* 0x0000002000007824 */ /* 0x000fe200078e00ff */
[----:B------:R-:W-:-:S04]  /*0290*/  SHF.L.U32 R3, R6, R3, RZ ;  /* 0x0000000306037219 */ /* 0x000fc800000006ff */
[----:B------:R-:W-:-:S05]  /*02a0*/  LOP3.LUT R2, R3, R2, RZ, 0xfc, !PT ;  /* 0x0000000203027212 */ /* 0x000fca00078efcff */
[----:B------:R1:W-:Y:S04]  /*02b0*/  ATOMS.OR RZ, [UR5], R2 ;  /* 0x00000002ffff798c */ /* 0x0003e8000b000005 */
[----:B------:R1:W-:Y:S01]  /*02c0*/  STS [UR4], R0 ;  /* 0x00000000ff007988 */ /* 0x0003e20008000804 */
[----:B------:R-:W-:Y:S05]  /*02d0*/  BRA `(.L_x_2) ;  /* 0x0000000000107947 */ /* 0x000fea0003800000 */
.L_x_1:
[----:B------:R-:W-:Y:S01]  /*02e0*/  IMAD.MOV.U32 R0, RZ, RZ, -0x1 ;  /* 0xffffffffff007424 */ /* 0x000fe200078e00ff */
[----:B------:R-:W-:-:S04]  /*02f0*/  MOV R2, 0x320 ;  /* 0x0000032000027802 */ /* 0x000fc80000000f00 */
[----:B------:R1:W-:Y:S03]  /*0300*/  STS [UR4], R0 ;  /* 0x00000000ff007988 */ /* 0x0003e60008000804 */
[----:B-1----:R-:W-:Y:S05]  /*0310*/  CALL.REL.NOINC `($__internal_1_$__cuda_sm10x_tcgen05_guardrail_trap_phase_invalid_during_alloc) ;  /* 0x0000011800e47944 */ /* 0x002fea0003c00000 */
.L_x_2:
[----:B------:R-:W-:Y:S05]  /*0320*/  WARPSYNC.ALL ;  /* 0x0000000000007948 */ /* 0x000fea0003800000 */
[----:B------:R-:W-:Y:S01]  /*0330*/  NOP ;  /* 0x0000000000007918 */ /* 0x000fe20000000000 */
.L_x_0:
[----:B------:R-:W2:Y:S01]  /*0340*/  LDC.64 R16, c[0x0][0x398] ;  /* 0x0000e600ff107b82 */ /* 0x000ea20000000a00 */
[----:B------:R-:W3:Y:S01]  /*0350*/  S2R R6, SR_CTAID.X ;  /* 0x0000000000067919 */ /* 0x000ee20000002500 */
[----:B------:R-:W-:Y:S01]  /*0360*/  UMOV UR9, 0x400 ;  /* 0x0000040000097882 */ /* 0x000fe20000000000 */
[----:B------:R-:W-:Y:S01]  /*0370*/  SHF.R.U32.HI R22, RZ, 0x5, R4 ;  /* 0x00000005ff167819 */ /* 0x000fe20000011604 */
[----:B------:R-:W4:Y:S01]  /*0380*/  LDCU UR5, c[0x0][0x3a4] ;  /* 0x00007480ff0577ac */ /* 0x000f220008000800 */
[----:B------:R-:W-:Y:S02]  /*0390*/  LOP3.LUT R43, R4, 0x3f, RZ, 0xc0, !PT ;  /* 0x0000003f042b7812 */ /* 0x000fe400078ec0ff */
[----:B------:R-:W-:Y:S01]  /*03a0*/  R2UR UR8, R22 ;  /* 0x00000000160872ca */ /* 0x000fe200000e0000 */
[----:B------:R-:W5:Y:S01]  /*03b0*/  S2UR UR4, SR_CgaCtaId ;  /* 0x00000000000479c3 */ /* 0x000f620000008800 */
[----:B------:R-:W1:Y:S01]  /*03c0*/  LDCU.128 UR12, c[0x0][0x380] ;  /* 0x00007000ff0c77ac */ /* 0x000e620008000c00 */
[----:B------:R-:W1:Y:S06]  /*03d0*/  LDCU UR6, c[0x0][0x3b0] ;  /* 0x00007600ff0677ac */ /* 0x000e6c0008000800 */
[----:B------:R-:W1:Y:S01]  /*03e0*/  LDC.64 R70, c[0x0][0x3a8] ;  /* 0x0000ea00ff467b82 */ /* 0x000e620000000a00 */
[----:B------:R-:W-:Y:S01]  /*03f0*/  UMOV UR7, 0x1 ;  /* 0x0000000100077882 */ /* 0x000fe20000000000 */
[----:B------:R-:W1:Y:S02]  /*0400*/  LDCU.64 UR24, c[0x0][0x358] ;  /* 0x00006b00ff1877ac */ /* 0x000e640008000a00 */
[----:B-12---:R-:W-:Y:S01]  /*0410*/  VIADD R0, R17, 0x7f ;  /* 0x0000007f11007836 */ /* 0x006fe20000000000 */
[----:B------:R-:W-:-:S03]  /*0420*/  IABS R13, R16 ;  /* 0x00000010000d7213 */ /* 0x000fc60000000000 */
[----:B------:R-:W1:Y:S01]  /*0430*/  LDC R252, c[0x0][0x3a0] ;  /* 0x0000e800fffc7b82 */ /* 0x000e620000000800 */
[----:B------:R-:W-:Y:S01]  /*0440*/  SHF.R.S32.HI R3, RZ, 0x1f, R0 ;  /* 0x0000001fff037819 */ /* 0x000fe20000011400 */
[----:B-----5:R-:W-:-:S03]  /*0450*/  ULEA UR9, UR4, UR9, 0x18 ;  /* 0x0000000904097291 */ /* 0x020fc6000f8ec0ff */
[----:B------:R-:W-:-:S03]  /*0460*/  LEA.HI R3, R3, R0, RZ, 0x7 ;  /* 0x0000000003037211 */ /* 0x000fc600078f38ff */
[----:B------:R-:W-:Y:S01]  /*0470*/  BAR.SYNC.DEFER_BLOCKING 0x0 ;  /* 0x0000000000007b1d */ /* 0x000fe20000010000 */
[----:B---3--:R-:W-:Y:S02]  /*0480*/  IABS R10, R6 ;  /* 0x00000006000a7213 */ /* 0x008fe40000000000 */
[----:B------:R-:W-:Y:S01]  /*0490*/  SHF.R.S32.HI R3, RZ, 0x7, R3 ;  /* 0x00000007ff037819 */ /* 0x000fe20000011403 */
[----:B------:R-:W-:-:S04]  /*04a0*/  IMAD R251, R43, R71, RZ ;  /* 0x000000472bfb7224 */ /* 0x000fc800078e02ff */
[----:B------:R-:W-:Y:S02]  /*04b0*/  IMAD.SHL.U32 R5, R3, 0x8, RZ ;  /* 0x0000000803057824 */ /* 0x000fe400078e00ff */
[C---:B------:R-:W-:Y:S02]  /*04c0*/  IMAD.SHL.U32 R72, R70.reuse, 0x4, RZ ;  /* 0x0000000446487824 */ /* 0x040fe400078e00ff */
[C---:B------:R-:W-:Y:S01]  /*04d0*/  IMAD.SHL.U32 R78, R70.reuse, 0x2, RZ ;  /* 0x00000002464e7824 */ /* 0x040fe200078e00ff */
[-C--:B------:R-:W-:Y:S01]  /*04e0*/  IABS R7, R5.reuse ;  /* 0x0000000500077213 */ /* 0x080fe20000000000 */
[C---:B------:R-:W-:Y:S01]  /*04f0*/  IMAD R76, R70.reuse, 0x3, RZ ;  /* 0x00000003464c7824 */ /* 0x040fe200078e02ff */
[----:B------:R-:W-:Y:S01]  /*0500*/  IABS R11, R5 ;  /* 0x00000005000b7213 */ /* 0x000fe20000000000 */
[C---:B------:R-:W-:Y:S01]  /*0510*/  IMAD R69, R70.reuse, 0x5, RZ ;  /* 0x0000000546457824 */ /* 0x040fe200078e02ff */
[----:B------:R-:W2:Y:S01]  /*0520*/  I2F.RP R0, R7 ;  /* 0x0000000700007306 */ /* 0x000ea20000209400 */
[----:B------:R-:W-:-:S02]  /*0530*/  IMAD R61, R70, 0x14, RZ ;  /* 0x00000014463d7824 */ /* 0x000fc400078e02ff */
[C---:B------:R-:W-:Y:S02]  /*0540*/  IMAD R67, R70.reuse, 0x6, RZ ;  /* 0x0000000646437824 */ /* 0x040fe400078e02ff */
[C---:B------:R-:W-:Y:S01]  /*0550*/  IMAD R49, R70.reuse, 0x1c, RZ ;  /* 0x0000001c46317824 */ /* 0x040fe200078e02ff */
[----:B------:R-:W3:Y:S01]  /*0560*/  LDS R21, [UR9] ;  /* 0x00000009ff157984 */ /* 0x000ee20008000800 */
[C---:B------:R-:W-:Y:S02]  /*0570*/  IMAD R65, R70.reuse, 0x11, RZ ;  /* 0x0000001146417824 */ /* 0x040fe400078e02ff */
[C---:B------:R-:W-:Y:S02]  /*0580*/  IMAD R63, R70.reuse, 0x13, RZ ;  /* 0x00000013463f7824 */ /* 0x040fe400078e02ff */
[C---:B------:R-:W-:Y:S02]  /*0590*/  IMAD R59, R70.reuse, 0x15, RZ ;  /* 0x00000015463b7824 */ /* 0x040fe400078e02ff */
[C---:B------:R-:W-:Y:S01]  /*05a0*/  IMAD R57, R70.reuse, 0x16, RZ ;  /* 0x0000001646397824 */ /* 0x040fe200078e02ff */
[----:B--2---:R-:W2:Y:S01]  /*05b0*/  MUFU.RCP R0, R0 ;  /* 0x0000000000007308 */ /* 0x004ea20000001000 */
[----:B------:R-:W-:-:S02]  /*05c0*/  IMAD R55, R70, 0x17, RZ ;  /* 0x0000001746377824 */ /* 0x000fc400078e02ff */
[C---:B------:R-:W-:Y:S02]  /*05d0*/  IMAD R53, R70.reuse, 0x19, RZ ;  /* 0x0000001946357824 */ /* 0x040fe400078e02ff */
[C---:B------:R-:W-:Y:S02]  /*05e0*/  IMAD R51, R70.reuse, 0x1a, RZ ;  /* 0x0000001a46337824 */ /* 0x040fe400078e02ff */
[C---:B------:R-:W-:Y:S02]  /*05f0*/  IMAD R47, R70.reuse, 0x1e, RZ ;  /* 0x0000001e462f7824 */ /* 0x040fe400078e02ff */
[C---:B------:R-:W-:Y:S02]  /*0600*/  IMAD R73, R70.reuse, 0x54, RZ ;  /* 0x0000005446497824 */ /* 0x040fe400078e02ff */
[C---:B------:R-:W-:Y:S02]  /*0610*/  IMAD R77, R70.reuse, 0x58, RZ ;  /* 0x00000058464d7824 */ /* 0x040fe400078e02ff */
[----:B------:R-:W-:-:S02]  /*0620*/  IMAD R79, R70, 0x5c, RZ ;  /* 0x0000005c464f7824 */ /* 0x000fc400078e02ff */
[----:B------:R-:W-:Y:S02]  /*0630*/  IMAD R81, R70, 0x60, RZ ;  /* 0x0000006046517824 */ /* 0x000fe400078e02ff */
[----:B--2---:R-:W-:Y:S02]  /*0640*/  VIADD R2, R0, 0xffffffe ;  /* 0x0ffffffe00027836 */ /* 0x004fe40000000000 */
[----:B------:R-:W-:Y:S02]  /*0650*/  IMAD.MOV R0, RZ, RZ, -R11 ;  /* 0x000000ffff007224 */ /* 0x000fe400078e0a0b */
[----:B------:R2:W5:Y:S01]  /*0660*/  F2I.FTZ.U32.TRUNC.NTZ R3, R2 ;  /* 0x0000000200037305 */ /* 0x000562000021f000 */
[C---:B------:R-:W-:Y:S02]  /*0670*/  IMAD R83, R70.reuse, 0x64, RZ ;  /* 0x0000006446537824 */ /* 0x040fe400078e02ff */
[C---:B------:R-:W-:Y:S02]  /*0680*/  IMAD R85, R70.reuse, 0x68, RZ ;  /* 0x0000006846557824 */ /* 0x040fe400078e02ff */
[----:B------:R-:W-:-:S02]  /*0690*/  IMAD R87, R70, 0x6c, RZ ;  /* 0x0000006c46577824 */ /* 0x000fc400078e02ff */
[C---:B------:R-:W-:Y:S02]  /*06a0*/  IMAD R89, R70.reuse, 0x70, RZ ;  /* 0x0000007046597824 */ /* 0x040fe400078e02ff */
[----:B--2---:R-:W-:Y:S01]  /*06b0*/  IMAD.MOV.U32 R2, RZ, RZ, RZ ;  /* 0x000000ffff027224 */ /* 0x004fe200078e00ff */
[----:B---3--:R-:W-:Y:S01]  /*06c0*/  R2UR UR10, R21 ;  /* 0x00000000150a72ca */ /* 0x008fe200000e0000 */
[C---:B------:R-:W-:Y:S02]  /*06d0*/  IMAD R91, R70.reuse, 0x74, RZ ;  /* 0x00000074465b7824 */ /* 0x040fe400078e02ff */
[C---:B------:R-:W-:Y:S02]  /*06e0*/  IMAD R93, R70.reuse, 0x78, RZ ;  /* 0x00000078465d7824 */ /* 0x040fe400078e02ff */
[----:B-----5:R-:W-:Y:S02]  /*06f0*/  IMAD.MOV R8, RZ, RZ, -R3 ;  /* 0x000000ffff087224 */ /* 0x020fe400078e0a03 */
[----:B------:R-:W-:-:S02]  /*0700*/  IMAD R95, R70, 0x7c, RZ ;  /* 0x0000007c465f7824 */ /* 0x000fc400078e02ff */
[----:B------:R-:W-:Y:S02]  /*0710*/  IMAD R9, R8, R7, RZ ;  /* 0x0000000708097224 */ /* 0x000fe400078e02ff */
[----:B------:R-:W-:Y:S02]  /*0720*/  IMAD.MOV.U32 R8, RZ, RZ, R10 ;  /* 0x000000ffff087224 */ /* 0x000fe400078e000a */
[----:B------:R-:W-:-:S04]  /*0730*/  IMAD.HI.U32 R3, R3, R9, R2 ;  /* 0x0000000903037227 */ /* 0x000fc800078e0002 */
[----:B------:R-:W-:Y:S02]  /*0740*/  IMAD R99, R70, 0x84, RZ ;  /* 0x0000008446637824 */ /* 0x000fe400078e02ff */
[----:B------:R-:W-:-:S04]  /*0750*/  IMAD.HI.U32 R3, R3, R8, RZ ;  /* 0x0000000803037227 */ /* 0x000fc800078e00ff */
[----:B------:R-:W-:Y:S02]  /*0760*/  IMAD R0, R3, R0, R8 ;  /* 0x0000000003007224 */ /* 0x000fe400078e0208 */
[C---:B------:R-:W-:Y:S02]  /*0770*/  IMAD R101, R70.reuse, 0x88, RZ ;  /* 0x0000008846657824 */ /* 0x040fe400078e02ff */
[C---:B------:R-:W-:Y:S01]  /*0780*/  IMAD R102, R70.reuse, 0x8c, RZ ;  /* 0x0000008c46667824 */ /* 0x040fe200078e02ff */
[----:B------:R-:W-:Y:S01]  /*0790*/  ISETP.GT.U32.AND P1, PT, R7, R0, PT ;  /* 0x000000000700720c */ /* 0x000fe20003f24070 */
[C---:B------:R-:W-:Y:S02]  /*07a0*/  IMAD R104, R70.reuse, 0x90, RZ ;  /* 0x0000009046687824 */ /* 0x040fe400078e02ff */
[C---:B------:R-:W-:Y:S02]  /*07b0*/  IMAD R106, R70.reuse, 0x94, RZ ;  /* 0x00000094466a7824 */ /* 0x040fe400078e02ff */
[----:B------:R-:W-:-:S02]  /*07c0*/  IMAD R108, R70, 0x98, RZ ;  /* 0x00000098466c7824 */ /* 0x000fc400078e02ff */
[C---:B------:R-:W-:Y:S02]  /*07d0*/  IMAD R110, R70.reuse, 0x9c, RZ ;  /* 0x0000009c466e7824 */ /* 0x040fe400078e02ff */
[C---:B------:R-:W-:Y:S02]  /*07e0*/  IMAD R112, R70.reuse, 0xa0, RZ ;  /* 0x000000a046707824 */ /* 0x040fe400078e02ff */
[----:B------:R-:W-:Y:S02]  /*07f0*/  IMAD R114, R70, 0xa4, RZ ;  /* 0x000000a446727824 */ /* 0x000fe400078e02ff */
[----:B------:R-:W-:Y:S02]  /*0800*/  @!P1 IMAD.IADD R0, R0, 0x1, -R7 ;  /* 0x0000000100009824 */ /* 0x000fe400078e0a07 */
[----:B------:R-:W-:Y:S01]  /*0810*/  @!P1 VIADD R3, R3, 0x1 ;  /* 0x0000000103039836 */ /* 0x000fe20000000000 */
[----:B------:R-:W-:Y:S01]  /*0820*/  BAR.SYNC.DEFER_BLOCKING 0x0 ;  /* 0x0000000000007b1d */ /* 0x000fe20000010000 */
[----:B------:R-:W-:Y:S01]  /*0830*/  ISETP.NE.AND P1, PT, R5, RZ, PT ;  /* 0x000000ff0500720c */ /* 0x000fe20003f25270 */
[----:B------:R-:W-:Y:S01]  /*0840*/  IMAD R116, R70, 0xa8, RZ ;  /* 0x000000a846747824 */ /* 0x000fe200078e02ff */
[----:B------:R-:W-:Y:S01]  /*0850*/  ISETP.GE.U32.AND P0, PT, R0, R7, PT ;  /* 0x000000070000720c */ /* 0x000fe20003f06070 */
[----:B------:R-:W-:Y:S01]  /*0860*/  IMAD R118, R70, 0xac, RZ ;  /* 0x000000ac46767824 */ /* 0x000fe200078e02ff */
[----:B------:R-:W-:Y:S01]  /*0870*/  LOP3.LUT R0, R6, R5, RZ, 0x3c, !PT ;  /* 0x0000000506007212 */ /* 0x000fe200078e3cff */
[----:B------:R-:W-:-:S02]  /*0880*/  IMAD R120, R70, 0xb0, RZ ;  /* 0x000000b046787824 */ /* 0x000fc400078e02ff */
[----:B------:R-:W-:Y:S01]  /*0890*/  IMAD R122, R70, 0xb4, RZ ;  /* 0x000000b4467a7824 */ /* 0x000fe200078e02ff */
[----:B------:R-:W-:Y:S01]  /*08a0*/  ISETP.GE.AND P2, PT, R0, RZ, PT ;  /* 0x000000ff0000720c */ /* 0x000fe20003f46270 */
[----:B------:R-:W-:-:S06]  /*08b0*/  VIADD R0, R16, 0xff ;  /* 0x000000ff10007836 */ /* 0x000fcc0000000000 */
[----:B------:R-:W-:-:S04]  /*08c0*/  @P0 VIADD R3, R3, 0x1 ;  /* 0x0000000103030836 */ /* 0x000fc80000000000 */
[----:B------:R-:W-:Y:S01]  /*08d0*/  IMAD.MOV.U32 R2, RZ, RZ, R3 ;  /* 0x000000ffff027224 */ /* 0x000fe200078e0003 */
[----:B------:R-:W-:-:S03]  /*08e0*/  SHF.R.S32.HI R3, RZ, 0x1f, R0 ;  /* 0x0000001fff037819 */ /* 0x000fc60000011400 */
[----:B------:R-:W-:Y:S01]  /*08f0*/  @!P2 IMAD.MOV R2, RZ, RZ, -R2 ;  /* 0x000000ffff02a224 */ /* 0x000fe200078e0a02 */
[----:B------:R-:W-:Y:S02]  /*0900*/  @!P1 LOP3.LUT R2, RZ, R5, RZ, 0x33, !PT ;  /* 0x00000005ff029212 */ /* 0x000fe400078e33ff */
[----:B------:R-:W-:-:S03]  /*0910*/  LEA.HI R3, R3, R0, RZ, 0x8 ;  /* 0x0000000003037211 */ /* 0x000fc600078f40ff */
[----:B------:R-:W-:Y:S02]  /*0920*/  IMAD.SHL.U32 R10, R2, 0x8, RZ ;  /* 0x00000008020a7824 */ /* 0x000fe400078e00ff */
[----:B------:R-:W-:-:S03]  /*0930*/  IMAD.MOV R2, RZ, RZ, -R2 ;  /* 0x000000ffff027224 */ /* 0x000fc600078e0a02 */
[----:B------:R-:W-:Y:S01]  /*0940*/  LEA.HI.SX32 R3, R3, -R10, 0x18 ;  /* 0x8000000a03037211 */ /* 0x000fe200078fc2ff */
[----:B------:R-:W-:Y:S02]  /*0950*/  IMAD R8, R5, R2, R6 ;  /* 0x0000000205087224 */ /* 0x000fe400078e0206 */
[----:B------:R-:W-:Y:S01]  /*0960*/  IMAD.MOV.U32 R2, RZ, RZ, RZ ;  /* 0x000000ffff027224 */ /* 0x000fe200078e00ff */
[----:B------:R-:W-:Y:S02]  /*0970*/  VIMNMX R11, PT, PT, R3, 0x8, PT ;  /* 0x00000008030b7848 */ /* 0x000fe40003fe0100 */
[----:B------:R-:W-:Y:S02]  /*0980*/  IABS R6, R8 ;  /* 0x0000000800067213 */ /* 0x000fe40000000000 */
[-C--:B------:R-:W-:Y:S02]  /*0990*/  IABS R9, R11.reuse ;  /* 0x0000000b00097213 */ /* 0x080fe40000000000 */
[----:B------:R-:W-:-:S02]  /*09a0*/  IABS R7, R11 ;  /* 0x0000000b00077213 */ /* 0x000fc40000000000 */
[----:B------:R-:W2:Y:S08]  /*09b0*/  I2F.RP R0, R9 ;  /* 0x0000000900007306 */ /* 0x000eb00000209400 */
[----:B--2---:R-:W2:Y:S02]  /*09c0*/  MUFU.RCP R0, R0 ;  /* 0x0000000000007308 */ /* 0x004ea40000001000 */
[----:B--2---:R-:W-:-:S02]  /*09d0*/  VIADD R3, R0, 0xffffffe ;  /* 0x0ffffffe00037836 */ /* 0x004fc40000000000 */
[----:B------:R-:W-:-:S04]  /*09e0*/  IMAD.MOV R0, RZ, RZ, -R7 ;  /* 0x000000ffff007224 */ /* 0x000fc800078e0a07 */
[----:B------:R-:W2:Y:S02]  /*09f0*/  F2I.FTZ.U32.TRUNC.NTZ R3, R3 ;  /* 0x0000000300037305 */ /* 0x000ea4000021f000 */
[----:B--2---:R-:W-:-:S04]  /*0a00*/  IMAD.MOV R12, RZ, RZ, -R3 ;  /* 0x000000ffff0c7224 */ /* 0x004fc800078e0a03 */
[----:B------:R-:W-:-:S04]  /*0a10*/  IMAD R5, R12, R9, RZ ;  /* 0x000000090c057224 */ /* 0x000fc800078e02ff */
[----:B------:R-:W-:Y:S01]  /*0a20*/  IMAD.HI.U32 R2, R3, R5, R2 ;  /* 0x0000000503027227 */ /* 0x000fe200078e0002 */
[----:B------:R-:W-:-:S03]  /*0a30*/  IABS R5, R17 ;  /* 0x0000001100057213 */ /* 0x000fc60000000000 */
[----:B------:R-:W-:Y:S01]  /*0a40*/  IMAD.MOV.U32 R3, RZ, RZ, R6 ;  /* 0x000000ffff037224 */ /* 0x000fe200078e0006 */
[----:B------:R-:W2:Y:S03]  /*0a50*/  I2F.RP R7, R5 ;  /* 0x0000000500077306 */ /* 0x000ea60000209400 */
[----:B------:R-:W-:-:S04]  /*0a60*/  IMAD.HI.U32 R2, R2, R3, RZ ;  /* 0x0000000302027227 */ /* 0x000fc800078e00ff */
[----:B------:R-:W-:Y:S01]  /*0a70*/  IMAD R0, R2, R0, R3 ;  /* 0x0000000002007224 */ /* 0x000fe200078e0203 */
[----:B------:R-:W3:Y:S04]  /*0a80*/  I2F.RP R6, R13 ;  /* 0x0000000d00067306 */ /* 0x000ee80000209400 */
[----:B------:R-:W-:-:S04]  /*0a90*/  ISETP.GT.U32.AND P1, PT, R9, R0, PT ;  /* 0x000000000900720c */ /* 0x000fc80003f24070 */
[----:B--2---:R-:W2:Y:S08]  /*0aa0*/  MUFU.RCP R7, R7 ;  /* 0x0000000700077308 */ /* 0x004eb00000001000 */
[----:B---3--:R-:W3:Y:S01]  /*0ab0*/  MUFU.RCP R6, R6 ;  /* 0x0000000600067308 */ /* 0x008ee20000001000 */
[----:B------:R-:W-:Y:S02]  /*0ac0*/  @!P1 IMAD.IADD R0, R0, 0x1, -R9 ;  /* 0x0000000100009824 */ /* 0x000fe400078e0a09 */
[----:B------:R-:W-:Y:S01]  /*0ad0*/  @!P1 VIADD R2, R2, 0x1 ;  /* 0x0000000102029836 */ /* 0x000fe20000000000 */
[----:B------:R-:W-:-:S02]  /*0ae0*/  ISETP.NE.AND P1, PT, R11, RZ, PT ;  /* 0x000000ff0b00720c */ /* 0x000fc40003f25270 */
[----:B------:R-:W-:Y:S02]  /*0af0*/  ISETP.GE.U32.AND P0, PT, R0, R9, PT ;  /* 0x000000090000720c */ /* 0x000fe40003f06070 */
[----:B------:R-:W-:Y:S01]  /*0b00*/  LOP3.LUT R0, R8, R11, RZ, 0x3c, !PT ;  /* 0x0000000b08007212 */ /* 0x000fe200078e3cff */
[----:B--2---:R-:W-:-:S03]  /*0b10*/  VIADD R7, R7, 0xffffffe ;  /* 0x0ffffffe07077836 */ /* 0x004fc60000000000 */
[----:B------:R-:W-:-:S03]  /*0b20*/  ISETP.GE.AND P2, PT, R0, RZ, PT ;  /* 0x000000ff0000720c */ /* 0x000fc60003f46270 */
[----:B------:R-:W-:Y:S01]  /*0b30*/  F2I.FTZ.U32.TRUNC.NTZ R7, R7 ;  /* 0x0000000700077305 */ /* 0x000fe2000021f000 */
[----:B---3--:R-:W-:-:S03]  /*0b40*/  VIADD R3, R6, 0xffffffe ;  /* 0x0ffffffe06037836 */ /* 0x008fc60000000000 */
[----:B------:R-:W-:-:S04]  /*0b50*/  @P0 VIADD R2, R2, 0x1 ;  /* 0x0000000102020836 */ /* 0x000fc80000000000 */
[----:B------:R-:W2:Y:S01]  /*0b60*/  F2I.FTZ.U32.TRUNC.NTZ R3, R3 ;  /* 0x0000000300037305 */ /* 0x000ea2000021f000 */
[----:B------:R-:W-:-:S04]  /*0b70*/  IMAD.MOV.U32 R6, RZ, RZ, R2 ;  /* 0x000000ffff067224 */ /* 0x000fc800078e0002 */
[----:B------:R-:W-:Y:S01]  /*0b80*/  @!P2 IMAD.MOV R6, RZ, RZ, -R6 ;  /* 0x000000ffff06a224 */ /* 0x000fe200078e0a06 */
[----:B------:R-:W-:Y:S02]  /*0b90*/  @!P1 LOP3.LUT R6, RZ, R11, RZ, 0x33, !PT ;  /* 0x0000000bff069212 */ /* 0x000fe400078e33ff */
[----:B------:R-:W-:-:S03]  /*0ba0*/  ISETP.NE.AND P1, PT, R16, RZ, PT ;  /* 0x000000ff1000720c */ /* 0x000fc60003f25270 */
[----:B------:R-:W-:Y:S02]  /*0bb0*/  IMAD.MOV R0, RZ, RZ, -R6 ;  /* 0x000000ffff007224 */ /* 0x000fe400078e0a06 */
[----:B--2---:R-:W-:Y:S02]  /*0bc0*/  IMAD.MOV R2, RZ, RZ, -R3 ;  /* 0x000000ffff027224 */ /* 0x004fe400078e0a03 */
[----:B------:R-:W-:Y:S02]  /*0bd0*/  IMAD R0, R11, R0, R8 ;  /* 0x000000000b007224 */ /* 0x000fe400078e0208 */
[----:B------:R-:W-:Y:S02]  /*0be0*/  IMAD R9, R2, R13, RZ ;  /* 0x0000000d02097224 */ /* 0x000fe400078e02ff */
[----:B------:R-:W-:-:S04]  /*0bf0*/  IMAD.MOV.U32 R2, RZ, RZ, RZ ;  /* 0x000000ffff027224 */ /* 0x000fc800078e00ff */
[----:B------:R-:W-:Y:S01]  /*0c00*/  IMAD.HI.U32 R8, R3, R9, R2 ;  /* 0x0000000903087227 */ /* 0x000fe200078e0002 */
[----:B------:R-:W-:-:S03]  /*0c10*/  LOP3.LUT R2, R4, 0xff, RZ, 0xc0, !PT ;  /* 0x000000ff04027812 */ /* 0x000fc600078ec0ff */
[----:B------:R-:W-:Y:S01]  /*0c20*/  IMAD.IADD R3, R10, 0x1, R0 ;  /* 0x000000010a037824 */ /* 0x000fe200078e0200 */
[----:B------:R-:W-:Y:S01]  /*0c30*/  SHF.R.U32.HI R0, RZ, 0x6, R4 ;  /* 0x00000006ff007819 */ /* 0x000fe20000011604 */
[----:B------:R-:W-:Y:S02]  /*0c40*/  IMAD.MOV R9, RZ, RZ, -R7 ;  /* 0x000000ffff097224 */ /* 0x000fe400078e0a07 */
[----:B------:R-:W-:Y:S01]  /*0c50*/  IMAD R23, R3, 0x100, R2 ;  /* 0x0000010003177824 */ /* 0x000fe200078e0202 */
[----:B------:R-:W-:Y:S01]  /*0c60*/  SGXT.U32 R3, R0, 0x2 ;  /* 0x000000020003781a */ /* 0x000fe20000000000 */
[----:B------:R-:W-:Y:S02]  /*0c70*/  IMAD.SHL.U32 R0, R6, 0x80, RZ ;  /* 0x0000008006007824 */ /* 0x000fe400078e00ff */
[----:B------:R-:W-:Y:S01]  /*0c80*/  IMAD.MOV.U32 R6, RZ, RZ, R9 ;  /* 0x000000ffff067224 */ /* 0x000fe200078e0009 */
[----:B------:R-:W-:Y:S01]  /*0c90*/  IABS R10, R23 ;  /* 0x00000017000a7213 */ /* 0x000fe20000000000 */
[----:B------:R2:W-:Y:S01]  /*0ca0*/  STL [R1+0xd0], R23 ;  /* 0x0000d01701007387 */ /* 0x0005e20000100800 */
[----:B------:R-:W-:Y:S01]  /*0cb0*/  LOP3.LUT R9, R0, R3, RZ, 0xfc, !PT ;  /* 0x0000000300097212 */ /* 0x000fe200078efcff */
[----:B------:R-:W-:-:S02]  /*0cc0*/  IMAD R3, R6, R5, RZ ;  /* 0x0000000506037224 */ /* 0x000fc400078e02ff */
[----:B------:R-:W-:Y:S01]  /*0cd0*/  IMAD.MOV.U32 R6, RZ, RZ, RZ ;  /* 0x000000ffff067224 */ /* 0x000fe200078e00ff */
[----:B------:R-:W-:Y:S01]  /*0ce0*/  LOP3.LUT R20, R9, 0x7c, RZ, 0xfc, !PT ;  /* 0x0000007c09147812 */ /* 0x000fe200078efcff */
[----:B------:R-:W-:Y:S01]  /*0cf0*/  IMAD.HI.U32 R8, R8, R10, RZ ;  /* 0x0000000a08087227 */ /* 0x000fe200078e00ff */
[----:B------:R-:W-:Y:S02]  /*0d00*/  IABS R14, R9 ;  /* 0x00000009000e7213 */ /* 0x000fe40000000000 */
[----:B------:R-:W-:Y:S01]  /*0d10*/  IABS R18, R20 ;  /* 0x0000001400127213 */ /* 0x000fe20000000000 */
[----:B------:R-:W-:Y:S01]  /*0d20*/  IMAD.HI.U32 R7, R7, R3, R6 ;  /* 0x0000000307077227 */ /* 0x000fe200078e0006 */
[C---:B------:R-:W-:Y:S02]  /*0d30*/  LOP3.LUT R3, R4.reuse, 0xc0, RZ, 0xc0, !PT ;  /* 0x000000c004037812 */ /* 0x040fe400078ec0ff */
[C---:B------:R-:W-:Y:S01]  /*0d40*/  LOP3.LUT R15, R9.reuse, 0x4, RZ, 0xfc, !PT ;  /* 0x00000004090f7812 */ /* 0x040fe200078efcff */
[----:B------:R-:W-:Y:S01]  /*0d50*/  IMAD.SHL.U32 R6, R4, 0x4, RZ ;  /* 0x0000000404067824 */ /* 0x000fe200078e00ff */
[----:B------:R-:W-:Y:S01]  /*0d60*/  LOP3.LUT R19, R9, 0x8, RZ, 0xfc, !PT ;  /* 0x0000000809137812 */ /* 0x000fe200078efcff */
[----:B------:R-:W-:Y:S01]  /*0d70*/  IMAD.MOV R11, RZ, RZ, -R8 ;  /* 0x000000ffff0b7224 */ /* 0x000fe200078e0a08 */
[----:B------:R-:W-:-:S02]  /*0d80*/  ISETP.GE.AND P6, PT, R15, RZ, PT ;  /* 0x000000ff0f00720c */ /* 0x000fc40003fc6270 */
[----:B------:R-:W-:Y:S01]  /*0d90*/  LOP3.LUT R8, R6, 0x7c, RZ, 0xc0, !PT ;  /* 0x0000007c06087812 */ /* 0x000fe200078ec0ff */
[----:B------:R-:W-:Y:S01]  /*0da0*/  IMAD R6, R13, R11, R10 ;  /* 0x0000000b0d067224 */ /* 0x000fe200078e020a */
[----:B------:R-:W-:Y:S01]  /*0db0*/  IABS R11, R19 ;  /* 0x00000013000b7213 */ /* 0x000fe20000000000 */
[----:B------:R-:W-:Y:S01]  /*0dc0*/  IMAD.HI.U32 R10, R7, R18, RZ ;  /* 0x00000012070a7227 */ /* 0x000fe200078e00ff */
[----:B------:R-:W-:Y:S02]  /*0dd0*/  ISETP.GE.AND P5, PT, R19, RZ, PT ;  /* 0x000000ff1300720c */ /* 0x000fe40003fa6270 */
[----:B------:R-:W-:Y:S01]  /*0de0*/  ISETP.GT.U32.AND P0, PT, R13, R6, PT ;  /* 0x000000060d00720c */ /* 0x000fe20003f04070 */
[----:B------:R-:W-:Y:S01]  /*0df0*/  IMAD R12, R3, 0x2, R8 ;  /* 0x00000002030c7824 */ /* 0x000fe200078e0208 */
[----:B------:R-:W-:Y:S01]  /*0e00*/  SHF.R.U32.HI R3, RZ, 0x2, R3 ;  /* 0x00000002ff037819 */ /* 0x000fe20000011603 */
[----:B------:R-:W-:Y:S01]  /*0e10*/  IMAD.HI.U32 R8, R7, R14, RZ ;  /* 0x0000000e07087227 */ /* 0x000fe200078e00ff */
[----:B------:R-:W-:-:S02]  /*0e20*/  LOP3.LUT R19, R9, 0x18, RZ, 0xfc, !PT ;  /* 0x0000001809137812 */ /* 0x000fc400078efcff */
[----:B------:R-:W-:Y:S01]  /*0e30*/  LOP3.LUT R12, R12, R3, RZ, 0x3c, !PT ;  /* 0x000000030c0c7212 */ /* 0x000fe200078e3cff */
[----:B------:R-:W-:Y:S01]  /*0e40*/  IMAD.MOV R8, RZ, RZ, -R8 ;  /* 0x000000ffff087224 */ /* 0x000fe200078e0a08 */
[----:B------:R-:W-:Y:S01]  /*0e50*/  IABS R3, R15 ;  /* 0x0000000f00037213 */ /* 0x000fe20000000000 */
[----:B------:R-:W-:Y:S01]  /*0e60*/  IMAD.MOV R10, RZ, RZ, -R10 ;  /* 0x000000ffff0a7224 */ /* 0x000fe200078e0a0a */
[----:B------:R-:W-:Y:S01]  /*0e70*/  IABS R22, R19 ;  /* 0x0000001300167213 */ /* 0x000fe20000000000 */
[----:B------:R-:W-:Y:S01]  /*0e80*/  IMAD R8, R5, R8, R14 ;  /* 0x0000000805087224 */ /* 0x000fe200078e020e */
[----:B------:R-:W-:Y:S01]  /*0e90*/  LOP3.LUT R21, R9, 0x1c, RZ, 0xfc, !PT ;  /* 0x0000001c09157812 */ /* 0x000fe200078efcff */
[----:B------:R-:W-:Y:S01]  /*0ea0*/  @!P0 IMAD.IADD R6, R6, 0x1, -R13 ;  /* 0x0000000106068824 */ /* 0x000fe200078e0a0d */
[----:B------:R-:W-:Y:S01]  /*0eb0*/  ISETP.GE.AND P0, PT, R23, RZ, PT ;  /* 0x000000ff1700720c */ /* 0x000fe20003f06270 */
[----:B------:R-:W-:Y:S01]  /*0ec0*/  IMAD.MOV.U32 R14, RZ, RZ, R3 ;  /* 0x000000ffff0e7224 */ /* 0x000fe200078e0003 */
[C---:B------:R-:W-:Y:S01]  /*0ed0*/  ISETP.GT.U32.AND P4, PT, R5.reuse, R8, PT ;  /* 0x000000080500720c */ /* 0x040fe20003f84070 */
[----:B------:R-:W-:Y:S01]  /*0ee0*/  IMAD R18, R5, R10, R18 ;  /* 0x0000000a05127224 */ /* 0x000fe200078e0212 */
[----:B------:R-:W-:Y:S01]  /*0ef0*/  ISETP.GT.U32.AND P3, PT, R13, R6, PT ;  /* 0x000000060d00720c */ /* 0x000fe20003f64070 */
[----:B------:R-:W-:Y:S01]  /*0f00*/  IMAD.HI.U32 R10, R7, R14, RZ ;  /* 0x0000000e070a7227 */ /* 0x000fe200078e00ff */
[----:B--2---:R-:W-:-:S02]  /*0f10*/  LOP3.LUT R23, R9, 0x20, RZ, 0xfc, !PT ;  /* 0x0000002009177812 */ /* 0x004fc400078efcff */
[----:B------:R-:W-:Y:S01]  /*0f20*/  ISETP.GT.U32.AND P2, PT, R5, R18, PT ;  /* 0x000000120500720c */ /* 0x000fe20003f44070 */
[----:B------:R-:W-:Y:S01]  /*0f30*/  IMAD.MOV R10, RZ, RZ, -R10 ;  /* 0x000000ffff0a7224 */ /* 0x000fe200078e0a0a */
[----:B------:R-:W-:Y:S01]  /*0f40*/  IABS R24, R21 ;  /* 0x0000001500187213 */ /* 0x000fe20000000000 */
[----:B------:R-:W-:Y:S01]  /*0f50*/  IMAD.SHL.U32 R3, R4, 0x200, RZ ;  /* 0x0000020004037824 */ /* 0x000fe200078e00ff */
[----:B------:R-:W-:Y:S01]  /*0f60*/  LOP3.LUT R25, R9, 0x24, RZ, 0xfc, !PT ;  /* 0x0000002409197812 */ /* 0x000fe200078efcff */
[----:B------:R-:W-:Y:S01]  /*0f70*/  IMAD R10, R5, R10, R14 ;  /* 0x0000000a050a7224 */ /* 0x000fe200078e020e */
[----:B------:R-:W-:Y:S01]  /*0f80*/  LOP3.LUT R27, R9, 0x50, RZ, 0xfc, !PT ;  /* 0x00000050091b7812 */ /* 0x000fe200078efcff */
[----:B------:R-:W-:Y:S01]  /*0f90*/  @!P4 IMAD.IADD R8, R8, 0x1, -R5 ;  /* 0x000000010808c824 */ /* 0x000fe200078e0a05 */
[----:B------:R-:W-:Y:S01]  /*0fa0*/  LOP3.LUT R3, R12, 0x4000, R3, 0xf8, !PT ;  /* 0x000040000c037812 */ /* 0x000fe200078ef803 */
[----:B------:R-:W-:Y:S01]  /*0fb0*/  @!P3 IMAD.IADD R6, R6, 0x1, -R13 ;  /* 0x000000010606b824 */ /* 0x000fe200078e0a0d */
[C---:B------:R-:W-:Y:S01]  /*0fc0*/  ISETP.GT.U32.AND P3, PT, R5.reuse, R10, PT ;  /* 0x0000000a0500720c */ /* 0x040fe20003f64070 */
[----:B------:R-:W-:Y:S01]  /*0fd0*/  IMAD.MOV.U32 R12, RZ, RZ, R11 ;  /* 0x000000ffff0c7224 */ /* 0x000fe200078e000b */
[----:B------:R-:W-:Y:S01]  /*0fe0*/  ISETP.GT.U32.AND P4, PT, R5, R8, PT ;  /* 0x000000080500720c */ /* 0x000fe20003f84070 */
[----:B------:R-:W-:Y:S01]  /*0ff0*/  IMAD.MOV.U32 R250, RZ, RZ, R6 ;  /* 0x000000fffffa7224 */ /* 0x000fe200078e0006 */
[----:B------:R-:W-:Y:S01]  /*1000*/  LOP3.LUT R13, R9, 0x14, RZ, 0xfc, !PT ;  /* 0x00000014090d7812 */ /* 0x000fe200078efcff */
[----:B------:R-:W-:Y:S01]  /*1010*/  IMAD.HI.U32 R11, R7, R12, RZ ;  /* 0x0000000c070b7227 */ /* 0x000fe200078e00ff */
[----:B------:R-:W-:-:S02]  /*1020*/  IABS R46, R27 ;  /* 0x0000001b002e7213 */ /* 0x000fc40000000000 */
[----:B------:R-:W-:Y:S01]  /*1030*/  LOP3.LUT R29, R9, 0x54, RZ, 0xfc, !PT ;  /* 0x00000054091d7812 */ /* 0x000fe200078efcff */
[----:B------:R-:W-:Y:S01]  /*1040*/  @!P2 IMAD.IADD R18, R18, 0x1, -R5 ;  /* 0x000000011212a824 */ /* 0x000fe200078e0a05 */
[----:B------:R-:W-:Y:S01]  /*1050*/  ISETP.GE.AND P2, PT, R20, RZ, PT ;  /* 0x000000ff1400720c */ /* 0x000fe20003f46270 */
[----:B------:R-:W-:Y:S01]  /*1060*/  IMAD.MOV R11, RZ, RZ, -R11 ;  /* 0x000000ffff0b7224 */ /* 0x000fe200078e0a0b */
[----:B------:R-:W-:Y:S01]  /*1070*/  IABS R20, R13 ;  /* 0x0000000d00147213 */ /* 0x000fe20000000000 */
[--C-:B------:R-:W-:Y:S01]  /*1080*/  @!P3 IMAD.IADD R10, R10, 0x1, -R5.reuse ;  /* 0x000000010a0ab824 */ /* 0x100fe200078e0a05 */
[----:B------:R-:W-:Y:S01]  /*1090*/  IABS R48, R29 ;  /* 0x0000001d00307213 */ /* 0x000fe20000000000 */
[----:B------:R-:W-:Y:S01]  /*10a0*/  @!P0 IMAD.MOV R250, RZ, RZ, -R250 ;  /* 0x000000fffffa8224 */ /* 0x000fe200078e0afa */
[C---:B------:R-:W-:Y:S01]  /*10b0*/  ISETP.GT.U32.AND P0, PT, R5.reuse, R18, PT ;  /* 0x000000120500720c */ /* 0x040fe20003f04070 */
[C---:B------:R-:W-:Y:S01]  /*10c0*/  IMAD R6, R5.reuse, R11, R12 ;  /* 0x0000000b05067224 */ /* 0x040fe200078e020c */
[----:B------:R-:W-:Y:S01]  /*10d0*/  ISETP.GT.U32.AND P3, PT, R5, R10, PT ;  /* 0x0000000a0500720c */ /* 0x000fe20003f64070 */
[----:B------:R-:W-:Y:S01]  /*10e0*/  @!P4 IMAD.IADD R8, R8, 0x1, -R5 ;  /* 0x000000010808c824 */ /* 0x000fe200078e0a05 */
[C---:B------:R-:W-:Y:S01]  /*10f0*/  LOP3.LUT R11, R9.reuse, 0xc, RZ, 0xfc, !PT ;  /* 0x0000000c090b7812 */ /* 0x040fe200078efcff */
[----:B-1----:R-:W-:Y:S01]  /*1100*/  VIADD R4, R252, 0xffffffff ;  /* 0xfffffffffc047836 */ /* 0x002fe20000000000 */
[----:B------:R-:W-:-:S02]  /*1110*/  LOP3.LUT R12, R9, 0x10, RZ, 0xfc, !PT ;  /* 0x00000010090c7812 */ /* 0x000fc400078efcff */
[----:B------:R-:W-:Y:S02]  /*1120*/  IABS R14, R11 ;  /* 0x0000000b000e7213 */ /* 0x000fe40000000000 */
[----:B------:R-:W-:Y:S02]  /*1130*/  @!P1 LOP3.LUT R250, RZ, R16, RZ, 0x33, !PT ;  /* 0x00000010fffa9212 */ /* 0x000fe400078e33ff */
[----:B------:R-:W-:Y:S01]  /*1140*/  IABS R16, R12 ;  /* 0x0000000c00107213 */ /* 0x000fe20000000000 */
[--C-:B------:R-:W-:Y:S01]  /*1150*/  @!P0 IMAD.IADD R18, R18, 0x1, -R5.reuse ;  /* 0x0000000112128824 */ /* 0x100fe200078e0a05 */
[----:B------:R-:W-:Y:S01]  /*1160*/  ISETP.GE.AND P4, PT, R11, RZ, PT ;  /* 0x000000ff0b00720c */ /* 0x000fe20003f86270 */
[----:B------:R-:W-:Y:S01]  /*1170*/  @!P3 IMAD.IADD R10, R10, 0x1, -R5 ;  /* 0x000000010a0ab824 */ /* 0x000fe200078e0a05 */
[----:B------:R-:W-:Y:S01]  /*1180*/  ISETP.GT.U32.AND P3, PT, R5, R6, PT ;  /* 0x000000060500720c */ /* 0x000fe20003f64070 */
[----:B------:R-:W-:Y:S01]  /*1190*/  IMAD.HI.U32 R11, R7, R14, RZ ;  /* 0x0000000e070b7227 */ /* 0x000fe200078e00ff */
[----:B------:R-:W-:-:S02]  /*11a0*/  ISETP.GE.AND P0, PT, R12, RZ, PT ;  /* 0x000000ff0c00720c */ /* 0x000fc40003f06270 */
[----:B------:R-:W-:Y:S01]  /*11b0*/  ISETP.GE.AND P1, PT, R9, RZ, PT ;  /* 0x000000ff0900720c */ /* 0x000fe20003f26270 */
[----:B------:R-:W-:Y:S01]  /*11c0*/  IMAD.HI.U32 R12, R7, R16, RZ ;  /* 0x00000010070c7227 */ /* 0x000fe200078e00ff */
[C---:B------:R-:W-:Y:S02]  /*11d0*/  LOP3.LUT R31, R9.reuse, 0x58, RZ, 0xfc, !PT ;  /* 0x00000058091f7812 */ /* 0x040fe400078efcff */
[----:B------:R-:W-:Y:S01]  /*11e0*/  LOP3.LUT R33, R9, 0x5c, RZ, 0xfc, !PT ;  /* 0x0000005c09217812 */ /* 0x000fe200078efcff */
[----:B------:R-:W-:Y:S01]  /*11f0*/  IMAD.MOV R11, RZ, RZ, -R11 ;  /* 0x000000ffff0b7224 */ /* 0x000fe200078e0a0b */
[----:B------:R-:W-:Y:S01]  /*1200*/  IABS R50, R31 ;  /* 0x0000001f00327213 */ /* 0x000fe20000000000 */
[----:B------:R-:W-:Y:S01]  /*1210*/  IMAD.MOV R15, RZ, RZ, -R12 ;  /* 0x000000ffff0f7224 */ /* 0x000fe200078e0a0c */
[----:B------:R-:W-:Y:S01]  /*1220*/  IABS R52, R33 ;  /* 0x0000002100347213 */ /* 0x000fe20000000000 */
[----:B------:R-:W-:Y:S01]  /*1230*/  IMAD R12, R5, R11, R14 ;  /* 0x0000000b050c7224 */ /* 0x000fe200078e020e */
[C---:B------:R-:W-:Y:S01]  /*1240*/  LOP3.LUT R35, R9.reuse, 0x60, RZ, 0xfc, !PT ;  /* 0x0000006009237812 */ /* 0x040fe200078efcff */
[----:B------:R-:W-:Y:S01]  /*1250*/  IMAD.MOV.U32 R68, RZ, RZ, R18 ;  /* 0x000000ffff447224 */ /* 0x000fe200078e0012 */
[----:B------:R-:W-:Y:S01]  /*1260*/  LOP3.LUT R37, R9, 0x64, RZ, 0xfc, !PT ;  /* 0x0000006409257812 */ /* 0x000fe200078efcff */
[----:B------:R-:W-:Y:S01]  /*1270*/  @!P3 IMAD.IADD R6, R6, 0x1, -R5 ;  /* 0x000000010606b824 */ /* 0x000fe200078e0a05 */
[C---:B------:R-:W-:Y:S01]  /*1280*/  ISETP.GT.U32.AND P3, PT, R5.reuse, R12, PT ;  /* 0x0000000c0500720c */ /* 0x040fe20003f64070 */
[C---:B------:R-:W-:Y:S01]  /*1290*/  IMAD R14, R5.reuse, R15, R16 ;  /* 0x0000000f050e7224 */ /* 0x040fe200078e0210 */
[----:B------:R-:W-:Y:S01]  /*12a0*/  IABS R15, R23 ;  /* 0x00000017000f7213 */ /* 0x000fe20000000000 */
[----:B------:R-:W-:Y:S01]  /*12b0*/  @!P2 IMAD.MOV R68, RZ, RZ, -R68 ;  /* 0x000000ffff44a224 */ /* 0x000fe200078e0a44 */
[C---:B------:R-:W-:Y:S01]  /*12c0*/  ISETP.GT.U32.AND P2, PT, R5.reuse, R6, PT ;  /* 0x000000060500720c */ /* 0x040fe20003f44070 */
[----:B------:R-:W-:Y:S01]  /*12d0*/  @!P6 IMAD.MOV R10, RZ, RZ, -R10 ;  /* 0x000000ffff0ae224 */ /* 0x000fe200078e0a0a */
[----:B------:R-:W-:Y:S01]  /*12e0*/  ISETP.GT.U32.AND P6, PT, R5, R14, PT ;  /* 0x0000000e0500720c */ /* 0x000fe20003fc4070 */
[----:B------:R-:W-:Y:S01]  /*12f0*/  IMAD.HI.U32 R11, R7, R22, RZ ;  /* 0x00000016070b7227 */ /* 0x000fe200078e00ff */
[----:B------:R-:W-:-:S02]  /*1300*/  IABS R54, R35 ;  /* 0x0000002300367213 */ /* 0x000fc40000000000 */
[----:B------:R-:W-:Y:S01]  /*1310*/  IABS R56, R37 ;  /* 0x0000002500387213 */ /* 0x000fe20000000000 */
[----:B------:R-:W-:Y:S01]  /*1320*/  IMAD.MOV R11, RZ, RZ, -R11 ;  /* 0x000000ffff0b7224 */ /* 0x000fe200078e0a0b */
[----:B------:R-:W-:Y:S01]  /*1330*/  LOP3.LUT R39, R9, 0x70, RZ, 0xfc, !PT ;  /* 0x0000007009277812 */ /* 0x000fe200078efcff */
[----:B------:R-:W-:Y:S01]  /*1340*/  @!P1 IMAD.MOV R8, RZ, RZ, -R8 ;  /* 0x000000ffff089224 */ /* 0x000fe200078e0a08 */
[----:B------:R-:W-:Y:S01]  /*1350*/  ISETP.GE.AND P1, PT, R13, RZ, PT ;  /* 0x000000ff0d00720c */ /* 0x000fe20003f26270 */
[----:B------:R-:W-:Y:S01]  /*1360*/  IMAD.HI.U32 R13, R7, R20, RZ ;  /* 0x00000014070d7227 */ /* 0x000fe200078e00ff */
[----:B------:R-:W-:Y:S02]  /*1370*/  LOP3.LUT R41, R9, 0x74, RZ, 0xfc, !PT ;  /* 0x0000007409297812 */ /* 0x000fe400078efcff */
[----:B------:R-:W-:Y:S01]  /*1380*/  IABS R62, R39 ;  /* 0x00000027003e7213 */ /* 0x000fe20000000000 */
[----:B------:R-:W-:Y:S01]  /*1390*/  IMAD R18, R5, R11, R22 ;  /* 0x0000000b05127224 */ /* 0x000fe200078e0216 */
[----:B------:R-:W-:Y:S01]  /*13a0*/  IABS R64, R41 ;  /* 0x0000002900407213 */ /* 0x000fe20000000000 */
[----:B------:R-:W-:-:S02]  /*13b0*/  @!P2 IMAD.IADD R6, R6, 0x1, -R5 ;  /* 0x000000010606a824 */ /* 0x000fc400078e0a05 */
[----:B------:R-:W-:Y:S02]  /*13c0*/  @!P3 IMAD.IADD R12, R12, 0x1, -R5 ;  /* 0x000000010c0cb824 */ /* 0x000fe400078e0a05 */
[----:B------:R-:W-:Y:S02]  /*13d0*/  IMAD.MOV R13, RZ, RZ, -R13 ;  /* 0x000000ffff0d7224 */ /* 0x000fe400078e0a0d */
[----:B------:R-:W-:Y:S01]  /*13e0*/  @!P6 IMAD.IADD R14, R14, 0x1, -R5 ;  /* 0x000000010e0ee824 */ /* 0x000fe200078e0a05 */
[C---:B------:R-:W-:Y:S01]  /*13f0*/  ISETP.GT.U32.AND P3, PT, R5.reuse, R12, PT ;  /* 0x0000000c0500720c */ /* 0x040fe20003f64070 */
[----:B------:R-:W-:Y:S01]  /*1400*/  @!P5 IMAD.MOV R6, RZ, RZ, -R6 ;  /* 0x000000ffff06d224 */ /* 0x000fe200078e0a06 */
[C---:B------:R-:W-:Y:S01]  /*1410*/  ISETP.GT.U32.AND P5, PT, R5.reuse, R18, PT ;  /* 0x000000120500720c */ /* 0x040fe20003fa4070 */
[----:B------:R-:W-:Y:S01]  /*1420*/  IMAD.MOV.U32 R22, RZ, RZ, R15 ;  /* 0x000000ffff167224 */ /* 0x000fe200078e000f */
[C---:B------:R-:W-:Y:S01]  /*1430*/  ISETP.GT.U32.AND P6, PT, R5.reuse, R14, PT ;  /* 0x0000000e0500720c */ /* 0x040fe20003fc4070 */
[----:B------:R-:W-:Y:S01]  /*1440*/  IMAD R16, R5, R13, R20 ;  /* 0x0000000d05107224 */ /* 0x000fe200078e0214 */
[----:B------:R-:W-:Y:S01]  /*1450*/  LOP3.LUT R15, R9, 0x28, RZ, 0xfc, !PT ;  /* 0x00000028090f7812 */ /* 0x000fe200078efcff */
[----:B------:R-:W-:-:S03]  /*1460*/  IMAD.HI.U32 R13, R7, R24, RZ ;  /* 0x00000018070d7227 */ /* 0x000fc600078e00ff */
[----:B------:R-:W-:Y:S01]  /*1470*/  ISETP.GT.U32.AND P2, PT, R5, R16, PT ;  /* 0x000000100500720c */ /* 0x000fe20003f44070 */
[----:B------:R-:W-:Y:S01]  /*1480*/  IMAD.HI.U32 R11, R7, R22, RZ ;  /* 0x00000016070b7227 */ /* 0x000fe200078e00ff */
[----:B------:R-:W-:-:S03]  /*1490*/  IABS R26, R15 ;  /* 0x0000000f001a7213 */ /* 0x000fc60000000000 */
[----:B------:R-:W-:Y:S02]  /*14a0*/  IMAD.MOV R13, RZ, RZ, -R13 ;  /* 0x000000ffff0d7224 */ /* 0x000fe400078e0a0d */
[----:B------:R-:W-:Y:S02]  /*14b0*/  IMAD.MOV R11, RZ, RZ, -R11 ;  /* 0x000000ffff0b7224 */ /* 0x000fe400078e0a0b */
[C---:B------:R-:W-:Y:S01]  /*14c0*/  IMAD R20, R5.reuse, R13, R24 ;  /* 0x0000000d05147224 */ /* 0x040fe200078e0218 */
[----:B------:R-:W-:Y:S01]  /*14d0*/  IABS R24, R25 ;  /* 0x0000001900187213 */ /* 0x000fe20000000000 */
[C---:B------:R-:W-:Y:S02]  /*14e0*/  IMAD R22, R5.reuse, R11, R22 ;  /* 0x0000000b05167224 */ /* 0x040fe400078e0216 */
[--C-:B------:R-:W-:Y:S01]  /*14f0*/  @!P3 IMAD.IADD R12, R12, 0x1, -R5.reuse ;  /* 0x000000010c0cb824 */ /* 0x100fe200078e0a05 */
[----:B------:R-:W-:Y:S01]  /*1500*/  ISETP.GT.U32.AND P3, PT, R5, R20, PT ;  /* 0x000000140500720c */ /* 0x000fe20003f64070 */
[--C-:B------:R-:W-:Y:S01]  /*1510*/  @!P5 IMAD.IADD R18, R18, 0x1, -R5.reuse ;  /* 0x000000011212d824 */ /* 0x100fe200078e0a05 */
[----:B------:R-:W-:Y:S01]  /*1520*/  ISETP.GE.AND P5, PT, R19, RZ, PT ;  /* 0x000000ff1300720c */ /* 0x000fe20003fa6270 */
[----:B------:R-:W-:Y:S01]  /*1530*/  @!P6 IMAD.IADD R14, R14, 0x1, -R5 ;  /* 0x000000010e0ee824 */ /* 0x000fe200078e0a05 */
[C---:B------:R-:W-:Y:S01]  /*1540*/  ISETP.GT.U32.AND P6, PT, R5.reuse, R22, PT ;  /* 0x000000160500720c */ /* 0x040fe20003fc4070 */
[----:B------:R-:W-:Y:S01]  /*1550*/  @!P4 IMAD.MOV R12, RZ, RZ, -R12 ;  /* 0x000000ffff0cc224 */ /* 0x000fe200078e0a0c */
[----:B------:R-:W-:Y:S01]  /*1560*/  ISETP.GT.U32.AND P4, PT, R5, R18, PT ;  /* 0x000000120500720c */ /* 0x000fe20003f84070 */
[----:B------:R-:W-:Y:S01]  /*1570*/  IMAD.HI.U32 R11, R7, R24, RZ ;  /* 0x00000018070b7227 */ /* 0x000fe200078e00ff */
[----:B------:R-:W-:-:S03]  /*1580*/  LOP3.LUT R19, R9, 0x30, RZ, 0xfc, !PT ;  /* 0x0000003009137812 */ /* 0x000fc600078efcff */
[----:B------:R-:W-:Y:S01]  /*1590*/  @!P2 IMAD.IADD R16, R16, 0x1, -R5 ;  /* 0x000000011010a824 */ /* 0x000fe200078e0a05 */
[----:B------:R-:W-:Y:S01]  /*15a0*/  IABS R30, R19 ;  /* 0x00000013001e7213 */ /* 0x000fe20000000000 */
[----:B------:R-:W-:-:S03]  /*15b0*/  IMAD.HI.U32 R13, R7, R26, RZ ;  /* 0x0000001a070d7227 */ /* 0x000fc600078e00ff */
[C---:B------:R-:W-:Y:S01]  /*15c0*/  ISETP.GT.U32.AND P2, PT, R5.reuse, R16, PT ;  /* 0x000000100500720c */ /* 0x040fe20003f44070 */
[----:B------:R-:W-:Y:S02]  /*15d0*/  IMAD.MOV R11, RZ, RZ, -R11 ;  /* 0x000000ffff0b7224 */ /* 0x000fe400078e0a0b */
[----:B------:R-:W-:Y:S02]  /*15e0*/  IMAD.MOV R13, RZ, RZ, -R13 ;  /* 0x000000ffff0d7224 */ /* 0x000fe400078e0a0d */
[----:B------:R-:W-:Y:S01]  /*15f0*/  IMAD R24, R5, R11, R24 ;  /* 0x0000000b05187224 */ /* 0x000fe200078e0218 */
[----:B------:R-:W-:Y:S01]  /*1600*/  LOP3.LUT R11, R9, 0x2c, RZ, 0xfc, !PT ;  /* 0x0000002c090b7812 */ /* 0x000fe200078efcff */
[--C-:B------:R-:W-:Y:S01]  /*1610*/  @!P3 IMAD.IADD R20, R20, 0x1, -R5.reuse ;  /* 0x000000011414b824 */ /* 0x100fe200078e0a05 */
[----:B------:R-:W-:Y:S01]  /*1620*/  ISETP.GE.AND P3, PT, R23, RZ, PT ;  /* 0x000000ff1700720c */ /* 0x000fe20003f66270 */
[C---:B------:R-:W-:Y:S01]  /*1630*/  IMAD R26, R5.reuse, R13, R26 ;  /* 0x0000000d051a7224 */ /* 0x040fe200078e021a */
[----:B------:R-:W-:Y:S01]  /*1640*/  IABS R28, R11 ;  /* 0x0000000b001c7213 */ /* 0x000fe20000000000 */
[--C-:B------:R-:W-:Y:S01]  /*1650*/  @!P6 IMAD.IADD R22, R22, 0x1, -R5.reuse ;  /* 0x000000011616e824 */ /* 0x100fe200078e0a05 */
[C---:B------:R-:W-:Y:S01]  /*1660*/  ISETP.GT.U32.AND P6, PT, R5.reuse, R20, PT ;  /* 0x000000140500720c */ /* 0x040fe20003fc4070 */
[--C-:B------:R-:W-:Y:S01]  /*1670*/  @!P4 IMAD.IADD R18, R18, 0x1, -R5.reuse ;  /* 0x000000011212c824 */ /* 0x100fe200078e0a05 */
[C---:B------:R-:W-:Y:S01]  /*1680*/  ISETP.GT.U32.AND P4, PT, R5.reuse, R24, PT ;  /* 0x000000180500720c */ /* 0x040fe20003f84070 */
[----:B------:R-:W-:Y:S01]  /*1690*/  @!P0 IMAD.MOV R14, RZ, RZ, -R14 ;  /* 0x000000ffff0e8224 */ /* 0x000fe200078e0a0e */
[C---:B------:R-:W-:Y:S01]  /*16a0*/  ISETP.GT.U32.AND P0, PT, R5.reuse, R22, PT ;  /* 0x000000160500720c */ /* 0x040fe20003f04070 */
[----:B------:R-:W-:Y:S01]  /*16b0*/  @!P5 IMAD.MOV R18, RZ, RZ, -R18 ;  /* 0x000000ffff12d224 */ /* 0x000fe200078e0a12 */
[----:B------:R-:W-:Y:S01]  /*16c0*/  ISETP.GT.U32.AND P5, PT, R5, R26, PT ;  /* 0x0000001a0500720c */ /* 0x000fe20003fa4070 */
[----:B------:R-:W-:Y:S01]  /*16d0*/  @!P2 IMAD.IADD R16, R16, 0x1, -R5 ;  /* 0x000000011010a824 */ /* 0x000fe200078e0a05 */
[----:B------:R-:W-:Y:S01]  /*16e0*/  ISETP.GE.AND P2, PT, R21, RZ, PT ;  /* 0x000000ff1500720c */ /* 0x000fe20003f46270 */
[----:B------:R-:W-:Y:S01]  /*16f0*/  IMAD.HI.U32 R13, R7, R30, RZ ;  /* 0x0000001e070d7227 */ /* 0x000fe200078e00ff */
[----:B------:R-:W-:-:S02]  /*1700*/  LOP3.LUT R21, R9, 0x44, RZ, 0xfc, !PT ;  /* 0x0000004409157812 */ /* 0x000fc400078efcff */
[----:B------:R-:W-:Y:S01]  /*1710*/  LOP3.LUT R23, R9, 0x48, RZ, 0xfc, !PT ;  /* 0x0000004809177812 */ /* 0x000fe200078efcff */
[--C-:B------:R-:W-:Y:S01]  /*1720*/  @!P6 IMAD.IADD R20, R20, 0x1, -R5.reuse ;  /* 0x000000011414e824 */ /* 0x100fe200078e0a05 */
[----:B------:R-:W-:Y:S01]  /*1730*/  ISETP.GE.AND P6, PT, R15, RZ, PT ;  /* 0x000000ff0f00720c */ /* 0x000fe20003fc6270 */
[--C-:B------:R-:W-:Y:S01]  /*1740*/  @!P4 IMAD.IADD R24, R24, 0x1, -R5.reuse ;  /* 0x000000011818c824 */ /* 0x100fe200078e0a05 */
[----:B------:R-:W-:Y:S01]  /*1750*/  LOP3.LUT R15, R9, 0x3c, RZ, 0xfc, !PT ;  /* 0x0000003c090f7812 */ /* 0x000fe200078efcff */
[--C-:B------:R-:W-:Y:S01]  /*1760*/  @!P0 IMAD.IADD R22, R22, 0x1, -R5.reuse ;  /* 0x0000000116168824 */ /* 0x100fe200078e0a05 */
[----:B------:R-:W-:Y:S01]  /*1770*/  ISETP.GE.AND P0, PT, R11, RZ, PT ;  /* 0x000000ff0b00720c */ /* 0x000fe20003f06270 */
[----:B------:R-:W-:Y:S01]  /*1780*/  @!P5 IMAD.IADD R26, R26, 0x1, -R5 ;  /* 0x000000011a1ad824 */ /* 0x000fe200078e0a05 */
[----:B------:R-:W-:Y:S01]  /*1790*/  ISETP.GT.U32.AND P5, PT, R5, R24, PT ;  /* 0x000000180500720c */ /* 0x000fe20003fa4070 */
[----:B------:R-:W-:Y:S01]  /*17a0*/  IMAD.HI.U32 R11, R7, R28, RZ ;  /* 0x0000001c070b7227 */ /* 0x000fe200078e00ff */
[----:B------:R-:W-:-:S02]  /*17b0*/  IABS R36, R15 ;  /* 0x0000000f00247213 */ /* 0x000fc40000000000 */
[----:B------:R-:W-:Y:S01]  /*17c0*/  IABS R40, R21 ;  /* 0x0000001500287213 */ /* 0x000fe20000000000 */
[----:B------:R-:W-:Y:S01]  /*17d0*/  @!P2 IMAD.MOV R20, RZ, RZ, -R20 ;  /* 0x000000ffff14a224 */ /* 0x000fe200078e0a14 */
[----:B------:R-:W-:Y:S01]  /*17e0*/  ISETP.GT.U32.AND P2, PT, R5, R26, PT ;  /* 0x0000001a0500720c */ /* 0x000fe20003f44070 */
[----:B------:R-:W-:Y:S01]  /*17f0*/  IMAD.MOV R11, RZ, RZ, -R11 ;  /* 0x000000ffff0b7224 */ /* 0x000fe200078e0a0b */
[----:B------:R-:W-:Y:S01]  /*1800*/  IABS R42, R23 ;  /* 0x00000017002a7213 */ /* 0x000fe20000000000 */
[----:B------:R-:W-:Y:S01]  /*1810*/  IMAD.MOV R13, RZ, RZ, -R13 ;  /* 0x000000ffff0d7224 */ /* 0x000fe200078e0a0d */
[----:B------:R-:W-:Y:S01]  /*1820*/  ISETP.GE.AND P4, PT, R19, RZ, PT ;  /* 0x000000ff1300720c */ /* 0x000fe20003f86270 */
[----:B------:R-:W-:Y:S01]  /*1830*/  IMAD R28, R5, R11, R28 ;  /* 0x0000000b051c7224 */ /* 0x000fe200078e021c */
[C---:B------:R-:W-:Y:S01]  /*1840*/  LOP3.LUT R11, R9.reuse, 0x34, RZ, 0xfc, !PT ;  /* 0x00000034090b7812 */ /* 0x040fe200078efcff */
[--C-:B------:R-:W-:Y:S01]  /*1850*/  @!P5 IMAD.IADD R24, R24, 0x1, -R5.reuse ;  /* 0x000000011818d824 */ /* 0x100fe200078e0a05 */
[----:B------:R-:W-:Y:S01]  /*1860*/  LOP3.LUT R19, R9, 0x40, RZ, 0xfc, !PT ;  /* 0x0000004009137812 */ /* 0x000fe200078efcff */
[C---:B------:R-:W-:Y:S01]  /*1870*/  IMAD R30, R5.reuse, R13, R30 ;  /* 0x0000000d051e7224 */ /* 0x040fe200078e021e */
[----:B------:R-:W-:Y:S01]  /*1880*/  ISETP.GT.U32.AND P5, PT, R5, R28, PT ;  /* 0x0000001c0500720c */ /* 0x000fe20003fa4070 */
[----:B------:R-:W-:Y:S01]  /*1890*/  @!P1 IMAD.MOV R16, RZ, RZ, -R16 ;  /* 0x000000ffff109224 */ /* 0x000fe200078e0a10 */
[----:B------:R-:W-:Y:S01]  /*18a0*/  IABS R32, R11 ;  /* 0x0000000b00207213 */ /* 0x000fe20000000000 */
[----:B------:R-:W-:Y:S01]  /*18b0*/  @!P2 IMAD.IADD R26, R26, 0x1, -R5 ;  /* 0x000000011a1aa824 */ /* 0x000fe200078e0a05 */
[----:B------:R-:W-:Y:S01]  /*18c0*/  LOP3.LUT R13, R9, 0x38, RZ, 0xfc, !PT ;  /* 0x00000038090d7812 */ /* 0x000fe200078efcff */
[----:B------:R-:W-:Y:S01]  /*18d0*/  @!P3 IMAD.MOV R22, RZ, RZ, -R22 ;  /* 0x000000ffff16b224 */ /* 0x000fe200078e0a16 */
[----:B------:R-:W-:Y:S01]  /*18e0*/  ISETP.GE.AND P1, PT, R25, RZ, PT ;  /* 0x000000ff1900720c */ /* 0x000fe20003f26270 */
[----:B------:R-:W-:Y:S01]  /*18f0*/  @!P6 IMAD.MOV R26, RZ, RZ, -R26 ;  /* 0x000000ffff1ae224 */ /* 0x000fe200078e0a1a */
[----:B------:R-:W-:Y:S01]  /*1900*/  ISETP.GT.U32.AND P6, PT, R5, R30, PT ;  /* 0x0000001e0500720c */ /* 0x000fe20003fc4070 */
[----:B----4-:R-:W-:Y:S01]  /*1910*/  IMAD R250, R250, UR5, RZ ;  /* 0x00000005fafa7c24 */ /* 0x010fe2000f8e02ff */
[----:B------:R-:W-:Y:S01]  /*1920*/  ISETP.GE.AND P3, PT, R11, RZ, PT ;  /* 0x000000ff0b00720c */ /* 0x000fe20003f66270 */
[----:B------:R-:W-:Y:S01]  /*1930*/  IMAD.HI.U32 R11, R7, R32, RZ ;  /* 0x00000020070b7227 */ /* 0x000fe200078e00ff */
[----:B------:R-:W-:-:S02]  /*1940*/  IABS R34, R13 ;  /* 0x0000000d00227213 */ /* 0x000fc40000000000 */
[----:B------:R-:W-:Y:S01]  /*1950*/  ISETP.GE.AND P2, PT, R13, RZ, PT ;  /* 0x000000ff0d00720c */ /* 0x000fe20003f46270 */
[----:B------:R-:W-:Y:S01]  /*1960*/  @!P5 IMAD.IADD R28, R28, 0x1, -R5 ;  /* 0x000000011c1cd824 */ /* 0x000fe200078e0a05 */
[----:B------:R-:W-:Y:S01]  /*1970*/  IABS R38, R19 ;  /* 0x0000001300267213 */ /* 0x000fe20000000000 */
[----:B------:R-:W-:Y:S01]  /*1980*/  IMAD.MOV R11, RZ, RZ, -R11 ;  /* 0x000000ffff0b7224 */ /* 0x000fe200078e0a0b */
[----:B------:R-:W-:Y:S01]  /*1990*/  LOP3.LUT R25, R9, 0x4c, RZ, 0xfc, !PT ;  /* 0x0000004c09197812 */ /* 0x000fe200078efcff */
[----:B------:R-:W-:Y:S01]  /*19a0*/  IMAD.HI.U32 R13, R7, R34, RZ ;  /* 0x00000022070d7227 */ /* 0x000fe200078e00ff */
[C---:B------:R-:W-:Y:S02]  /*19b0*/  ISETP.GT.U32.AND P5, PT, R5.reuse, R28, PT ;  /* 0x0000001c0500720c */ /* 0x040fe40003fa4070 */
[----:B------:R-:W-:Y:S01]  /*19c0*/  IABS R44, R25 ;  /* 0x00000019002c7213 */ /* 0x000fe20000000000 */
[----:B------:R-:W-:Y:S02]  /*19d0*/  @!P6 IMAD.IADD R30, R30, 0x1, -R5 ;  /* 0x000000011e1ee824 */ /* 0x000fe400078e0a05 */
[----:B------:R-:W-:-:S02]  /*19e0*/  IMAD R32, R5, R11, R32 ;  /* 0x0000000b05207224 */ /* 0x000fc400078e0220 */
[----:B------:R-:W-:Y:S01]  /*19f0*/  IMAD.MOV R13, RZ, RZ, -R13 ;  /* 0x000000ffff0d7224 */ /* 0x000fe200078e0a0d */
[----:B------:R-:W-:Y:S01]  /*1a00*/  ISETP.GT.U32.AND P6, PT, R5, R30, PT ;  /* 0x0000001e0500720c */ /* 0x000fe20003fc4070 */
[----:B------:R-:W-:-:S04]  /*1a10*/  IMAD.HI.U32 R11, R7, R36, RZ ;  /* 0x00000024070b7227 */ /* 0x000fc800078e00ff */
[----:B------:R-:W-:Y:S01]  /*1a20*/  @!P1 IMAD.MOV R24, RZ, RZ, -R24 ;  /* 0x000000ffff189224 */ /* 0x000fe200078e0a18 */
[----:B------:R-:W-:Y:S01]  /*1a30*/  ISETP.GE.AND P1, PT, R15, RZ, PT ;  /* 0x000000ff0f00720c */ /* 0x000fe20003f26270 */
[C---:B------:R-:W-:Y:S02]  /*1a40*/  IMAD R34, R5.reuse, R13, R34 ;  /* 0x0000000d05227224 */ /* 0x040fe400078e0222 */
[----:B------:R-:W-:Y:S01]  /*1a50*/  @!P5 IMAD.IADD R28, R28, 0x1, -R5 ;  /* 0x000000011c1cd824 */ /* 0x000fe200078e0a05 */
[C---:B------:R-:W-:Y:S01]  /*1a60*/  ISETP.GT.U32.AND P5, PT, R5.reuse, R32, PT ;  /* 0x000000200500720c */ /* 0x040fe20003fa4070 */
[----:B------:R-:W-:Y:S02]  /*1a70*/  IMAD.MOV R15, RZ, RZ, -R11 ;  /* 0x000000ffff0f7224 */ /* 0x000fe400078e0a0b */
[----:B------:R-:W-:Y:S01]  /*1a80*/  @!P0 IMAD.MOV R28, RZ, RZ, -R28 ;  /* 0x000000ffff1c8224 */ /* 0x000fe200078e0a1c */
[C---:B------:R-:W-:Y:S01]  /*1a90*/  ISETP.GT.U32.AND P0, PT, R5.reuse, R34, PT ;  /* 0x000000220500720c */ /* 0x040fe20003f04070 */
[----:B------:R-:W-:-:S02]  /*1aa0*/  IMAD R36, R5, R15, R36 ;  /* 0x0000000f05247224 */ /* 0x000fc400078e0224 */
[----:B------:R-:W-:Y:S02]  /*1ab0*/  @!P6 IMAD.IADD R30, R30, 0x1, -R5 ;  /* 0x000000011e1ee824 */ /* 0x000fe400078e0a05 */
[----:B------:R-:W-:Y:S01]  /*1ac0*/  IMAD.HI.U32 R11, R7, R40, RZ ;  /* 0x00000028070b7227 */ /* 0x000fe200078e00ff */
[----:B------:R-:W-:-:S03]  /*1ad0*/  ISETP.GT.U32.AND P6, PT, R5, R36, PT ;  /* 0x000000240500720c */ /* 0x000fc60003fc4070 */
[----:B------:R-:W-:Y:S02]  /*1ae0*/  IMAD.MOV R11, RZ, RZ, -R11 ;  /* 0x000000ffff0b7224 */ /* 0x000fe400078e0a0b */
[--C-:B------:R-:W-:Y:S02]  /*1af0*/  @!P5 IMAD.IADD R32, R32, 0x1, -R5.reuse ;  /* 0x000000012020d824 */ /* 0x100fe400078e0a05 */
[----:B------:R-:W-:Y:S02]  /*1b00*/  @!P0 IMAD.IADD R34, R34, 0x1, -R5 ;  /* 0x0000000122228824 */ /* 0x000fe400078e0a05 */
[C---:B------:R-:W-:Y:S01]  /*1b10*/  IMAD R40, R5.reuse, R11, R40 ;  /* 0x0000000b05287224 */ /* 0x040fe200078e0228 */
[----:B------:R-:W-:Y:S01]  /*1b20*/  ISETP.GT.U32.AND P5, PT, R5, R32, PT ;  /* 0x000000200500720c */ /* 0x000fe20003fa4070 */
[----:B------:R-:W-:Y:S01]  /*1b30*/  IMAD.HI.U32 R11, R7, R42, RZ ;  /* 0x0000002a070b7227 */ /* 0x000fe200078e00ff */
[----:B------:R-:W-:-:S03]  /*1b40*/  ISETP.GT.U32.AND P0, PT, R5, R34, PT ;  /* 0x000000220500720c */ /* 0x000fc60003f04070 */
[----:B------:R-:W-:Y:S02]  /*1b50*/  @!P6 IMAD.IADD R36, R36, 0x1, -R5 ;  /* 0x000000012424e824 */ /* 0x000fe400078e0a05 */
[----:B------:R-:W-:Y:S02]  /*1b60*/  IMAD.MOV R11, RZ, RZ, -R11 ;  /* 0x000000ffff0b7224 */ /* 0x000fe400078e0a0b */
[----:B------:R-:W-:Y:S01]  /*1b70*/  IMAD.HI.U32 R13, R7, R38, RZ ;  /* 0x00000026070d7227 */ /* 0x000fe200078e00ff */
[----:B------:R-:W-:-:S03]  /*1b80*/  ISETP.GT.U32.AND P6, PT, R5, R36, PT ;  /* 0x000000240500720c */ /* 0x000fc60003fc4070 */
[C---:B------:R-:W-:Y:S02]  /*1b90*/  IMAD R42, R5.reuse, R11, R42 ;  /* 0x0000000b052a7224 */ /* 0x040fe400078e022a */
[----:B------:R-:W-:Y:S01]  /*1ba0*/  @!P0 IMAD.IADD R34, R34, 0x1, -R5 ;  /* 0x0000000122228824 */ /* 0x000fe200078e0a05 */
[----:B------:R-:W-:Y:S01]  /*1bb0*/  ISETP.GT.U32.AND P0, PT, R5, R40, PT ;  /* 0x000000280500720c */ /* 0x000fe20003f04070 */
[----:B------:R-:W-:Y:S02]  /*1bc0*/  IMAD.MOV R13, RZ, RZ, -R13 ;  /* 0x000000ffff0d7224 */ /* 0x000fe400078e0a0d */
[----:B------:R-:W-:-:S04]  /*1bd0*/  IMAD.HI.U32 R11, R7, R44, RZ ;  /* 0x0000002c070b7227 */ /* 0x000fc800078e00ff */
[----:B------:R-:W-:Y:S01]  /*1be0*/  @!P6 IMAD.IADD R36, R36, 0x1, -R5 ;  /* 0x000000012424e824 */ /* 0x000fe200078e0a05 */
[C---:B------:R-:W-:Y:S01]  /*1bf0*/  ISETP.GT.U32.AND P6, PT, R5.reuse, R42, PT ;  /* 0x0000002a0500720c */ /* 0x040fe20003fc4070 */
[----:B------:R-:W-:Y:S02]  /*1c00*/  IMAD R38, R5, R13, R38 ;  /* 0x0000000d05267224 */ /* 0x000fe400078e0226 */
[----:B------:R-:W-:-:S04]  /*1c10*/  IMAD.HI.U32 R13, R7, R46, RZ ;  /* 0x0000002e070d7227 */ /* 0x000fc800078e00ff */
[----:B------:R-:W-:Y:S02]  /*1c20*/  @!P0 IMAD.IADD R40, R40, 0x1, -R5 ;  /* 0x0000000128288824 */ /* 0x000fe400078e0a05 */
[----:B------:R-:W-:Y:S02]  /*1c30*/  IMAD.MOV R13, RZ, RZ, -R13 ;  /* 0x000000ffff0d7224 */ /* 0x000fe400078e0a0d */
[--C-:B------:R-:W-:Y:S01]  /*1c40*/  @!P5 IMAD.IADD R32, R32, 0x1, -R5.reuse ;  /* 0x000000012020d824 */ /* 0x100fe200078e0a05 */
[C---:B------:R-:W-:Y:S01]  /*1c50*/  ISETP.GT.U32.AND P5, PT, R5.reuse, R38, PT ;  /* 0x000000260500720c */ /* 0x040fe20003fa4070 */
[----:B------:R-:W-:Y:S01]  /*1c60*/  @!P6 IMAD.IADD R42, R42, 0x1, -R5 ;  /* 0x000000012a2ae824 */ /* 0x000fe200078e0a05 */
[C---:B------:R-:W-:Y:S01]  /*1c70*/  ISETP.GT.U32.AND P6, PT, R5.reuse, R40, PT ;  /* 0x000000280500720c */ /* 0x040fe20003fc4070 */
[----:B------:R-:W-:Y:S02]  /*1c80*/  IMAD R46, R5, R13, R46 ;  /* 0x0000000d052e7224 */ /* 0x000fe400078e022e */
[----:B------:R-:W-:-:S04]  /*1c90*/  IMAD.HI.U32 R15, R7, R48, RZ ;  /* 0x00000030070f7227 */ /* 0x000fc800078e00ff */
[----:B------:R-:W-:Y:S02]  /*1ca0*/  IMAD.MOV R11, RZ, RZ, -R11 ;  /* 0x000000ffff0b7224 */ /* 0x000fe400078e0a0b */
[----:B------:R-:W-:Y:S02]  /*1cb0*/  IMAD.MOV R15, RZ, RZ, -R15 ;  /* 0x000000ffff0f7224 */ /* 0x000fe400078e0a0f */
[C---:B------:R-:W-:Y:S02]  /*1cc0*/  IMAD R44, R5.reuse, R11, R44 ;  /* 0x0000000b052c7224 */ /* 0x040fe400078e022c */
[----:B------:R-:W-:Y:S01]  /*1cd0*/  @!P6 IMAD.IADD R40, R40, 0x1, -R5 ;  /* 0x000000012828e824 */ /* 0x000fe200078e0a05 */
[----:B------:R-:W-:Y:S01]  /*1ce0*/  ISETP.GT.U32.AND P6, PT, R5, R46, PT ;  /* 0x0000002e0500720c */ /* 0x000fe20003fc4070 */
[----:B------:R-:W-:-:S04]  /*1cf0*/  IMAD.HI.U32 R11, R7, R50, RZ ;  /* 0x00000032070b7227 */ /* 0x000fc800078e00ff */
[----:B------:R-:W-:Y:S02]  /*1d00*/  IMAD R48, R5, R15, R48 ;  /* 0x0000000f05307224 */ /* 0x000fe400078e0230 */
[----:B------:R-:W-:Y:S02]  /*1d10*/  IMAD.MOV R15, RZ, RZ, -R11 ;  /* 0x000000ffff0f7224 */ /* 0x000fe400078e0a0b */
[--C-:B------:R-:W-:Y:S01]  /*1d20*/  @!P5 IMAD.IADD R38, R38, 0x1, -R5.reuse ;  /* 0x000000012626d824 */ /* 0x100fe200078e0a05 */
[----:B------:R-:W-:Y:S01]  /*1d30*/  ISETP.GE.AND P5, PT, R19, RZ, PT ;  /* 0x000000ff1300720c */ /* 0x000fe20003fa6270 */
[----:B------:R-:W-:Y:S01]  /*1d40*/  IMAD R50, R5, R15, R50 ;  /* 0x0000000f05327224 */ /* 0x000fe200078e0232 */
[----:B------:R-:W-:Y:S01]  /*1d50*/  LOP3.LUT R19, R9, 0x78, RZ, 0xfc, !PT ;  /* 0x0000007809137812 */ /* 0x000fe200078efcff */
[----:B------:R-:W-:Y:S01]  /*1d60*/  @!P4 IMAD.MOV R30, RZ, RZ, -R30 ;  /* 0x000000ffff1ec224 */ /* 0x000fe200078e0a1e */
[C---:B------:R-:W-:Y:S01]  /*1d70*/  ISETP.GT.U32.AND P0, PT, R5.reuse, R38, PT ;  /* 0x000000260500720c */ /* 0x040fe20003f04070 */
[----:B------:R-:W-:Y:S01]  /*1d80*/  @!P6 IMAD.IADD R46, R46, 0x1, -R5 ;  /* 0x000000012e2ee824 */ /* 0x000fe200078e0a05 */
[----:B------:R-:W-:Y:S01]  /*1d90*/  ISETP.GT.U32.AND P4, PT, R5, R42, PT ;  /* 0x0000002a0500720c */ /* 0x000fe20003f84070 */
[----:B------:R-:W-:Y:S01]  /*1da0*/  IMAD.HI.U32 R11, R7, R52, RZ ;  /* 0x00000034070b7227 */ /* 0x000fe200078e00ff */
[----:B------:R-:W-:-:S02]  /*1db0*/  ISETP.GT.U32.AND P6, PT, R5, R50, PT ;  /* 0x000000320500720c */ /* 0x000fc40003fc4070 */
[----:B------:R-:W-:Y:S01]  /*1dc0*/  IABS R66, R19 ;  /* 0x0000001300427213 */ /* 0x000fe20000000000 */
[----:B------:R-:W-:Y:S02]  /*1dd0*/  IMAD.MOV R11, RZ, RZ, -R11 ;  /* 0x000000ffff0b7224 */ /* 0x000fe400078e0a0b */
[----:B------:R-:W-:-:S04]  /*1de0*/  IMAD.HI.U32 R13, R7, R54, RZ ;  /* 0x00000036070d7227 */ /* 0x000fc800078e00ff */
[C---:B------:R-:W-:Y:S02]  /*1df0*/  IMAD R52, R5.reuse, R11, R52 ;  /* 0x0000000b05347224 */ /* 0x040fe400078e0234 */
[--C-:B------:R-:W-:Y:S01]  /*1e00*/  @!P0 IMAD.IADD R38, R38, 0x1, -R5.reuse ;  /* 0x0000000126268824 */ /* 0x100fe200078e0a05 */
[C---:B------:R-:W-:Y:S01]  /*1e10*/  ISETP.GT.U32.AND P0, PT, R5.reuse, R44, PT ;  /* 0x0000002c0500720c */ /* 0x040fe20003f04070 */
[--C-:B------:R-:W-:Y:S01]  /*1e20*/  @!P4 IMAD.IADD R42, R42, 0x1, -R5.reuse ;  /* 0x000000012a2ac824 */ /* 0x100fe200078e0a05 */
[C---:B------:R-:W-:Y:S01]  /*1e30*/  ISETP.GT.U32.AND P4, PT, R5.reuse, R48, PT ;  /* 0x000000300500720c */ /* 0x040fe20003f84070 */
[----:B------:R-:W-:Y:S01]  /*1e40*/  @!P6 IMAD.IADD R50, R50, 0x1, -R5 ;  /* 0x000000013232e824 */ /* 0x000fe200078e0a05 */
[----:B------:R-:W-:Y:S01]  /*1e50*/  ISETP.GT.U32.AND P6, PT, R5, R52, PT ;  /* 0x000000340500720c */ /* 0x000fe20003fc4070 */
[----:B------:R-:W-:Y:S02]  /*1e60*/  IMAD.MOV R13, RZ, RZ, -R13 ;  /* 0x000000ffff0d7224 */ /* 0x000fe400078e0a0d */
[----:B------:R-:W-:-:S04]  /*1e70*/  IMAD.HI.U32 R15, R7, R56, RZ ;  /* 0x00000038070f7227 */ /* 0x000fc800078e00ff */
[----:B------:R-:W-:Y:S02]  /*1e80*/  IMAD R54, R5, R13, R54 ;  /* 0x0000000d05367224 */ /* 0x000fe400078e0236 */
[--C-:B------:R-:W-:Y:S01]  /*1e90*/  @!P0 IMAD.IADD R44, R44, 0x1, -R5.reuse ;  /* 0x000000012c2c8824 */ /* 0x100fe200078e0a05 */
[----:B------:R-:W-:Y:S01]  /*1ea0*/  ISETP.GE.AND P0, PT, R21, RZ, PT ;  /* 0x000000ff1500720c */ /* 0x000fe20003f06270 */
[--C-:B------:R-:W-:Y:S01]  /*1eb0*/  @!P4 IMAD.IADD R48, R48, 0x1, -R5.reuse ;  /* 0x000000013030c824 */ /* 0x100fe200078e0a05 */
[----:B------:R-:W-:Y:S01]  /*1ec0*/  ISETP.GE.AND P4, PT, R23, RZ, PT ;  /* 0x000000ff1700720c */ /* 0x000fe20003f86270 */
[----:B------:R-:W-:Y:S01]  /*1ed0*/  @!P6 IMAD.IADD R52, R52, 0x1, -R5 ;  /* 0x000000013434e824 */ /* 0x000fe200078e0a05 */
[C---:B------:R-:W-:Y:S01]  /*1ee0*/  LOP3.LUT R21, R9.reuse, 0x68, RZ, 0xfc, !PT ;  /* 0x0000006809157812 */ /* 0x040fe200078efcff */
[----:B------:R-:W-:Y:S01]  /*1ef0*/  IMAD.MOV R15, RZ, RZ, -R15 ;  /* 0x000000ffff0f7224 */ /* 0x000fe200078e0a0f */
[----:B------:R-:W-:Y:S01]  /*1f00*/  LOP3.LUT R23, R9, 0x6c, RZ, 0xfc, !PT ;  /* 0x0000006c09177812 */ /* 0x000fe200078efcff */
[----:B------:R-:W-:Y:S01]  /*1f10*/  @!P3 IMAD.MOV R32, RZ, RZ, -R32 ;  /* 0x000000ffff20b224 */ /* 0x000fe200078e0a20 */
[C---:B------:R-:W-:Y:S01]  /*1f20*/  ISETP.GT.U32.AND P6, PT, R5.reuse, R54, PT ;  /* 0x000000360500720c */ /* 0x040fe20003fc4070 */
[----:B------:R-:W-:Y:S01]  /*1f30*/  @!P2 IMAD.MOV R34, RZ, RZ, -R34 ;  /* 0x000000ffff22a224 */ /* 0x000fe200078e0a22 */
[----:B------:R-:W-:Y:S01]  /*1f40*/  IABS R58, R21 ;  /* 0x00000015003a7213 */ /* 0x000fe20000000000 */
[----:B------:R-:W-:Y:S01]  /*1f50*/  @!P1 IMAD.MOV R36, RZ, RZ, -R36 ;  /* 0x000000ffff249224 */ /* 0x000fe200078e0a24 */
[----:B------:R-:W-:Y:S01]  /*1f60*/  IABS R60, R23 ;  /* 0x00000017003c7213 */ /* 0x000fe20000000000 */
[----:B------:R-:W-:Y:S01]  /*1f70*/  @!P5 IMAD.MOV R38, RZ, RZ, -R38 ;  /* 0x000000ffff26d224 */ /* 0x000fe200078e0a26 */
[C---:B------:R-:W-:Y:S01]  /*1f80*/  ISETP.GT.U32.AND P3, PT, R5.reuse, R44, PT ;  /* 0x0000002c0500720c */ /* 0x040fe20003f64070 */
[C---:B------:R-:W-:Y:S01]  /*1f90*/  IMAD R56, R5.reuse, R15, R56 ;  /* 0x0000000f05387224 */ /* 0x040fe200078e0238 */
[----:B------:R-:W-:Y:S01]  /*1fa0*/  ISETP.GT.U32.AND P2, PT, R5, R46, PT ;  /* 0x0000002e0500720c */ /* 0x000fe20003f44070 */
[----:B------:R-:W-:Y:S01]  /*1fb0*/  IMAD.HI.U32 R9, R7, R58, RZ ;  /* 0x0000003a07097227 */ /* 0x000fe200078e00ff */
[----:B------:R-:W-:-:S02]  /*1fc0*/  ISETP.GT.U32.AND P1, PT, R5, R48, PT ;  /* 0x000000300500720c */ /* 0x000fc40003f24070 */
[----:B------:R-:W-:Y:S01]  /*1fd0*/  ISETP.GT.U32.AND P5, PT, R5, R50, PT ;  /* 0x000000320500720c */ /* 0x000fe20003fa4070 */
[----:B------:R-:W-:-:S04]  /*1fe0*/  IMAD.HI.U32 R11, R7, R60, RZ ;  /* 0x0000003c070b7227 */ /* 0x000fc800078e00ff */
[----:B------:R-:W-:-:S04]  /*1ff0*/  IMAD.HI.U32 R13, R7, R62, RZ ;  /* 0x0000003e070d7227 */ /* 0x000fc800078e00ff */
[----:B------:R-:W-:-:S04]  /*2000*/  IMAD.HI.U32 R15, R7, R64, RZ ;  /* 0x00000040070f7227 */ /* 0x000fc800078e00ff */
[----:B------:R-:W-:Y:S02]  /*2010*/  IMAD.MOV R9, RZ, RZ, -R9 ;  /* 0x000000ffff097224 */ /* 0x000fe400078e0a09 */
[----:B------:R-:W-:Y:S02]  /*2020*/  IMAD.MOV R11, RZ, RZ, -R11 ;  /* 0x000000ffff0b7224 */ /* 0x000fe400078e0a0b */
[----:B------:R-:W-:Y:S02]  /*2030*/  IMAD.MOV R13, RZ, RZ, -R13 ;  /* 0x000000ffff0d7224 */ /* 0x000fe400078e0a0d */
[----:B------:R-:W-:Y:S02]  /*2040*/  IMAD.MOV R15, RZ, RZ, -R15 ;  /* 0x000000ffff0f7224 */ /* 0x000fe400078e0a0f */
[----:B------:R-:W-:Y:S02]  /*2050*/  @!P6 IMAD.IADD R54, R54, 0x1, -R5 ;  /* 0x000000013636e824 */ /* 0x000fe400078e0a05 */
[----:B------:R-:W-:-:S02]  /*2060*/  IMAD R58, R5, R9, R58 ;  /* 0x00000009053a7224 */ /* 0x000fc400078e023a */
[C---:B------:R-:W-:Y:S01]  /*2070*/  IMAD R60, R5.reuse, R11, R60 ;  /* 0x0000000b053c7224 */ /* 0x040fe200078e023c */
[C---:B------:R-:W-:Y:S01]  /*2080*/  ISETP.GT.U32.AND P6, PT, R5.reuse, R54, PT ;  /* 0x000000360500720c */ /* 0x040fe20003fc4070 */
[C---:B------:R-:W-:Y:S02]  /*2090*/  IMAD R62, R5.reuse, R13, R62 ;  /* 0x0000000d053e7224 */ /* 0x040fe400078e023e */
[----:B------:R-:W-:Y:S01]  /*20a0*/  @!P0 IMAD.MOV R40, RZ, RZ, -R40 ;  /* 0x000000ffff288224 */ /* 0x000fe200078e0a28 */
[C---:B------:R-:W-:Y:S01]  /*20b0*/  ISETP.GT.U32.AND P0, PT, R5.reuse, R52, PT ;  /* 0x000000340500720c */ /* 0x040fe20003f04070 */
[----:B------:R-:W-:Y:S02]  /*20c0*/  IMAD R64, R5, R15, R64 ;  /* 0x0000000f05407224 */ /* 0x000fe400078e0240 */
[----:B------:R-:W-:-:S04]  /*20d0*/  IMAD.HI.U32 R7, R7, R66, RZ ;  /* 0x0000004207077227 */ /* 0x000fc800078e00ff */
[----:B------:R-:W-:Y:S01]  /*20e0*/  @!P4 IMAD.MOV R42, RZ, RZ, -R42 ;  /* 0x000000ffff2ac224 */ /* 0x000fe200078e0a2a */
[C---:B------:R-:W-:Y:S01]  /*20f0*/  ISETP.GT.U32.AND P4, PT, R5.reuse, R56, PT ;  /* 0x000000380500720c */ /* 0x040fe20003f84070 */
[--C-:B------:R-:W-:Y:S01]  /*2100*/  @!P3 IMAD.IADD R44, R44, 0x1, -R5.reuse ;  /* 0x000000012c2cb824 */ /* 0x100fe200078e0a05 */
[C---:B------:R-:W-:Y:S01]  /*2110*/  ISETP.GT.U32.AND P3, PT, R5.reuse, R58, PT ;  /* 0x0000003a0500720c */ /* 0x040fe20003f64070 */
[--C-:B------:R-:W-:Y:S01]  /*2120*/  @!P2 IMAD.IADD R46, R46, 0x1, -R5.reuse ;  /* 0x000000012e2ea824 */ /* 0x100fe200078e0a05 */
[C---:B------:R-:W-:Y:S01]  /*2130*/  ISETP.GT.U32.AND P2, PT, R5.reuse, R60, PT ;  /* 0x0000003c0500720c */ /* 0x040fe20003f44070 */
[--C-:B------:R-:W-:Y:S01]  /*2140*/  @!P1 IMAD.IADD R48, R48, 0x1, -R5.reuse ;  /* 0x0000000130309824 */ /* 0x100fe200078e0a05 */
[C---:B------:R-:W-:Y:S01]  /*2150*/  ISETP.GT.U32.AND P1, PT, R5.reuse, R62, PT ;  /* 0x0000003e0500720c */ /* 0x040fe20003f24070 */
[----:B------:R-:W-:Y:S01]  /*2160*/  @!P5 IMAD.IADD R50, R50, 0x1, -R5 ;  /* 0x000000013232d824 */ /* 0x000fe200078e0a05 */
[----:B------:R-:W-:Y:S01]  /*2170*/  ISETP.GT.U32.AND P5, PT, R5, R64, PT ;  /* 0x000000400500720c */ /* 0x000fe20003fa4070 */
[----:B------:R-:W-:-:S02]  /*2180*/  IMAD.MOV R7, RZ, RZ, -R7 ;  /* 0x000000ffff077224 */ /* 0x000fc400078e0a07 */
[--C-:B------:R-:W-:Y:S01]  /*2190*/  @!P0 IMAD.IADD R52, R52, 0x1, -R5.reuse ;  /* 0x0000000134348824 */ /* 0x100fe200078e0a05 */
[----:B------:R-:W-:Y:S01]  /*21a0*/  ISETP.GE.AND P0, PT, R25, RZ, PT ;  /* 0x000000ff1900720c */ /* 0x000fe20003f06270 */
[C---:B------:R-:W-:Y:S02]  /*21b0*/  IMAD R66, R5.reuse, R7, R66 ;  /* 0x0000000705427224 */ /* 0x040fe400078e0242 */
[--C-:B------:R-:W-:Y:S02]  /*21c0*/  @!P6 IMAD.IADD R54, R54, 0x1, -R5.reuse ;  /* 0x000000013636e824 */ /* 0x100fe400078e0a05 */
[--C-:B------:R-:W-:Y:S01]  /*21d0*/  @!P4 IMAD.IADD R56, R56, 0x1, -R5.reuse ;  /* 0x000000013838c824 */ /* 0x100fe200078e0a05 */
[----:B------:R-:W-:Y:S01]  /*21e0*/  ISETP.GT.U32.AND P6, PT, R5, R66, PT ;  /* 0x000000420500720c */ /* 0x000fe20003fc4070 */
[--C-:B------:R-:W-:Y:S01]  /*21f0*/  @!P3 IMAD.IADD R58, R58, 0x1, -R5.reuse ;  /* 0x000000013a3ab824 */ /* 0x100fe200078e0a05 */
[----:B------:R-:W-:Y:S01]  /*2200*/  ISETP.GE.AND P4, PT, R27, RZ, PT ;  /* 0x000000ff1b00720c */ /* 0x000fe20003f86270 */
[--C-:B------:R-:W-:Y:S01]  /*2210*/  @!P2 IMAD.IADD R60, R60, 0x1, -R5.reuse ;  /* 0x000000013c3ca824 */ /* 0x100fe200078e0a05 */
[----:B------:R-:W-:Y:S01]  /*2220*/  ISETP.GE.AND P3, PT, R29, RZ, PT ;  /* 0x000000ff1d00720c */ /* 0x000fe20003f66270 */
[--C-:B------:R-:W-:Y:S01]  /*2230*/  @!P1 IMAD.IADD R62, R62, 0x1, -R5.reuse ;  /* 0x000000013e3e9824 */ /* 0x100fe200078e0a05 */
[----:B------:R-:W-:Y:S01]  /*2240*/  ISETP.GE.AND P2, PT, R31, RZ, PT ;  /* 0x000000ff1f00720c */ /* 0x000fe20003f46270 */
[--C-:B------:R-:W-:Y:S01]  /*2250*/  @!P5 IMAD.IADD R64, R64, 0x1, -R5.reuse ;  /* 0x000000014040d824 */ /* 0x100fe200078e0a05 */
[----:B------:R-:W-:Y:S01]  /*2260*/  ISETP.GE.AND P1, PT, R33, RZ, PT ;  /* 0x000000ff2100720c */ /* 0x000fe20003f26270 */
[----:B------:R-:W-:Y:S01]  /*2270*/  @!P0 IMAD.MOV R44, RZ, RZ, -R44 ;  /* 0x000000ffff2c8224 */ /* 0x000fe200078e0a2c */
[----:B------:R-:W-:Y:S01]  /*2280*/  ISETP.GE.AND P5, PT, R35, RZ, PT ;  /* 0x000000ff2300720c */ /* 0x000fe20003fa6270 */
[----:B------:R-:W-:Y:S01]  /*2290*/  IMAD.SHL.U32 R45, R250, 0x4, RZ ;  /* 0x00000004fa2d7824 */ /* 0x000fe200078e00ff */
[----:B------:R-:W-:Y:S01]  /*22a0*/  ISETP.GT.U32.AND P0, PT, R5, R56, PT ;  /* 0x000000380500720c */ /* 0x000fe20003f04070 */
[--C-:B------:R-:W-:Y:S01]  /*22b0*/  @!P6 IMAD.IADD R66, R66, 0x1, -R5.reuse ;  /* 0x000000014242e824 */ /* 0x100fe200078e0a05 */
[----:B------:R-:W-:Y:S01]  /*22c0*/  ISETP.GE.AND P6, PT, R37, RZ, PT ;  /* 0x000000ff2500720c */ /* 0x000fe20003fc6270 */
[----:B------:R-:W-:Y:S01]  /*22d0*/  @!P4 IMAD.MOV R46, RZ, RZ, -R46 ;  /* 0x000000ffff2ec224 */ /* 0x000fe200078e0a2e */
[C---:B------:R-:W-:Y:S01]  /*22e0*/  ISETP.GT.U32.AND P4, PT, R5.reuse, R58, PT ;  /* 0x0000003a0500720c */ /* 0x040fe20003f84070 */
[----:B------:R-:W-:Y:S01]  /*22f0*/  @!P3 IMAD.MOV R48, RZ, RZ, -R48 ;  /* 0x000000ffff30b224 */ /* 0x000fe200078e0a30 */
[C---:B------:R-:W-:Y:S01]  /*2300*/  ISETP.GT.U32.AND P3, PT, R5.reuse, R60, PT ;  /* 0x0000003c0500720c */ /* 0x040fe20003f64070 */
[----:B------:R-:W-:Y:S01]  /*2310*/  @!P2 IMAD.MOV R50, RZ, RZ, -R50 ;  /* 0x000000ffff32a224 */ /* 0x000fe200078e0a32 */
[C---:B------:R-:W-:Y:S01]  /*2320*/  ISETP.GT.U32.AND P2, PT, R5.reuse, R62, PT ;  /* 0x0000003e0500720c */ /* 0x040fe20003f44070 */
[----:B------:R-:W-:Y:S01]  /*2330*/  @!P1 IMAD.MOV R52, RZ, RZ, -R52 ;  /* 0x000000ffff349224 */ /* 0x000fe200078e0a34 */
[C---:B------:R-:W-:Y:S01]  /*2340*/  ISETP.GT.U32.AND P1, PT, R5.reuse, R64, PT ;  /* 0x000000400500720c */ /* 0x040fe20003f24070 */
[----:B------:R-:W-:Y:S01]  /*2350*/  @!P5 IMAD.MOV R54, RZ, RZ, -R54 ;  /* 0x000000ffff36d224 */ /* 0x000fe200078e0a36 */
[----:B------:R-:W-:Y:S01]  /*2360*/  ISETP.GT.U32.AND P5, PT, R5, R66, PT ;  /* 0x000000420500720c */ /* 0x000fe20003fa4070 */
[----:B------:R-:W-:Y:S01]  /*2370*/  @!P0 IMAD.IADD R56, R56, 0x1, -R5 ;  /* 0x0000000138388824 */ /* 0x000fe200078e0a05 */
[----:B------:R-:W-:Y:S01]  /*2380*/  ISETP.GE.AND P0, PT, R21, RZ, PT ;  /* 0x000000ff1500720c */ /* 0x000fe20003f06270 */
[----:B------:R1:W-:Y:S01]  /*2390*/  STL [R1+0x4c], R45 ;  /* 0x00004c2d01007387 */ /* 0x0003e20000100800 */
[----:B------:R-:W-:-:S02]  /*23a0*/  IMAD R15, R70, 0xc, RZ ;  /* 0x0000000c460f7824 */ /* 0x000fc400078e02ff */
        /* <DEDUP_REMOVED lines=8> */
[----:B------:R-:W-:Y:S01]  /*2430*/  @!P5 IMAD.IADD R66, R66, 0x1, -R5 ;  /* 0x000000014242d824 */ /* 0x000fe200078e0a05 */
[----:B------:R-:W-:Y:S01]  /*2440*/  LOP3.LUT R5, RZ, R17, RZ, 0x33, !PT ;  /* 0x00000011ff057212 */ /* 0x000fe200078e33ff */
[----:B------:R-:W-:Y:S01]  /*2450*/  @!P6 IMAD.MOV R56, RZ, RZ, -R56 ;  /* 0x000000ffff38e224 */ /* 0x000fe200078e0a38 */
[----:B------:R-:W-:Y:S01]  /*2460*/  ISETP.NE.AND P6, PT, R17, RZ, PT ;  /* 0x000000ff1100720c */ /* 0x000fe20003fc5270 */
[----:B------:R-:W-:Y:S01]  /*2470*/  @!P0 IMAD.MOV R58, RZ, RZ, -R58 ;  /* 0x000000ffff3a8224 */ /* 0x000fe200078e0a3a */
[----:B------:R-:W-:Y:S01]  /*2480*/  IADD3 R74, P0, PT, R45, UR12, RZ ;  /* 0x0000000c2d4a7c10 */ /* 0x000fe2000ff1e0ff */
[----:B------:R-:W-:Y:S01]  /*2490*/  @!P4 IMAD.MOV R60, RZ, RZ, -R60 ;  /* 0x000000ffff3cc224 */ /* 0x000fe200078e0a3c */
[C---:B------:R-:W-:Y:S01]  /*24a0*/  SEL R8, R5.reuse, R8, !P6 ;  /* 0x0000000805087207 */ /* 0x040fe20007000000 */
[----:B------:R-:W-:Y:S01]  /*24b0*/  @!P3 IMAD.MOV R62, RZ, RZ, -R62 ;  /* 0x000000ffff3eb224 */ /* 0x000fe200078e0a3e */
[----:B------:R-:W-:Y:S01]  /*24c0*/  SEL R10, R5, R10, !P6 ;  /* 0x0000000a050a7207 */ /* 0x000fe20007000000 */
[----:B------:R-:W-:Y:S01]  /*24d0*/  @!P2 IMAD.MOV R64, RZ, RZ, -R64 ;  /* 0x000000ffff40a224 */ /* 0x000fe200078e0a40 */
[----:B------:R-:W-:Y:S01]  /*24e0*/  LEA R222, P5, R251, UR14, 0x2 ;  /* 0x0000000efbde7c11 */ /* 0x000fe2000f8a10ff */
[----:B------:R-:W-:Y:S01]  /*24f0*/  IMAD R8, R8, UR6, RZ ;  /* 0x0000000608087c24 */ /* 0x000fe2000f8e02ff */
[----:B------:R-:W-:Y:S01]  /*2500*/  SEL R7, R5, R6, !P6 ;  /* 0x0000000605077207 */ /* 0x000fe20007000000 */
[----:B------:R-:W-:Y:S01]  /*2510*/  @!P1 IMAD.MOV R66, RZ, RZ, -R66 ;  /* 0x000000ffff429224 */ /* 0x000fe200078e0a42 */
[----:B------:R-:W-:Y:S01]  /*2520*/  LEA.HI.X.SX32 R75, R250, UR13, 0x2, P0 ;  /* 0x0000000dfa4b7c11 */ /* 0x000fe200080f16ff */
[----:B------:R-:W-:Y:S01]  /*2530*/  IMAD R10, R10, UR6, RZ ;  /* 0x000000060a0a7c24 */ /* 0x000fe2000f8e02ff */
[----:B------:R-:W-:Y:S01]  /*2540*/  LEA.HI.X.SX32 R6, R251, UR15, 0x2, P5 ;  /* 0x0000000ffb067c11 */ /* 0x000fe2000a8f16ff */
[----:B------:R-:W-:Y:S01]  /*2550*/  IMAD R7, R7, UR6, RZ ;  /* 0x0000000607077c24 */ /* 0x000fe2000f8e02ff */
[----:B------:R-:W-:Y:S01]  /*2560*/  LEA R152, P0, R8, R222, 0x2 ;  /* 0x000000de08987211 */ /* 0x000fe200078010ff */
[----:B------:R-:W-:Y:S01]  /*2570*/  STL [R1+0x188], R72 ;  /* 0x0001884801007387 */ /* 0x000fe20000100800 */
[C---:B------:R-:W-:Y:S01]  /*2580*/  SEL R12, R5.reuse, R12, !P6 ;  /* 0x0000000c050c7207 */ /* 0x040fe20007000000 */
[C---:B------:R-:W-:Y:S01]  /*2590*/  IMAD R27, R70.reuse, 0x18, RZ ;  /* 0x00000018461b7824 */ /* 0x040fe200078e02ff */
[C---:B------:R-:W-:Y:S01]  /*25a0*/  SEL R14, R5.reuse, R14, !P6 ;  /* 0x0000000e050e7207 */ /* 0x040fe20007000000 */
[----:B------:R2:W-:Y:S01]  /*25b0*/  STL [R1+0xcc], R8 ;  /* 0x0000cc0801007387 */ /* 0x0005e20000100800 */
[C---:B------:R-:W-:Y:S01]  /*25c0*/  SEL R16, R5.reuse, R16, !P6 ;  /* 0x0000001005107207 */ /* 0x040fe20007000000 */
[C---:B------:R-:W-:Y:S01]  /*25d0*/  IMAD R31, R70.reuse, 0x7, RZ ;  /* 0x00000007461f7824 */ /* 0x040fe200078e02ff */
[C---:B------:R-:W-:Y:S01]  /*25e0*/  SEL R18, R5.reuse, R18, !P6 ;  /* 0x0000001205127207 */ /* 0x040fe20007000000 */
[----:B------:R-:W-:Y:S01]  /*25f0*/  STL [R1+0x1c8], R78 ;  /* 0x0001c84e01007387 */ /* 0x000fe20000100800 */
[C---:B------:R-:W-:Y:S01]  /*2600*/  SEL R20, R5.reuse, R20, !P6 ;  /* 0x0000001405147207 */ /* 0x040fe20007000000 */
[C---:B------:R-:W-:Y:S01]  /*2610*/  IMAD.SHL.U32 R19, R70.reuse, 0x8, RZ ;  /* 0x0000000846137824 */ /* 0x040fe200078e00ff */
[C---:B------:R-:W-:Y:S01]  /*2620*/  SEL R22, R5.reuse, R22, !P6 ;  /* 0x0000001605167207 */ /* 0x040fe20007000000 */
        /* <DEDUP_REMOVED lines=10> */
[C---:B------:R-:W-:Y:S01]  /*26d0*/  IMAD R39, R70.reuse, 0x28, RZ ;  /* 0x0000002846277824 */ /* 0x040fe200078e02ff */
        /* <DEDUP_REMOVED lines=15> */
[----:B------:R-:W-:Y:S01]  /*27d0*/  IMAD R29, R70, 0x34, RZ ;  /* 0x00000034461d7824 */ /* 0x000fe200078e02ff */
[C---:B------:R-:W-:Y:S01]  /*27e0*/  SEL R50, R5.reuse, R50, !P6 ;  /* 0x0000003205327207 */ /* 0x040fe20007000000 */
[----:B------:R-:W-:Y:S01]  /*27f0*/  IMAD R21, R34, UR6, RZ ;  /* 0x0000000622157c24 */ /* 0x000fe2000f8e02ff */
[C---:B------:R-:W-:Y:S01]  /*2800*/  SEL R52, R5.reuse, R52, !P6 ;  /* 0x0000003405347207 */ /* 0x040fe20007000000 */
[C---:B------:R-:W-:Y:S01]  /*2810*/  IMAD.SHL.U32 R25, R70.reuse, 0x20, RZ ;  /* 0x0000002046197824 */ /* 0x040fe200078e00ff */
[C---:B------:R-:W-:Y:S01]  /*2820*/  SEL R54, R5.reuse, R54, !P6 ;  /* 0x0000003605367207 */ /* 0x040fe20007000000 */
[C---:B-1----:R-:W-:Y:S01]  /*2830*/  IMAD R45, R70.reuse, 0x21, RZ ;  /* 0x00000021462d7824 */ /* 0x042fe200078e02ff */
[C---:B------:R-:W-:Y:S01]  /*2840*/  SEL R56, R5.reuse, R56, !P6 ;  /* 0x0000003805387207 */ /* 0x040fe20007000000 */
[C---:B------:R-:W-:Y:S01]  /*2850*/  IMAD R23, R70.reuse, 0x26, RZ ;  /* 0x0000002646177824 */ /* 0x040fe200078e02ff */
[C---:B------:R-:W-:Y:S01]  /*2860*/  SEL R58, R5.reuse, R58, !P6 ;  /* 0x0000003a053a7207 */ /* 0x040fe20007000000 */
[C---:B------:R-:W-:Y:S01]  /*2870*/  IMAD R37, R70.reuse, 0x29, RZ ;  /* 0x0000002946257824 */ /* 0x040fe200078e02ff */
[C---:B------:R-:W-:Y:S01]  /*2880*/  SEL R60, R5.reuse, R60, !P6 ;  /* 0x0000003c053c7207 */ /* 0x040fe20007000000 */
[----:B------:R-:W-:Y:S01]  /*2890*/  IMAD R34, R70, 0x2d, RZ ;  /* 0x0000002d46227824 */ /* 0x000fe200078e02ff */
[C---:B------:R-:W-:Y:S01]  /*28a0*/  SEL R62, R5.reuse, R62, !P6 ;  /* 0x0000003e053e7207 */ /* 0x040fe20007000000 */
[----:B------:R-:W-:Y:S01]  /*28b0*/  VIADD R9, R252, 0xfffffffd ;  /* 0xfffffffdfc097836 */ /* 0x000fe20000000000 */
[C---:B------:R-:W-:Y:S01]  /*28c0*/  SEL R64, R5.reuse, R64, !P6 ;  /* 0x0000004005407207 */ /* 0x040fe20007000000 */
[----:B------:R-:W-:Y:S01]  /*28d0*/  IMAD R11, R70, 0x44, RZ ;  /* 0x00000044460b7824 */ /* 0x000fe200078e02ff */
[----:B------:R-:W-:-:S02]  /*28e0*/  SEL R66, R5, R66, !P6 ;  /* 0x0000004205427207 */ /* 0x000fc40007000000 */
[----:B------:R-:W-:Y:S01]  /*28f0*/  SEL R68, R5, R68, !P6 ;  /* 0x0000004405447207 */ /* 0x000fe20007000000 */
[----:B------:R-:W-:Y:S01]  /*2900*/  VIADD R5, R252, 0xfffffffe ;  /* 0xfffffffefc057836 */ /* 0x000fe20000000000 */
[----:B------:R-:W-:Y:S01]  /*2910*/  LEA.HI.X.SX32 R153, R8, R6, 0x2, P0 ;  /* 0x0000000608997211 */ /* 0x000fe200000f16ff */
[----:B--2---:R-:W-:Y:S01]  /*2920*/  IMAD.SHL.U32 R8, R70, 0x10, RZ ;  /* 0x0000001046087824 */ /* 0x004fe200078e00ff */
[----:B------:R-:W-:Y:S02]  /*2930*/  LEA R184, P0, R10, R222, 0x2 ;  /* 0x000000de0ab87211 */ /* 0x000fe400078010ff */
[----:B------:R-:W-:Y:S01]  /*2940*/  ISETP.GE.U32.AND P4, PT, R4, 0x7fffffc0, PT ;  /* 0x7fffffc00400780c */ /* 0x000fe20003f86070 */
[----:B------:R-:W-:Y:S01]  /*2950*/  VIADD R4, R252, 0xffffffc0 ;  /* 0xffffffc0fc047836 */ /* 0x000fe20000000000 */
[----:B------:R-:W-:Y:S01]  /*2960*/  ISETP.GE.U32.AND P6, PT, R5, 0x7fffffbf, PT ;  /* 0x7fffffbf0500780c */ /* 0x000fe20003fc6070 */
[----:B------:R-:W-:Y:S01]  /*2970*/  IMAD R5, R12, UR6, RZ ;  /* 0x000000060c057c24 */ /* 0x000fe2000f8e02ff */
[----:B------:R-:W-:Y:S01]  /*2980*/  LEA.HI.X.SX32 R185, R10, R6, 0x2, P0 ;  /* 0x000000060ab97211 */ /* 0x000fe200000f16ff */
[C---:B------:R-:W-:Y:S01]  /*2990*/  IMAD R12, R70.reuse, 0xe, RZ ;  /* 0x0000000e460c7824 */ /* 0x040fe200078e02ff */
[----:B------:R-:W-:Y:S01]  /*29a0*/  LEA R154, P0, R7, R222, 0x2 ;  /* 0x000000de079a7211 */ /* 0x000fe200078010ff */
[----:B---3--:R-:W-:Y:S01]  /*29b0*/  IMAD R10, R70, 0xf, RZ ;  /* 0x0000000f460a7824 */ /* 0x008fe200078e02ff */
[----:B------:R-:W-:Y:S01]  /*29c0*/  ISETP.GE.U32.AND P3, PT, R4, 0x7fffff81, PT ;  /* 0x7fffff810400780c */ /* 0x000fe20003f66070 */
[----:B------:R1:W-:Y:S01]  /*29d0*/  STL [R1+0xc0], R5 ;  /* 0x0000c00501007387 */ /* 0x0003e20000100800 */
[----:B------:R-:W-:Y:S01]  /*29e0*/  ISETP.GE.AND P1, PT, R43, R4, PT ;  /* 0x000000042b00720c */ /* 0x000fe20003f26270 */
[----:B------:R-:W-:Y:S01]  /*29f0*/  IMAD R4, R14, UR6, RZ ;  /* 0x000000060e047c24 */ /* 0x000fe2000f8e02ff */
[----:B------:R-:W-:Y:S01]  /*2a00*/  LEA.HI.X.SX32 R155, R7, R6, 0x2, P0 ;  /* 0x00000006079b7211 */ /* 0x000fe200000f16ff */
[----:B----4-:R-:W-:Y:S01]  /*2a10*/  IMAD R7, R16, UR6, RZ ;  /* 0x0000000610077c24 */ /* 0x010fe2000f8e02ff */
[----:B------:R-:W-:Y:S01]  /*2a20*/  LEA R186, P0, R5, R222, 0x2 ;  /* 0x000000de05ba7211 */ /* 0x000fe200078010ff */
[----:B------:R-:W-:Y:S01]  /*2a30*/  STL [R1+0x144], R27 ;  /* 0x0001441b01007387 */ /* 0x000fe20000100800 */
[C---:B------:R-:W-:Y:S01]  /*2a40*/  IMAD R16, R70.reuse, 0xa, RZ ;  /* 0x0000000a46107824 */ /* 0x040fe200078e02ff */
[----:B------:R-:W-:Y:S01]  /*2a50*/  ISETP.GE.U32.AND P5, PT, R9, 0x7fffffbe, PT ;  /* 0x7fffffbe0900780c */ /* 0x000fe20003fa6070 */
[----:B------:R-:W-:Y:S01]  /*2a60*/  IMAD R14, R70, 0xb, RZ ;  /* 0x0000000b460e7824 */ /* 0x000fe200078e02ff */
[----:B------:R-:W-:Y:S01]  /*2a70*/  LEA.HI.X.SX32 R187, R5, R6, 0x2, P0 ;  /* 0x0000000605bb7211 */ /* 0x000fe200000f16ff */
[----:B-1----:R-:W-:Y:S01]  /*2a80*/  IMAD R5, R18, UR6, RZ ;  /* 0x0000000612057c24 */ /* 0x002fe2000f8e02ff */
[----:B------:R-:W-:Y:S01]  /*2a90*/  LEA R156, P0, R4, R222, 0x2 ;  /* 0x000000de049c7211 */ /* 0x000fe200078010ff */
[----:B------:R-:W-:Y:S01]  /*2aa0*/  STL [R1+0x1b8], R31 ;  /* 0x0001b81f01007387 */ /* 0x000fe20000100800 */
[----:B------:R-:W-:-:S02]  /*2ab0*/  IMAD R18, R36, UR6, RZ ;  /* 0x0000000624127c24 */ /* 0x000fc4000f8e02ff */
[----:B------:R-:W-:Y:S01]  /*2ac0*/  LEA.HI.X.SX32 R157, R4, R6, 0x2, P0 ;  /* 0x00000006049d7211 */ /* 0x000fe200000f16ff */
[----:B------:R1:W-:Y:S01]  /*2ad0*/  STL [R1+0xbc], R4 ;  /* 0x0000bc0401007387 */ /* 0x0003e20000100800 */
[C---:B------:R-:W-:Y:S01]  /*2ae0*/  LEA R188, P0, R7.reuse, R222, 0x2 ;  /* 0x000000de07bc7211 */ /* 0x040fe200078010ff */
[C---:B------:R-:W-:Y:S02]  /*2af0*/  IMAD R36, R70.reuse, 0x2b, RZ ;  /* 0x0000002b46247824 */ /* 0x040fe400078e02ff */
[----:B------:R-:W-:Y:S01]  /*2b00*/  STL [R1+0x134], R49 ;  /* 0x0001343101007387 */ /* 0x000fe20000100800 */
[----:B------:R-:W-:Y:S01]  /*2b10*/  LEA.HI.X.SX32 R189, R7, R6, 0x2, P0 ;  /* 0x0000000607bd7211 */ /* 0x000fe200000f16ff */
[----:B------:R-:W-:Y:S01]  /*2b20*/  IMAD R9, R70, 0x48, RZ ;  /* 0x0000004846097824 */ /* 0x000fe200078e02ff */
[----:B------:R-:W-:Y:S01]  /*2b30*/  LEA R158, P0, R5, R222, 0x2 ;  /* 0x000000de059e7211 */ /* 0x000fe200078010ff */
[----:B------:R-:W-:Y:S01]  /*2b40*/  STL [R1+0x1b4], R19 ;  /* 0x0001b41301007387 */ /* 0x000fe20000100800 */
[----:B-1----:R-:W-:-:S02]  /*2b50*/  IMAD R4, R20, UR6, RZ ;  /* 0x0000000614047c24 */ /* 0x002fc4000f8e02ff */
[----:B------:R-:W-:Y:S01]  /*2b60*/  LEA.HI.X.SX32 R159, R5, R6, 0x2, P0 ;  /* 0x00000006059f7211 */ /* 0x000fe200000f16ff */
[----:B------:R1:W-:Y:S01]  /*2b70*/  STL [R1+0xb8], R7 ;  /* 0x0000b80701007387 */ /* 0x0003e20000100800 */
[----:B------:R-:W-:Y:S01]  /*2b80*/  IMAD R20, R70, 0x3c, RZ ;  /* 0x0000003c46147824 */ /* 0x000fe200078e02ff */
[C---:B------:R-:W-:Y:S02]  /*2b90*/  LEA R190, P0, R4.reuse, R222, 0x2 ;  /* 0x000000de04be7211 */ /* 0x040fe400078010ff */
[----:B------:R-:W-:Y:S02]  /*2ba0*/  STL [R1+0x1b0], R17 ;  /* 0x0001b01101007387 */ /* 0x000fe40000100800 */
[----:B------:R-:W-:Y:S02]  /*2bb0*/  LEA.HI.X.SX32 R191, R4, R6, 0x2, P0 ;  /* 0x0000000604bf7211 */ /* 0x000fe400000f16ff */
[----:B------:R-:W-:Y:S01]  /*2bc0*/  STL [R1+0x11c], R41 ;  /* 0x00011c2901007387 */ /* 0x000fe20000100800 */
[----:B-1----:R-:W-:-:S03]  /*2bd0*/  IMAD R7, R22, UR6, RZ ;  /* 0x0000000616077c24 */ /* 0x002fc6000f8e02ff */
[----:B------:R-:W-:Y:S01]  /*2be0*/  STL [R1+0x1ac], R16 ;  /* 0x0001ac1001007387 */ /* 0x000fe20000100800 */
[----:B------:R-:W-:Y:S01]  /*2bf0*/  IMAD R22, R70, 0x2a, RZ ;  /* 0x0000002a46167824 */ /* 0x000fe200078e02ff */
[C---:B------:R-:W-:Y:S02]  /*2c00*/  LEA R160, P0, R7.reuse, R222, 0x2 ;  /* 0x000000de07a07211 */ /* 0x040fe400078010ff */
[----:B------:R1:W-:Y:S02]  /*2c10*/  STL [R1+0xb4], R5 ;  /* 0x0000b40501007387 */ /* 0x0003e40000100800 */
[----:B------:R-:W-:Y:S02]  /*2c20*/  LEA.HI.X.SX32 R161, R7, R6, 0x2, P0 ;  /* 0x0000000607a17211 */ /* 0x000fe400000f16ff */
[----:B------:R-:W-:Y:S04]  /*2c30*/  STL [R1+0x10c], R39 ;  /* 0x00010c2701007387 */ /* 0x000fe80000100800 */
[----:B------:R-:W-:Y:S01]  /*2c40*/  STL [R1+0x1a8], R14 ;  /* 0x0001a80e01007387 */ /* 0x000fe20000100800 */
[----:B-1----:R-:W-:-:S03]  /*2c50*/  IMAD R5, R24, UR6, RZ ;  /* 0x0000000618057c24 */ /* 0x002fc6000f8e02ff */
[----:B------:R1:W-:Y:S01]  /*2c60*/  STL [R1+0xb0], R4 ;  /* 0x0000b00401007387 */ /* 0x0003e20000100800 */
[----:B------:R-:W-:Y:S01]  /*2c70*/  IMAD R24, R70, 0x38, RZ ;  /* 0x0000003846187824 */ /* 0x000fe200078e02ff */
[C---:B------:R-:W-:Y:S02]  /*2c80*/  LEA R192, P0, R5.reuse, R222, 0x2 ;  /* 0x000000de05c07211 */ /* 0x040fe400078010ff */
[----:B------:R-:W-:Y:S02]  /*2c90*/  STL [R1+0xfc], R35 ;  /* 0x0000fc2301007387 */ /* 0x000fe40000100800 */
[----:B------:R-:W-:Y:S02]  /*2ca0*/  LEA.HI.X.SX32 R193, R5, R6, 0x2, P0 ;  /* 0x0000000605c17211 */ /* 0x000fe400000f16ff */
[----:B------:R2:W-:Y:S01]  /*2cb0*/  STL [R1+0xac], R7 ;  /* 0x0000ac0701007387 */ /* 0x0005e20000100800 */
[----:B-1----:R-:W-:-:S03]  /*2cc0*/  IMAD R4, R26, UR6, RZ ;  /* 0x000000061a047c24 */ /* 0x002fc6000f8e02ff */
[----:B------:R-:W-:Y:S01]  /*2cd0*/  STL [R1+0xec], R33 ;  /* 0x0000ec2101007387 */ /* 0x000fe20000100800 */
[----:B------:R-:W-:Y:S01]  /*2ce0*/  IMAD R26, R70, 0x1b, RZ ;  /* 0x0000001b461a7824 */ /* 0x000fe200078e02ff */
[----:B------:R-:W-:Y:S02]  /*2cf0*/  LEA R162, P0, R4, R222, 0x2 ;  /* 0x000000de04a27211 */ /* 0x000fe400078010ff */
[----:B------:R-:W-:Y:S01]  /*2d00*/  STL [R1+0x1a4], R13 ;  /* 0x0001a40d01007387 */ /* 0x000fe20000100800 */
[----:B--2---:R-:W-:Y:S01]  /*2d10*/  IMAD R7, R28, UR6, RZ ;  /* 0x000000061c077c24 */ /* 0x004fe2000f8e02ff */
[----:B------:R-:W-:Y:S02]  /*2d20*/  LEA.HI.X.SX32 R163, R4, R6, 0x2, P0 ;  /* 0x0000000604a37211 */ /* 0x000fe400000f16ff */
[----:B------:R1:W-:Y:S01]  /*2d30*/  STL [R1+0xa8], R5 ;  /* 0x0000a80501007387 */ /* 0x0003e20000100800 */
[----:B------:R-:W-:Y:S01]  /*2d40*/  IMAD R28, R70, 0x12, RZ ;  /* 0x00000012461c7824 */ /* 0x000fe200078e02ff */
[----:B------:R-:W-:-:S02]  /*2d50*/  LEA R194, P0, R7, R222, 0x2 ;  /* 0x000000de07c27211 */ /* 0x000fc400078010ff */
[----:B------:R-:W-:Y:S02]  /*2d60*/  STL [R1+0xe0], R29 ;  /* 0x0000e01d01007387 */ /* 0x000fe40000100800 */
[----:B------:R-:W-:Y:S02]  /*2d70*/  LEA.HI.X.SX32 R195, R7, R6, 0x2, P0 ;  /* 0x0000000607c37211 */ /* 0x000fe400000f16ff */
[----:B------:R-:W-:Y:S01]  /*2d80*/  STL [R1+0x1a0], R12 ;  /* 0x0001a00c01007387 */ /* 0x000fe20000100800 */
[----:B-1----:R-:W-:-:S03]  /*2d90*/  IMAD R5, R30, UR6, RZ ;  /* 0x000000061e057c24 */ /* 0x002fc6000f8e02ff */
[----:B------:R1:W-:Y:S02]  /*2da0*/  STL [R1+0xa4], R4 ;  /* 0x0000a40401007387 */ /* 0x0003e40000100800 */
[C---:B------:R-:W-:Y:S02]  /*2db0*/  LEA R164, P0, R5.reuse, R222, 0x2 ;  /* 0x000000de05a47211 */ /* 0x040fe400078010ff */
        /* <DEDUP_REMOVED lines=9> */
[----:B------:R-:W-:Y:S01]  /*2e50*/  LEA R166, P0, R21, R222, 0x2 ;  /* 0x000000de15a67211 */ /* 0x000fe200078010ff */
[----:B-1----:R-:W-:-:S02]  /*2e60*/  IMAD R7, R70, 0x4c, RZ ;  /* 0x0000004c46077824 */ /* 0x002fc400078e02ff */
[----:B------:R1:W-:Y:S01]  /*2e70*/  STL [R1+0x9c], R5 ;  /* 0x00009c0501007387 */ /* 0x0003e20000100800 */
[----:B------:R-:W-:Y:S02]  /*2e80*/  LEA.HI.X.SX32 R167, R21, R6, 0x2, P0 ;  /* 0x0000000615a77211 */ /* 0x000fe400000f16ff */
[C---:B------:R-:W-:Y:S01]  /*2e90*/  LEA R198, P0, R18.reuse, R222, 0x2 ;  /* 0x000000de12c67211 */ /* 0x040fe200078010ff */
[----:B------:R-:W-:Y:S03]  /*2ea0*/  STL [R1+0x194], R65 ;  /* 0x0001944101007387 */ /* 0x000fe60000100800 */
[----:B------:R-:W-:Y:S01]  /*2eb0*/  LEA.HI.X.SX32 R199, R18, R6, 0x2, P0 ;  /* 0x0000000612c77211 */ /* 0x000fe200000f16ff */
[----:B------:R-:W-:Y:S01]  /*2ec0*/  STL [R1+0x190], R28 ;  /* 0x0001901c01007387 */ /* 0x000fe20000100800 */
[----:B-1----:R-:W-:-:S03]  /*2ed0*/  IMAD R5, R70, 0x50, RZ ;  /* 0x0000005046057824 */ /* 0x002fc600078e02ff */
[----:B------:R1:W-:Y:S04]  /*2ee0*/  STL [R1+0x98], R4 ;  /* 0x0000980401007387 */ /* 0x0003e80000100800 */
[----:B------:R-:W-:Y:S04]  /*2ef0*/  STL [R1+0x18c], R63 ;  /* 0x00018c3f01007387 */ /* 0x000fe80000100800 */
[----:B------:R2:W-:Y:S01]  /*2f00*/  STL [R1+0x94], R21 ;  /* 0x0000941501007387 */ /* 0x0005e20000100800 */
[----:B-1----:R-:W-:-:S03]  /*2f10*/  IMAD R4, R38, UR6, RZ ;  /* 0x0000000626047c24 */ /* 0x002fc6000f8e02ff */
[----:B------:R1:W-:Y:S01]  /*2f20*/  STL [R1+0x90], R18 ;  /* 0x0000901201007387 */ /* 0x0003e20000100800 */
[----:B------:R-:W-:Y:S01]  /*2f30*/  IMAD R38, R70, 0x27, RZ ;  /* 0x0000002746267824 */ /* 0x000fe200078e02ff */
[----:B------:R-:W-:Y:S02]  /*2f40*/  LEA R168, P0, R4, R222, 0x2 ;  /* 0x000000de04a87211 */ /* 0x000fe400078010ff */
[----:B------:R-:W-:Y:S01]  /*2f50*/  STL [R1+0x184], R59 ;  /* 0x0001843b01007387 */ /* 0x000fe20000100800 */
[----:B--2---:R-:W-:Y:S01]  /*2f60*/  IMAD R21, R40, UR6, RZ ;  /* 0x0000000628157c24 */ /* 0x004fe2000f8e02ff */
[----:B------:R-:W-:Y:S02]  /*2f70*/  LEA.HI.X.SX32 R169, R4, R6, 0x2, P0 ;  /* 0x0000000604a97211 */ /* 0x000fe400000f16ff */
[----:B------:R2:W-:Y:S01]  /*2f80*/  STL [R1+0x8c], R4 ;  /* 0x00008c0401007387 */ /* 0x0005e20000100800 */
[----:B------:R-:W-:Y:S02]  /*2f90*/  IMAD R40, R70, 0x25, RZ ;  /* 0x0000002546287824 */ /* 0x000fe400078e02ff */
[----:B-1----:R-:W-:Y:S01]  /*2fa0*/  IMAD R18, R42, UR6, RZ ;  /* 0x000000062a127c24 */ /* 0x002fe2000f8e02ff */
[----:B------:R-:W-:Y:S01]  /*2fb0*/  LEA R200, P0, R21, R222, 0x2 ;  /* 0x000000de15c87211 */ /* 0x000fe200078010ff */
[----:B------:R-:W-:Y:S01]  /*2fc0*/  STL [R1+0x180], R57 ;  /* 0x0001803901007387 */ /* 0x000fe20000100800 */
[----:B------:R-:W-:-:S02]  /*2fd0*/  IMAD R42, R70, 0x23, RZ ;  /* 0x00000023462a7824 */ /* 0x000fc400078e02ff */
[----:B------:R-:W-:Y:S01]  /*2fe0*/  LEA.HI.X.SX32 R201, R21, R6, 0x2, P0 ;  /* 0x0000000615c97211 */ /* 0x000fe200000f16ff */
[----:B------:R1:W-:Y:S01]  /*2ff0*/  STL [R1+0x88], R21 ;  /* 0x0000881501007387 */ /* 0x0003e20000100800 */
[----:B--2---:R-:W-:Y:S01]  /*3000*/  IMAD R4, R44, UR6, RZ ;  /* 0x000000062c047c24 */ /* 0x004fe2000f8e02ff */
[----:B------:R-:W-:Y:S01]  /*3010*/  LEA R170, P0, R18, R222, 0x2 ;  /* 0x000000de12aa7211 */ /* 0x000fe200078010ff */
[----:B------:R-:W-:Y:S01]  /*3020*/  IMAD R44, R70, 0x22, RZ ;  /* 0x00000022462c7824 */ /* 0x000fe200078e02ff */
[----:B------:R-:W-:Y:S02]  /*3030*/  STL [R1+0x17c], R55 ;  /* 0x00017c3701007387 */ /* 0x000fe40000100800 */
[----:B------:R-:W-:Y:S02]  /*3040*/  LEA.HI.X.SX32 R171, R18, R6, 0x2, P0 ;  /* 0x0000000612ab7211 */ /* 0x000fe400000f16ff */
[----:B------:R-:W-:Y:S01]  /*3050*/  LEA R202, P0, R4, R222, 0x2 ;  /* 0x000000de04ca7211 */ /* 0x000fe200078010ff */
[----:B------:R2:W-:Y:S01]  /*3060*/  STL [R1+0x84], R18 ;  /* 0x0000841201007387 */ /* 0x0005e20000100800 */
[----:B-1----:R-:W-:-:S02]  /*3070*/  IMAD R21, R46, UR6, RZ ;  /* 0x000000062e157c24 */ /* 0x002fc4000f8e02ff */
[----:B------:R-:W-:Y:S01]  /*3080*/  LEA.HI.X.SX32 R203, R4, R6, 0x2, P0 ;  /* 0x0000000604cb7211 */ /* 0x000fe200000f16ff */
[----:B------:R-:W-:Y:S01]  /*3090*/  STL [R1+0x178], R53 ;  /* 0x0001783501007387 */ /* 0x000fe20000100800 */
[----:B------:R-:W-:Y:S01]  /*30a0*/  IMAD R46, R70, 0x1f, RZ ;  /* 0x0000001f462e7824 */ /* 0x000fe200078e02ff */
[C---:B------:R-:W-:Y:S02]  /*30b0*/  LEA R172, P0, R21.reuse, R222, 0x2 ;  /* 0x000000de15ac7211 */ /* 0x040fe400078010ff */
[----:B------:R1:W-:Y:S01]  /*30c0*/  STL [R1+0x80], R4 ;  /* 0x0000800401007387 */ /* 0x0003e20000100800 */
[----:B--2---:R-:W-:Y:S01]  /*30d0*/  IMAD R18, R48, UR6, RZ ;  /* 0x0000000630127c24 */ /* 0x004fe2000f8e02ff */
[----:B------:R-:W-:Y:S02]  /*30e0*/  LEA.HI.X.SX32 R173, R21, R6, 0x2, P0 ;  /* 0x0000000615ad7211 */ /* 0x000fe400000f16ff */
[----:B------:R-:W-:Y:S01]  /*30f0*/  STL [R1+0x174], R51 ;  /* 0x0001743301007387 */ /* 0x000fe20000100800 */
[----:B------:R-:W-:Y:S01]  /*3100*/  IMAD R48, R70, 0x1d, RZ ;  /* 0x0000001d46307824 */ /* 0x000fe200078e02ff */
[----:B------:R-:W-:-:S02]  /*3110*/  LEA R204, P0, R18, R222, 0x2 ;  /* 0x000000de12cc7211 */ /* 0x000fc400078010ff */
[----:B------:R2:W-:Y:S01]  /*3120*/  STL [R1+0x7c], R21 ;  /* 0x00007c1501007387 */ /* 0x0005e20000100800 */
[----:B-1----:R-:W-:Y:S01]  /*3130*/  IMAD R4, R50, UR6, RZ ;  /* 0x0000000632047c24 */ /* 0x002fe2000f8e02ff */
[----:B------:R-:W-:Y:S02]  /*3140*/  LEA.HI.X.SX32 R205, R18, R6, 0x2, P0 ;  /* 0x0000000612cd7211 */ /* 0x000fe400000f16ff */
[----:B------:R-:W-:Y:S02]  /*3150*/  STL [R1+0x170], R26 ;  /* 0x0001701a01007387 */ /* 0x000fe40000100800 */
[----:B------:R-:W-:Y:S02]  /*3160*/  LEA R174, P0, R4, R222, 0x2 ;  /* 0x000000de04ae7211 */ /* 0x000fe400078010ff */
[----:B------:R1:W-:Y:S01]  /*3170*/  STL [R1+0x78], R18 ;  /* 0x0000781201007387 */ /* 0x0003e20000100800 */
[----:B--2---:R-:W-:Y:S01]  /*3180*/  IMAD R21, R52, UR6, RZ ;  /* 0x0000000634157c24 */ /* 0x004fe2000f8e02ff */
[----:B------:R-:W-:-:S02]  /*3190*/  LEA.HI.X.SX32 R175, R4, R6, 0x2, P0 ;  /* 0x0000000604af7211 */ /* 0x000fc400000f16ff */
[----:B------:R2:W-:Y:S02]  /*31a0*/  STL [R1+0x74], R4 ;  /* 0x0000740401007387 */ /* 0x0005e40000100800 */
[C---:B------:R-:W-:Y:S02]  /*31b0*/  LEA R206, P0, R21.reuse, R222, 0x2 ;  /* 0x000000de15ce7211 */ /* 0x040fe400078010ff */
[----:B------:R-:W-:Y:S01]  /*31c0*/  STL [R1+0x168], R48 ;  /* 0x0001683001007387 */ /* 0x000fe20000100800 */
[----:B-1----:R-:W-:Y:S01]  /*31d0*/  IMAD R18, R54, UR6, RZ ;  /* 0x0000000636127c24 */ /* 0x002fe2000f8e02ff */
[----:B------:R-:W-:Y:S02]  /*31e0*/  LEA.HI.X.SX32 R207, R21, R6, 0x2, P0 ;  /* 0x0000000615cf7211 */ /* 0x000fe400000f16ff */
[----:B------:R1:W-:Y:S01]  /*31f0*/  STL [R1+0x70], R21 ;  /* 0x0000701501007387 */ /* 0x0003e20000100800 */
[----:B--2---:R-:W-:Y:S01]  /*3200*/  IMAD R4, R56, UR6, RZ ;  /* 0x0000000638047c24 */ /* 0x004fe2000f8e02ff */
[----:B------:R-:W-:-:S02]  /*3210*/  LEA R176, P0, R18, R222, 0x2 ;  /* 0x000000de12b07211 */ /* 0x000fc400078010ff */
[----:B------:R-:W-:Y:S02]  /*3220*/  STL [R1+0x164], R47 ;  /* 0x0001642f01007387 */ /* 0x000fe40000100800 */
[----:B------:R-:W-:Y:S02]  /*3230*/  LEA.HI.X.SX32 R177, R18, R6, 0x2, P0 ;  /* 0x0000000612b17211 */ /* 0x000fe400000f16ff */
[----:B------:R2:W-:Y:S01]  /*3240*/  STL [R1+0x6c], R18 ;  /* 0x00006c1201007387 */ /* 0x0005e20000100800 */
[----:B------:R-:W-:Y:S01]  /*3250*/  LEA R208, P0, R4, R222, 0x2 ;  /* 0x000000de04d07211 */ /* 0x000fe200078010ff */
[----:B-1----:R-:W-:Y:S02]  /*3260*/  IMAD R21, R58, UR6, RZ ;  /* 0x000000063a157c24 */ /* 0x002fe4000f8e02ff */
[----:B------:R-:W-:Y:S01]  /*3270*/  STL [R1+0x160], R46 ;  /* 0x0001602e01007387 */ /* 0x000fe20000100800 */
[----:B------:R-:W-:Y:S02]  /*3280*/  LEA.HI.X.SX32 R209, R4, R6, 0x2, P0 ;  /* 0x0000000604d17211 */ /* 0x000fe400000f16ff */
[----:B------:R-:W-:Y:S01]  /*3290*/  LEA R178, P0, R21, R222, 0x2 ;  /* 0x000000de15b27211 */ /* 0x000fe200078010ff */
[----:B------:R1:W-:Y:S01]  /*32a0*/  STL [R1+0x68], R4 ;  /* 0x0000680401007387 */ /* 0x0003e20000100800 */
[----:B--2---:R-:W-:-:S02]  /*32b0*/  IMAD R18, R60, UR6, RZ ;  /* 0x000000063c127c24 */ /* 0x004fc4000f8e02ff */
[----:B------:R-:W-:Y:S01]  /*32c0*/  LEA.HI.X.SX32 R179, R21, R6, 0x2, P0 ;  /* 0x0000000615b37211 */ /* 0x000fe200000f16ff */
[----:B------:R-:W-:Y:S02]  /*32d0*/  STL [R1+0x15c], R25 ;  /* 0x00015c1901007387 */ /* 0x000fe40000100800 */
[----:B------:R-:W-:Y:S02]  /*32e0*/  LEA R210, P0, R18, R222, 0x2 ;  /* 0x000000de12d27211 */ /* 0x000fe400078010ff */
[----:B------:R2:W-:Y:S01]  /*32f0*/  STL [R1+0x64], R21 ;  /* 0x0000641501007387 */ /* 0x0005e20000100800 */
[----:B-1----:R-:W-:Y:S01]  /*3300*/  IMAD R4, R62, UR6, RZ ;  /* 0x000000063e047c24 */ /* 0x002fe2000f8e02ff */
[----:B------:R-:W-:Y:S02]  /*3310*/  LEA.HI.X.SX32 R211, R18, R6, 0x2, P0 ;  /* 0x0000000612d37211 */ /* 0x000fe400000f16ff */
[----:B------:R-:W-:Y:S02]  /*3320*/  STL [R1+0x158], R45 ;  /* 0x0001582d01007387 */ /* 0x000fe40000100800 */
[----:B------:R-:W-:-:S02]  /*3330*/  LEA R180, P0, R4, R222, 0x2 ;  /* 0x000000de04b47211 */ /* 0x000fc400078010ff */
[----:B------:R-:W-:Y:S01]  /*3340*/  STL [R1+0x154], R44 ;  /* 0x0001542c01007387 */ /* 0x000fe20000100800 */
[----:B--2---:R-:W-:Y:S01]  /*3350*/  IMAD R21, R64, UR6, RZ ;  /* 0x0000000640157c24 */ /* 0x004fe2000f8e02ff */
[----:B------:R-:W-:Y:S02]  /*3360*/  LEA.HI.X.SX32 R181, R4, R6, 0x2, P0 ;  /* 0x0000000604b57211 */ /* 0x000fe400000f16ff */
[----:B------:R1:W-:Y:S02]  /*3370*/  STL [R1+0x60], R18 ;  /* 0x0000601201007387 */ /* 0x0003e40000100800 */
[C---:B------:R-:W-:Y:S02]  /*3380*/  LEA R212, P0, R21.reuse, R222, 0x2 ;  /* 0x000000de15d47211 */ /* 0x040fe400078010ff */
[----:B------:R-:W-:Y:S02]  /*3390*/  STL [R1+0x14c], R42 ;  /* 0x00014c2a01007387 */ /* 0x000fe40000100800 */
[----:B------:R-:W-:-:S02]  /*33a0*/  LEA.HI.X.SX32 R213, R21, R6, 0x2, P0 ;  /* 0x0000000615d57211 */ /* 0x000fc400000f16ff */
[----:B------:R2:W-:Y:S01]  /*33b0*/  STL [R1+0x5c], R4 ;  /* 0x00005c0401007387 */ /* 0x0005e20000100800 */
[----:B-1----:R-:W-:-:S03]  /*33c0*/  IMAD R18, R66, UR6, RZ ;  /* 0x0000000642127c24 */ /* 0x002fc6000f8e02ff */
[----:B------:R1:W-:Y:S02]  /*33d0*/  STL [R1+0x58], R21 ;  /* 0x0000581501007387 */ /* 0x0003e40000100800 */
[----:B------:R-:W-:Y:S02]  /*33e0*/  LEA R182, P0, R18, R222, 0x2 ;  /* 0x000000de12b67211 */ /* 0x000fe400078010ff */
[----:B------:R1:W-:Y:S01]  /*33f0*/  STL [R1+0x148], R40 ;  /* 0x0001482801007387 */ /* 0x0003e20000100800 */
[----:B--2---:R-:W-:Y:S01]  /*3400*/  IMAD R4, R68, UR6, RZ ;  /* 0x0000000644047c24 */ /* 0x004fe2000f8e02ff */
[----:B------:R-:W-:Y:S02]  /*3410*/  LEA.HI.X.SX32 R183, R18, R6, 0x2, P0 ;  /* 0x0000000612b77211 */ /* 0x000fe400000f16ff */
[----:B------:R1:W-:Y:S02]  /*3420*/  STL [R1+0x54], R18 ;  /* 0x0000541201007387 */ /* 0x0003e40000100800 */
[----:B------:R-:W-:-:S02]  /*3430*/  LEA R222, P0, R4, R222, 0x2 ;  /* 0x000000de04de7211 */ /* 0x000fc400078010ff */
[----:B------:R1:W-:Y:S02]  /*3440*/  STL [R1+0x140], R23 ;  /* 0x0001401701007387 */ /* 0x0003e40000100800 */
[----:B------:R-:W-:Y:S02]  /*3450*/  LEA.HI.X.SX32 R223, R4, R6, 0x2, P0 ;  /* 0x0000000604df7211 */ /* 0x000fe400000f16ff */
[----:B------:R1:W-:Y:S01]  /*3460*/  STL [R1+0x50], R4 ;  /* 0x0000500401007387 */ /* 0x0003e20000100800 */
[----:B------:R-:W-:-:S03]  /*3470*/  IADD3 R224, P0, PT, R72, R74, RZ ;  /* 0x0000004a48e07210 */ /* 0x000fc60007f1e0ff */
[----:B------:R1:W-:Y:S04]  /*3480*/  STL [R1+0x13c], R38 ;  /* 0x00013c2601007387 */ /* 0x0003e80000100800 */
[----:B------:R1:W-:Y:S04]  /*3490*/  STL [R1+0x138], R37 ;  /* 0x0001382501007387 */ /* 0x0003e80000100800 */
[----:B------:R1:W-:Y:S04]  /*34a0*/  STL [R1+0x130], R22 ;  /* 0x0001301601007387 */ /* 0x0003e80000100800 */
[----:B------:R1:W-:Y:S04]  /*34b0*/  STL [R1+0x12c], R36 ;  /* 0x00012c2401007387 */ /* 0x0003e80000100800 */
[----:B------:R1:W-:Y:S01]  /*34c0*/  STL [R1+0x128], R34 ;  /* 0x0001282201007387 */ /* 0x0003e20000100800 */
[----:B------:R-:W-:Y:S05]  /*34d0*/  BRA.U UP0, `(.L_x_5) ;  /* 0x0000000100187547 */ /* 0x000fea000b800000 */
[----:B------:R-:W-:Y:S01]  /*34e0*/  ELECT P2, URZ, PT ;  /* 0x0000000000ff782f */ /* 0x000fe20003840000 */
[----:B-1----:R-:W-:Y:S01]  /*34f0*/  IMAD.MOV.U32 R4, RZ, RZ, 0x1 ;  /* 0x00000001ff047424 */ /* 0x002fe200078e00ff */
[----:B------:R-:W-:Y:S01]  /*3500*/  UMOV UR5, 0x40 ;  /* 0x0000004000057882 */ /* 0x000fe20000000000 */
[----:B------:R-:W-:Y:S01]  /*3510*/  UVIRTCOUNT.DEALLOC.SMPOOL 0x80 ;  /* 0x000000800000784c */ /* 0x000fe20000000000 */
[----:B------:R-:W-:-:S09]  /*3520*/  ULEA UR5, UR4, UR5, 0x18 ;  /* 0x0000000504057291 */ /* 0x000fd2000f8ec0ff */
[----:B------:R2:W-:Y:S03]  /*3530*/  @P2 STS.U8 [UR5], R4 ;  /* 0x00000004ff002988 */ /* 0x0005e60008000005 */
.L_x_5:
[CC--:B------:R-:W-:Y:S01]  /*3540*/  LEA R226, P2, R70.reuse, R74.reuse, 0x3 ;  /* 0x0000004a46e27211 */ /* 0x0c0fe200078418ff */
[C---:B------:R-:W-:Y:S01]  /*3550*/  IMAD R124, R70.reuse, 0xb8, RZ ;  /* 0x000000b8467c7824 */ /* 0x040fe200078e02ff */
[CC--:B------:R-:W-:Y:S01]  /*3560*/  LEA.HI.X.SX32 R225, R70.reuse, R75.reuse, 0x2, P0 ;  /* 0x0000004b46e17211 */ /* 0x0c0fe200000f16ff */
[----:B-1----:R-:W-:Y:S01]  /*3570*/  IMAD R21, R70, 0x2e, RZ ;  /* 0x0000002e46157824 */ /* 0x002fe200078e02ff */
[-C--:B------:R-:W-:Y:S01]  /*3580*/  LEA.HI.X.SX32 R227, R78, R75.reuse, 0x2, P2 ;  /* 0x0000004b4ee37211 */ /* 0x080fe200010f16ff */
[C---:B------:R-:W-:Y:S01]  /*3590*/  IMAD R128, R70.reuse, 0xc0, RZ ;  /* 0x000000c046807824 */ /* 0x040fe200078e02ff */
[CC--:B------:R-:W-:Y:S01]  /*35a0*/  LEA R230, P2, R70.reuse, R74.reuse, 0x4 ;  /* 0x0000004a46e67211 */ /* 0x0c0fe200078420ff */
[C---:B------:R-:W-:Y:S01]  /*35b0*/  IMAD R132, R70.reuse, 0xc8, RZ ;  /* 0x000000c846847824 */ /* 0x040fe200078e02ff */
[-C--:B------:R-:W-:Y:S01]  /*35c0*/  IADD3 R228, P0, PT, R15, R74.reuse, RZ ;  /* 0x0000004a0fe47210 */ /* 0x080fe20007f1e0ff */
[----:B------:R-:W-:Y:S01]  /*35d0*/  IMAD R30, R70, 0x32, RZ ;  /* 0x00000032461e7824 */ /* 0x000fe200078e02ff */
[-C--:B------:R-:W-:Y:S01]  /*35e0*/  LEA.HI.X.SX32 R231, R72, R75.reuse, 0x2, P2 ;  /* 0x0000004b48e77211 */ /* 0x080fe200010f16ff */
[C---:B------:R-:W-:Y:S01]  /*35f0*/  IMAD R136, R70.reuse, 0xd0, RZ ;  /* 0x000000d046887824 */ /* 0x040fe200078e02ff */
[-C--:B------:R-:W-:Y:S01]  /*3600*/  IADD3 R234, P2, PT, R27, R74.reuse, RZ ;  /* 0x0000004a1bea7210 */ /* 0x080fe20007f5e0ff */
[----:B------:R-:W-:Y:S01]  /*3610*/  IMAD R140, R70, 0xd8, RZ ;  /* 0x000000d8468c7824 */ /* 0x000fe200078e02ff */
[-C--:B------:R-:W-:Y:S01]  /*3620*/  LEA.HI.X.SX32 R229, R76, R75.reuse, 0x2, P0 ;  /* 0x0000004b4ce57211 */ /* 0x080fe200000f16ff */
[----:B------:R-:W-:Y:S01]  /*3630*/  USHF.L.U32 UR5, UR8, 0x15, URZ ;  /* 0x0000001508057899 */ /* 0x000fe200080006ff */
[-C--:B------:R-:W-:Y:S01]  /*3640*/  IADD3 R232, P0, PT, R61, R74.reuse, RZ ;  /* 0x0000004a3de87210 */ /* 0x080fe20007f1e0ff */
[C---:B------:R-:W-:Y:S01]  /*3650*/  IMAD R144, R70.reuse, 0xe0, RZ ;  /* 0x000000e046907824 */ /* 0x040fe200078e02ff */
[-C--:B------:R-:W-:Y:S01]  /*3660*/  LEA.HI.X.SX32 R235, R67, R75.reuse, 0x2, P2 ;  /* 0x0000004b43eb7211 */ /* 0x080fe200010f16ff */
[----:B------:R-:W-:Y:S01]  /*3670*/  ULOP3.LUT UR5, UR5, 0x600000, URZ, 0xc0, !UPT ;  /* 0x0060000005057892 */ /* 0x000fe2000f8ec0ff */
[CC--:B------:R-:W-:Y:S01]  /*3680*/  LEA R238, P2, R70.reuse, R74.reuse, 0x5 ;  /* 0x0000004a46ee7211 */ /* 0x0c0fe200078428ff */
[C---:B------:R-:W-:Y:S01]  /*3690*/  IMAD R126, R70.reuse, 0xbc, RZ ;  /* 0x000000bc467e7824 */ /* 0x040fe200078e02ff */
[-C--:B------:R-:W-:Y:S01]  /*36a0*/  LEA.HI.X.SX32 R233, R69, R75.reuse, 0x2, P0 ;  /* 0x0000004b45e97211 */ /* 0x080fe200000f16ff */
[C---:B------:R-:W-:Y:S01]  /*36b0*/  IMAD R148, R70.reuse, 0xe8, RZ ;  /* 0x000000e846947824 */ /* 0x040fe200078e02ff */
[-C--:B------:R-:W-:Y:S01]  /*36c0*/  IADD3 R236, P0, PT, R49, R74.reuse, RZ ;  /* 0x0000004a31ec7210 */ /* 0x080fe20007f1e0ff */
[----:B------:R-:W-:Y:S01]  /*36d0*/  ULOP3.LUT UR12, UR8, 0x4, URZ, 0xc0, !UPT ;  /* 0x00000004080c7892 */ /* 0x000fe2000f8ec0ff */
[-C--:B------:R-:W-:Y:S01]  /*36e0*/  LEA.HI.X.SX32 R239, R19, R75.reuse, 0x2, P2 ;  /* 0x0000004b13ef7211 */ /* 0x080fe200010f16ff */
[----:B------:R-:W-:Y:S01]  /*36f0*/  UIADD3 UR6, UPT, UPT, UR10, UR5, URZ ;  /* 0x000000050a067290 */ /* 0x000fe2000fffe0ff */
[-C--:B------:R-:W-:Y:S01]  /*3700*/  IADD3 R242, P2, PT, R39, R74.reuse, RZ ;  /* 0x0000004a27f27210 */ /* 0x080fe20007f5e0ff */
[C---:B------:R-:W-:Y:S01]  /*3710*/  IMAD R32, R70.reuse, 0x2f, RZ ;  /* 0x0000002f46207824 */ /* 0x040fe200078e02ff */
[-C--:B------:R-:W-:Y:S01]  /*3720*/  LEA.HI.X.SX32 R237, R31, R75.reuse, 0x2, P0 ;  /* 0x0000004b1fed7211 */ /* 0x080fe200000f16ff */
[----:B------:R-:W-:Y:S01]  /*3730*/  IMAD R130, R70, 0xc4, RZ ;  /* 0x000000c446827824 */ /* 0x000fe200078e02ff */
[-C--:B------:R-:W-:Y:S01]  /*3740*/  IADD3 R240, P0, PT, R41, R74.reuse, RZ ;  /* 0x0000004a29f07210 */ /* 0x080fe20007f1e0ff */
[----:B------:R-:W-:Y:S01]  /*3750*/  ULEA UR11, UR12, UR6, 0x5 ;  /* 0x000000060c0b7291 */ /* 0x000fe2000f8e28ff */
[-C--:B------:R-:W-:Y:S01]  /*3760*/  LEA.HI.X.SX32 R243, R16, R75.reuse, 0x2, P2 ;  /* 0x0000004b10f37211 */ /* 0x080fe200010f16ff */
[C---:B------:R-:W-:Y:S01]  /*3770*/  IMAD R31, R70.reuse, 0x31, RZ ;  /* 0x00000031461f7824 */ /* 0x040fe200078e02ff */
[-C--:B------:R-:W-:Y:S01]  /*3780*/  IADD3 R246, P2, PT, R33, R74.reuse, RZ ;  /* 0x0000004a21f67210 */ /* 0x080fe20007f5e0ff */
[C---:B------:R-:W-:Y:S01]  /*3790*/  IMAD R134, R70.reuse, 0xcc, RZ ;  /* 0x000000cc46867824 */ /* 0x040fe200078e02ff */
[-C--:B------:R-:W-:Y:S01]  /*37a0*/  LEA.HI.X.SX32 R241, R17, R75.reuse, 0x2, P0 ;  /* 0x0000004b11f17211 */ /* 0x080fe200000f16ff */
[C---:B------:R-:W-:Y:S01]  /*37b0*/  IMAD R138, R70.reuse, 0xd4, RZ ;  /* 0x000000d4468a7824 */ /* 0x040fe200078e02ff */
[-C--:B------:R-:W-:Y:S01]  /*37c0*/  IADD3 R244, P0, PT, R35, R74.reuse, RZ ;  /* 0x0000004a23f47210 */ /* 0x080fe20007f1e0ff */
[----:B------:R-:W-:Y:S01]  /*37d0*/  IMAD R142, R70, 0xdc, RZ ;  /* 0x000000dc468e7824 */ /* 0x000fe200078e02ff */
[-C--:B------:R-:W-:Y:S01]  /*37e0*/  LEA.HI.X.SX32 R247, R15, R75.reuse, 0x2, P2 ;  /* 0x0000004b0ff77211 */ /* 0x080fe200010f16ff */
[----:B------:R-:W-:Y:S01]  /*37f0*/  STTM.x128 tmem[UR11], RZ ;  /* 0x000000ff000079ed */ /* 0x000fe200083c000b */
[-C--:B------:R-:W-:Y:S01]  /*3800*/  IADD3 R16, P2, PT, R24, R74.reuse, RZ ;  /* 0x0000004a18107210 */ /* 0x080fe20007f5e0ff */
[----:B------:R-:W1:Y:S01]  /*3810*/  FENCE.VIEW.ASYNC.T ;  /* 0x00000000000073c6 */ /* 0x000e620000000200 */
[-C--:B------:R-:W-:Y:S01]  /*3820*/  LEA.HI.X.SX32 R245, R14, R75.reuse, 0x2, P0 ;  /* 0x0000004b0ef57211 */ /* 0x080fe200000f16ff */
[----:B------:R-:W-:Y:S01]  /*3830*/  IMAD R146, R70, 0xe4, RZ ;  /* 0x000000e446927824 */ /* 0x000fe200078e02ff */
[-C--:B------:R-:W-:Y:S01]  /*3840*/  IADD3 R18, P0, PT, R29, R74.reuse, RZ ;  /* 0x0000004a1d127210 */ /* 0x080fe20007f1e0ff */
[----:B------:R-:W-:Y:S01]  /*3850*/  UIADD3 UR4, UPT, UPT, UR9, 0x38000, URZ ;  /* 0x0003800009047890 */ /* 0x000fe2000fffe0ff */
[-C--:B------:R-:W-:Y:S01]  /*3860*/  LEA.HI.X.SX32 R17, R12, R75.reuse, 0x2, P2 ;  /* 0x0000004b0c117211 */ /* 0x080fe200010f16ff */
[C---:B------:R-:W-:Y:S01]  /*3870*/  IMAD R150, R70.reuse, 0xec, RZ ;  /* 0x000000ec46967824 */ /* 0x040fe200078e02ff */
[CC--:B------:R-:W-:Y:S01]  /*3880*/  LEA R12, P2, R70.reuse, R74.reuse, 0x6 ;  /* 0x0000004a460c7211 */ /* 0x0c0fe200078430ff */
[----:B------:R3:W-:Y:S01]  /*3890*/  STL [R1+0x124], R21 ;  /* 0x0001241501007387 */ /* 0x0007e20000100800 */
[-C--:B------:R-:W-:Y:S01]  /*38a0*/  LEA.HI.X.SX32 R19, R13, R75.reuse, 0x2, P0 ;  /* 0x0000004b0d137211 */ /* 0x080fe200000f16ff */
[----:B------:R-:W-:Y:S01]  /*38b0*/  IMAD R214, R70, 0xf0, RZ ;  /* 0x000000f046d67824 */ /* 0x000fe200078e02ff */
[-C--:B------:R-:W-:Y:S01]  /*38c0*/  LEA.HI.X.SX32 R13, R8, R75.reuse, 0x2, P2 ;  /* 0x0000004b080d7211 */ /* 0x080fe200010f16ff */
[----:B------:R-:W-:Y:S01]  /*38d0*/  STL [R1+0x120], R32 ;  /* 0x0001202001007387 */ /* 0x000fe20000100800 */
[-C--:B------:R-:W-:Y:S01]  /*38e0*/  IADD3 R8, P2, PT, R9, R74.reuse, RZ ;  /* 0x0000004a09087210 */ /* 0x080fe20007f5e0ff */
[----:B------:R-:W-:Y:S01]  /*38f0*/  IMAD R216, R70, 0xf4, RZ ;  /* 0x000000f446d87824 */ /* 0x000fe200078e02ff */
[-C--:B------:R-:W-:Y:S01]  /*3900*/  IADD3 R14, P0, PT, R20, R74.reuse, RZ ;  /* 0x0000004a140e7210 */ /* 0x080fe20007f1e0ff */
[----:B------:R-:W-:Y:S01]  /*3910*/  STL [R1+0x118], R31 ;  /* 0x0001181f01007387 */ /* 0x000fe20000100800 */
[-C--:B------:R-:W-:Y:S01]  /*3920*/  LEA.HI.X.SX32 R9, R28, R75.reuse, 0x2, P2 ;  /* 0x0000004b1c097211 */ /* 0x080fe200010f16ff */
[----:B------:R-:W-:Y:S01]  /*3930*/  IMAD R28, R70, 0x33, RZ ;  /* 0x00000033461c7824 */ /* 0x000fe200078e02ff */
[-C--:B--2---:R-:W-:Y:S01]  /*3940*/  IADD3 R4, P2, PT, R5, R74.reuse, RZ ;  /* 0x0000004a05047210 */ /* 0x084fe20007f5e0ff */
[----:B------:R-:W-:Y:S01]  /*3950*/  STL [R1+0x114], R30 ;  /* 0x0001141e01007387 */ /* 0x000fe20000100800 */
[-C--:B------:R-:W-:Y:S01]  /*3960*/  LEA.HI.X.SX32 R15, R10, R75.reuse, 0x2, P0 ;  /* 0x0000004b0a0f7211 */ /* 0x080fe200000f16ff */
[C---:B------:R-:W-:Y:S01]  /*3970*/  IMAD R218, R70.reuse, 0xf8, RZ ;  /* 0x000000f846da7824 */ /* 0x040fe200078e02ff */
[-C--:B------:R-:W-:Y:S01]  /*3980*/  LEA.HI.X.SX32 R5, R61, R75.reuse, 0x2, P2 ;  /* 0x0000004b3d057211 */ /* 0x080fe200010f16ff */
[----:B------:R-:W-:Y:S01]  /*3990*/  STL [R1+0x110], R28 ;  /* 0x0001101c01007387 */ /* 0x000fe20000100800 */
[----:B-1----:R-:W-:Y:S01]  /*39a0*/  BAR.SYNC.DEFER_BLOCKING 0x0 ;  /* 0x0000000000007b1d */ /* 0x002fe20000010000 */
[-C--:B------:R-:W-:Y:S01]  /*39b0*/  IADD3 R76, P2, PT, R77, R74.reuse, RZ ;  /* 0x0000004a4d4c7210 */ /* 0x080fe20007f5e0ff */
[C---:B------:R-:W-:Y:S01]  /*39c0*/  IMAD R220, R70.reuse, 0xfc, RZ ;  /* 0x000000fc46dc7824 */ /* 0x040fe200078e02ff */
[-C--:B------:R-:W-:Y:S01]  /*39d0*/  IADD3 R10, P0, PT, R11, R74.reuse, RZ ;  /* 0x0000004a0b0a7210 */ /* 0x080fe20007f1e0ff */
[----:B------:R-:W-:Y:S01]  /*39e0*/  VIADD R248, R3, UR9 ;  /* 0x0000000903f87c36 */ /* 0x000fe20008000000 */
[-C--:B------:R-:W-:Y:S01]  /*39f0*/  LEA.HI.X.SX32 R77, R57, R75.reuse, 0x2, P2 ;  /* 0x0000004b394d7211 */ /* 0x080fe200010f16ff */
[----:B------:R-:W-:Y:S01]  /*3a00*/  IMAD.SHL.U32 R68, R70, 0x40, RZ ;  /* 0x0000004046447824 */ /* 0x000fe200078e00ff */
[----:B------:R-:W-:Y:S01]  /*3a10*/  IADD3 R80, P2, PT, R81, R74, RZ ;  /* 0x0000004a51507210 */ /* 0x000fe20007f5e0ff */
[----:B------:R-:W-:Y:S01]  /*3a20*/  IMAD.SHL.U32 R71, R71, 0x40, RZ ;  /* 0x0000004047477824 */ /* 0x000fe200078e00ff */
[----:B------:R-:W-:-:S02]  /*3a30*/  LEA.HI.X.SX32 R11, R65, R75, 0x2, P0 ;  /* 0x0000004b410b7211 */ /* 0x000fc400000f16ff */
[-C--:B------:R-:W-:Y:S01]  /*3a40*/  LEA.HI.X.SX32 R81, R27, R75.reuse, 0x2, P2 ;  /* 0x0000004b1b517211 */ /* 0x080fe200010f16ff */
[----:B------:R-:W-:Y:S01]  /*3a50*/  IMAD R27, R70, 0x35, RZ ;  /* 0x00000035461b7824 */ /* 0x000fe200078e02ff */
[-C--:B------:R-:W-:Y:S02]  /*3a60*/  IADD3 R84, P2, PT, R85, R74.reuse, RZ ;  /* 0x0000004a55547210 */ /* 0x080fe40007f5e0ff */
[-C--:B------:R-:W-:Y:S02]  /*3a70*/  IADD3 R6, P0, PT, R7, R74.reuse, RZ ;  /* 0x0000004a07067210 */ /* 0x080fe40007f1e0ff */
[-C--:B------:R-:W-:Y:S01]  /*3a80*/  LEA.HI.X.SX32 R85, R51, R75.reuse, 0x2, P2 ;  /* 0x0000004b33557211 */ /* 0x080fe200010f16ff */
[----:B------:R-:W-:Y:S01]  /*3a90*/  STL [R1+0x108], R27 ;  /* 0x0001081b01007387 */ /* 0x000fe20000100800 */
[----:B------:R-:W-:Y:S02]  /*3aa0*/  IADD3 R88, P2, PT, R89, R74, RZ ;  /* 0x0000004a59587210 */ /* 0x000fe40007f5e0ff */
[----:B------:R-:W-:-:S02]  /*3ab0*/  LEA.HI.X.SX32 R7, R63, R75, 0x2, P0 ;  /* 0x0000004b3f077211 */ /* 0x000fc400000f16ff */
[-C--:B------:R-:W-:Y:S02]  /*3ac0*/  LEA.HI.X.SX32 R89, R49, R75.reuse, 0x2, P2 ;  /* 0x0000004b31597211 */ /* 0x080fe400010f16ff */
[-C--:B------:R-:W-:Y:S02]  /*3ad0*/  IADD3 R92, P2, PT, R93, R74.reuse, RZ ;  /* 0x0000004a5d5c7210 */ /* 0x080fe40007f5e0ff */
[-C--:B------:R-:W-:Y:S02]  /*3ae0*/  IADD3 R72, P0, PT, R73, R74.reuse, RZ ;  /* 0x0000004a49487210 */ /* 0x080fe40007f1e0ff */
[-C--:B------:R-:W-:Y:S02]  /*3af0*/  LEA.HI.X.SX32 R93, R47, R75.reuse, 0x2, P2 ;  /* 0x0000004b2f5d7211 */ /* 0x080fe400010f16ff */
[----:B------:R-:W-:Y:S02]  /*3b00*/  LEA R96, P2, R70, R74, 0x7 ;  /* 0x0000004a46607211 */ /* 0x000fe400078438ff */
[----:B------:R-:W-:-:S02]  /*3b10*/  LEA.HI.X.SX32 R73, R59, R75, 0x2, P0 ;  /* 0x0000004b3b497211 */ /* 0x000fc400000f16ff */
[-C--:B------:R-:W-:Y:S02]  /*3b20*/  IADD3 R78, P0, PT, R79, R74.reuse, RZ ;  /* 0x0000004a4f4e7210 */ /* 0x080fe40007f1e0ff */
[-C--:B------:R-:W-:Y:S01]  /*3b30*/  LEA.HI.X.SX32 R97, R25, R75.reuse, 0x2, P2 ;  /* 0x0000004b19617211 */ /* 0x080fe200010f16ff */
[----:B------:R-:W-:Y:S01]  /*3b40*/  IMAD R25, R70, 0x37, RZ ;  /* 0x0000003746197824 */ /* 0x000fe200078e02ff */
[-C--:B------:R-:W-:Y:S02]  /*3b50*/  IADD3 R100, P2, PT, R101, R74.reuse, RZ ;  /* 0x0000004a65647210 */ /* 0x080fe40007f5e0ff */
[-C--:B------:R-:W-:Y:S02]  /*3b60*/  LEA.HI.X.SX32 R79, R55, R75.reuse, 0x2, P0 ;  /* 0x0000004b374f7211 */ /* 0x080fe400000f16ff */
[----:B------:R-:W-:Y:S02]  /*3b70*/  IADD3 R82, P0, PT, R83, R74, RZ ;  /* 0x0000004a53527210 */ /* 0x000fe40007f1e0ff */
[----:B------:R-:W-:-:S02]  /*3b80*/  LEA.HI.X.SX32 R101, R44, R75, 0x2, P2 ;  /* 0x0000004b2c657211 */ /* 0x000fc400010f16ff */
[-C--:B------:R-:W-:Y:S02]  /*3b90*/  IADD3 R104, P2, PT, R104, R74.reuse, RZ ;  /* 0x0000004a68687210 */ /* 0x080fe40007f5e0ff */
[-C--:B------:R-:W-:Y:S02]  /*3ba0*/  LEA.HI.X.SX32 R83, R53, R75.reuse, 0x2, P0 ;  /* 0x0000004b35537211 */ /* 0x080fe400000f16ff */
[-C--:B------:R-:W-:Y:S02]  /*3bb0*/  IADD3 R86, P0, PT, R87, R74.reuse, RZ ;  /* 0x0000004a57567210 */ /* 0x080fe40007f1e0ff */
[-C--:B------:R-:W-:Y:S02]  /*3bc0*/  LEA.HI.X.SX32 R105, R41, R75.reuse, 0x2, P2 ;  /* 0x0000004b29697211 */ /* 0x080fe400010f16ff */
[-C--:B------:R-:W-:Y:S02]  /*3bd0*/  IADD3 R108, P2, PT, R108, R74.reuse, RZ ;  /* 0x0000004a6c6c7210 */ /* 0x080fe40007f5e0ff */
[----:B------:R-:W-:Y:S01]  /*3be0*/  LEA.HI.X.SX32 R87, R26, R75, 0x2, P0 ;  /* 0x0000004b1a577211 */ /* 0x000fe200000f16ff */
[----:B------:R-:W-:Y:S01]  /*3bf0*/  IMAD R26, R70, 0x36, RZ ;  /* 0x00000036461a7824 */ /* 0x000fe200078e02ff */
[----:B------:R-:W-:-:S02]  /*3c00*/  IADD3 R90, P0, PT, R91, R74, RZ ;  /* 0x0000004a5b5a7210 */ /* 0x000fc40007f1e0ff */
[-C--:B------:R-:W-:Y:S01]  /*3c10*/  LEA.HI.X.SX32 R109, R23, R75.reuse, 0x2, P2 ;  /* 0x0000004b176d7211 */ /* 0x080fe200010f16ff */
[----:B------:R-:W-:Y:S01]  /*3c20*/  IMAD R23, R70, 0x39, RZ ;  /* 0x0000003946177824 */ /* 0x000fe200078e02ff */
[-C--:B------:R-:W-:Y:S01]  /*3c30*/  IADD3 R112, P2, PT, R112, R74.reuse, RZ ;  /* 0x0000004a70707210 */ /* 0x080fe20007f5e0ff */
[----:B------:R-:W-:Y:S01]  /*3c40*/  STL [R1+0x104], R26 ;  /* 0x0001041a01007387 */ /* 0x000fe20000100800 */
[-C--:B------:R-:W-:Y:S02]  /*3c50*/  LEA.HI.X.SX32 R91, R48, R75.reuse, 0x2, P0 ;  /* 0x0000004b305b7211 */ /* 0x080fe400000f16ff */
[-C--:B------:R-:W-:Y:S01]  /*3c60*/  IADD3 R94, P0, PT, R95, R74.reuse, RZ ;  /* 0x0000004a5f5e7210 */ /* 0x080fe20007f1e0ff */
[----:B------:R-:W-:Y:S01]  /*3c70*/  STL [R1+0x100], R25 ;  /* 0x0001001901007387 */ /* 0x000fe20000100800 */
[-C--:B------:R-:W-:Y:S02]  /*3c80*/  LEA.HI.X.SX32 R113, R39, R75.reuse, 0x2, P2 ;  /* 0x0000004b27717211 */ /* 0x080fe400010f16ff */
[----:B------:R-:W-:Y:S01]  /*3c90*/  IADD3 R116, P2, PT, R116, R74, RZ ;  /* 0x0000004a74747210 */ /* 0x000fe20007f5e0ff */
[----:B------:R-:W-:Y:S01]  /*3ca0*/  STL [R1+0xf8], R23 ;  /* 0x0000f81701007387 */ /* 0x000fe20000100800 */
[----:B------:R-:W-:-:S02]  /*3cb0*/  LEA.HI.X.SX32 R95, R46, R75, 0x2, P0 ;  /* 0x0000004b2e5f7211 */ /* 0x000fc400000f16ff */
[-C--:B------:R-:W-:Y:S02]  /*3cc0*/  IADD3 R98, P0, PT, R99, R74.reuse, RZ ;  /* 0x0000004a63627210 */ /* 0x080fe40007f1e0ff */
[-C--:B------:R-:W-:Y:S01]  /*3cd0*/  LEA.HI.X.SX32 R117, R22, R75.reuse, 0x2, P2 ;  /* 0x0000004b16757211 */ /* 0x080fe200010f16ff */
[----:B------:R-:W-:Y:S01]  /*3ce0*/  IMAD R22, R70, 0x3a, RZ ;  /* 0x0000003a46167824 */ /* 0x000fe200078e02ff */
[-C--:B------:R-:W-:Y:S02]  /*3cf0*/  IADD3 R120, P2, PT, R120, R74.reuse, RZ ;  /* 0x0000004a78787210 */ /* 0x080fe40007f5e0ff */
[-C--:B------:R-:W-:Y:S02]  /*3d00*/  LEA.HI.X.SX32 R99, R45, R75.reuse, 0x2, P0 ;  /* 0x0000004b2d637211 */ /* 0x080fe400000f16ff */
[----:B------:R-:W-:Y:S01]  /*3d10*/  IADD3 R102, P0, PT, R102, R74, RZ ;  /* 0x0000004a66667210 */ /* 0x000fe20007f1e0ff */
[----:B------:R1:W-:Y:S01]  /*3d20*/  STL [R1+0xf4], R22 ;  /* 0x0000f41601007387 */ /* 0x0003e20000100800 */
[----:B------:R-:W-:-:S02]  /*3d30*/  LEA.HI.X.SX32 R121, R35, R75, 0x2, P2 ;  /* 0x0000004b23797211 */ /* 0x000fc400010f16ff */
[-C--:B------:R-:W-:Y:S02]  /*3d40*/  IADD3 R124, P2, PT, R124, R74.reuse, RZ ;  /* 0x0000004a7c7c7210 */ /* 0x080fe40007f5e0ff */
[-C--:B------:R-:W-:Y:S02]  /*3d50*/  LEA.HI.X.SX32 R103, R42, R75.reuse, 0x2, P0 ;  /* 0x0000004b2a677211 */ /* 0x080fe400000f16ff */
[-C--:B------:R-:W-:Y:S02]  /*3d60*/  IADD3 R106, P0, PT, R106, R74.reuse, RZ ;  /* 0x0000004a6a6a7210 */ /* 0x080fe40007f1e0ff */
[-C--:B------:R-:W-:Y:S01]  /*3d70*/  LEA.HI.X.SX32 R125, R21, R75.reuse, 0x2, P2 ;  /* 0x0000004b157d7211 */ /* 0x080fe200010f16ff */
[----:B---3--:R-:W-:Y:S01]  /*3d80*/  IMAD R21, R70, 0x3b, RZ ;  /* 0x0000003b46157824 */ /* 0x008fe200078e02ff */
[----:B------:R-:W-:Y:S02]  /*3d90*/  IADD3 R128, P2, PT, R128, R74, RZ ;  /* 0x0000004a80807210 */ /* 0x000fe40007f5e0ff */
[----:B------:R-:W-:-:S02]  /*3da0*/  LEA.HI.X.SX32 R107, R40, R75, 0x2, P0 ;  /* 0x0000004b286b7211 */ /* 0x000fc400000f16ff */
[-C--:B------:R-:W-:Y:S01]  /*3db0*/  IADD3 R110, P0, PT, R110, R74.reuse, RZ ;  /* 0x0000004a6e6e7210 */ /* 0x080fe20007f1e0ff */
[----:B------:R2:W-:Y:S01]  /*3dc0*/  STL [R1+0xf0], R21 ;  /* 0x0000f01501007387 */ /* 0x0005e20000100800 */
[-C--:B------:R-:W-:Y:S02]  /*3dd0*/  LEA.HI.X.SX32 R129, R33, R75.reuse, 0x2, P2 ;  /* 0x0000004b21817211 */ /* 0x080fe400010f16ff */
        /* <DEDUP_REMOVED lines=18> */
[----:B------:R-:W-:Y:S02]  /*3f00*/  IADD3 R130, P0, PT, R130, R74, RZ ;  /* 0x0000004a82827210 */ /* 0x000fe40007f1e0ff */
[-C--:B------:R-:W-:Y:S01]  /*3f10*/  LEA.HI.X.SX32 R149, R22, R75.reuse, 0x2, P2 ;  /* 0x0000004b16957211 */ /* 0x080fe200010f16ff */
[----:B-1----:R-:W-:Y:S01]  /*3f20*/  VIADD R22, R252, 0xffffffc1 ;  /* 0xffffffc1fc167836 */ /* 0x002fe20000000000 */
[----:B------:R-:W-:Y:S02]  /*3f30*/  ISETP.NE.U32.AND P2, PT, R2, RZ, PT ;  /* 0x000000ff0200720c */ /* 0x000fe40003f45070 */
[----:B------:R-:W-:-:S02]  /*3f40*/  LEA.HI.X.SX32 R131, R31, R75, 0x2, P0 ;  /* 0x0000004b1f837211 */ /* 0x000fc400000f16ff */
[-C--:B------:R-:W-:Y:S02]  /*3f50*/  IADD3 R134, P0, PT, R134, R74.reuse, RZ ;  /* 0x0000004a86867210 */ /* 0x080fe40007f1e0ff */
[----:B------:R-:W-:Y:S02]  /*3f60*/  LEA R249, R2, UR9, 0x8 ;  /* 0x0000000902f97c11 */ /* 0x000fe4000f8e40ff */
[-C--:B------:R-:W-:Y:S02]  /*3f70*/  LEA.HI.X.SX32 R135, R28, R75.reuse, 0x2, P0 ;  /* 0x0000004b1c877211 */ /* 0x080fe400000f16ff */
[-C--:B------:R-:W-:Y:S02]  /*3f80*/  IADD3 R138, P0, PT, R138, R74.reuse, RZ ;  /* 0x0000004a8a8a7210 */ /* 0x080fe40007f1e0ff */
[----:B------:R-:W-:Y:S01]  /*3f90*/  LOP3.LUT R24, R3, 0x40, RZ, 0x3c, !PT ;  /* 0x0000004003187812 */ /* 0x000fe200078e3cff */
[----:B------:R-:W-:Y:S01]  /*3fa0*/  VOTEU.ALL UP1, P2 ;  /* 0x0000000000ff7886 */ /* 0x000fe20001020000 */
[----:B------:R-:W-:Y:S01]  /*3fb0*/  LEA.HI.X.SX32 R139, R27, R75, 0x2, P0 ;  /* 0x0000004b1b8b7211 */ /* 0x000fe200000f16ff */
[----:B------:R-:W-:Y:S01]  /*3fc0*/  VOTEU.ALL UP2, P2 ;  /* 0x0000000000ff7886 */ /* 0x000fe20001040000 */
[----:B------:R-:W-:Y:S01]  /*3fd0*/  IADD3 R142, P0, PT, R142, R74, RZ ;  /* 0x0000004a8e8e7210 */ /* 0x000fe20007f1e0ff */
[----:B------:R-:W-:Y:S01]  /*3fe0*/  VIADD R69, R24, UR9 ;  /* 0x0000000918457c36 */ /* 0x000fe20008000000 */
[----:B------:R-:W-:-:S04]  /*3ff0*/  @!UP1 UIADD3 UR14, UPT, UPT, -UR7, 0x100000, URZ ;  /* 0x00100000070e9890 */ /* 0x000fc8000fffe1ff */
[----:B------:R-:W-:Y:S02]  /*4000*/  @!UP1 USHF.L.U32 UR15, UR14, 0xb, URZ ;  /* 0x0000000b0e0f9899 */ /* 0x000fe400080006ff */
[----:B------:R-:W-:Y:S01]  /*4010*/  @!UP1 USHF.L.U32 UR14, UR14, 0x1, URZ ;  /* 0x000000010e0e9899 */ /* 0x000fe200080006ff */
[----:B------:R-:W-:Y:S01]  /*4020*/  LEA.HI.X.SX32 R143, R25, R75, 0x2, P0 ;  /* 0x0000004b198f7211 */ /* 0x000fe200000f16ff */
[----:B------:R-:W-:Y:S01]  /*4030*/  IMAD.WIDE R24, R68, 0x4, R18 ;  /* 0x0000000444187825 */ /* 0x000fe200078e0212 */
[----:B------:R-:W-:Y:S01]  /*4040*/  IADD3 R146, P0, PT, R146, R74, RZ ;  /* 0x0000004a92927210 */ /* 0x000fe20007f1e0ff */
[----:B------:R-:W-:-:S04]  /*4050*/  @!UP1 UIADD3 UR6, UPT, UPT, -UR7, 0x100000, URZ ;  /* 0x0010000007069890 */ /* 0x000fc8000fffe1ff */
[----:B------:R-:W-:Y:S02]  /*4060*/  @!UP1 USHF.L.U32 UR7, UR6, 0xb, URZ ;  /* 0x0000000b06079899 */ /* 0x000fe400080006ff */
[----:B------:R-:W-:Y:S01]  /*4070*/  @!UP1 USHF.L.U32 UR6, UR6, 0x1, URZ ;  /* 0x0000000106069899 */ /* 0x000fe200080006ff */
[----:B------:R-:W-:Y:S01]  /*4080*/  VOTEU.ALL UP1, P2 ;  /* 0x0000000000ff7886 */ /* 0x000fe20001020000 */
[-C--:B------:R-:W-:Y:S01]  /*4090*/  LEA.HI.X.SX32 R147, R23, R75.reuse, 0x2, P0 ;  /* 0x0000004b17937211 */ /* 0x080fe200000f16ff */
[----:B------:R-:W-:Y:S01]  /*40a0*/  VIADD R23, R252, 0x3f ;  /* 0x0000003ffc177836 */ /* 0x000fe20000000000 */
[-C--:B------:R-:W-:Y:S01]  /*40b0*/  IADD3 R150, P0, PT, R150, R74.reuse, RZ ;  /* 0x0000004a96967210 */ /* 0x080fe20007f1e0ff */
[----:B------:R-:W1:Y:S02]  /*40c0*/  FENCE.VIEW.ASYNC.S ;  /* 0x00000000000073c6 */ /* 0x000e640000000000 */
[----:B-1----:R1:W3:Y:S02]  /*40d0*/  @!UP1 SYNCS.EXCH.64 URZ, [UR4], UR14 ;  /* 0x0000000e04ff95b2 */ /* 0x0022e40008000100 */
[----:B---3--:R-:W-:Y:S01]  /*40e0*/  BAR.SYNC.DEFER_BLOCKING 0x0 ;  /* 0x0000000000007b1d */ /* 0x008fe20000010000 */
[----:B------:R-:W-:Y:S01]  /*40f0*/  LEA.HI.X.SX32 R151, R21, R75, 0x2, P0 ;  /* 0x0000004b15977211 */ /* 0x000fe200000f16ff */
[----:B--2---:R-:W-:Y:S01]  /*4100*/  IMAD.U32 R21, RZ, RZ, UR11 ;  /* 0x0000000bff157e24 */ /* 0x004fe2000f8e00ff */
[----:B------:R-:W-:Y:S01]  /*4110*/  IADD3 R214, P0, PT, R214, R74, RZ ;  /* 0x0000004ad6d67210 */ /* 0x000fe20007f1e0ff */
[----:B------:R-:W-:-:S03]  /*4120*/  UIADD3 UR11, UPT, UPT, UR10, 0x100, URZ ;  /* 0x000001000a0b7890 */ /* 0x000fc6000fffe0ff */
[----:B------:R-:W-:Y:S01]  /*4130*/  LEA.HI.X.SX32 R215, R20, R75, 0x2, P0 ;  /* 0x0000004b14d77211 */ /* 0x000fe200000f16ff */
[----:B------:R-:W-:Y:S01]  /*4140*/  IMAD R20, R70, 0x3d, RZ ;  /* 0x0000003d46147824 */ /* 0x000fe200078e02ff */
[----:B------:R-:W-:Y:S01]  /*4150*/  IADD3 R216, P0, PT, R216, R74, RZ ;  /* 0x0000004ad8d87210 */ /* 0x000fe20007f1e0ff */
[----:B------:R-:W-:-:S03]  /*4160*/  UIADD3 UR5, UPT, UPT, UR5, UR11, URZ ;  /* 0x0000000b05057290 */ /* 0x000fc6000fffe0ff */
[----:B------:R2:W-:Y:S01]  /*4170*/  STL [R1+0xe8], R20 ;  /* 0x0000e81401007387 */ /* 0x0005e20000100800 */
[-C--:B------:R-:W-:Y:S01]  /*4180*/  LEA.HI.X.SX32 R217, R20, R75.reuse, 0x2, P0 ;  /* 0x0000004b14d97211 */ /* 0x080fe200000f16ff */
[----:B------:R-:W-:Y:S01]  /*4190*/  ULEA UR12, UR12, UR5, 0x4 ;  /* 0x000000050c0c7291 */ /* 0x000fe2000f8e20ff */
[----:B------:R-:W-:Y:S01]  /*41a0*/  IADD3 R218, P0, PT, R218, R74, RZ ;  /* 0x0000004adada7210 */ /* 0x000fe20007f1e0ff */
[----:B------:R3:W-:Y:S01]  /*41b0*/  STL [R1+0xdc], R21 ;  /* 0x0000dc1501007387 */ /* 0x0007e20000100800 */
[C---:B--2---:R-:W-:Y:S01]  /*41c0*/  IMAD R20, R70.reuse, 0x3e, RZ ;  /* 0x0000003e46147824 */ /* 0x044fe200078e02ff */
[----:B------:R1:W2:Y:S02]  /*41d0*/  @!UP2 SYNCS.EXCH.64 URZ, [UR9+0x38008], UR6 ;  /* 0x0380080609ffa5b2 */ /* 0x0002a40008000100 */
[----:B------:R-:W-:Y:S01]  /*41e0*/  @!PT LDS RZ, [RZ] ;  /* 0x00000000fffff984 */ /* 0x000fe20000000800 */
[----:B------:R-:W-:Y:S01]  /*41f0*/  @!PT LDS RZ, [RZ] ;  /* 0x00000000fffff984 */ /* 0x000fe20000000800 */
[----:B------:R-:W-:Y:S01]  /*4200*/  @!PT LDS RZ, [RZ] ;  /* 0x00000000fffff984 */ /* 0x000fe20000000800 */
[----:B--2---:R2:W-:Y:S01]  /*4210*/  LDGSTS.E [R249], desc[UR24][R74.64], !P4 ;  /* 0x000000004af97fae */ /* 0x0045e2000e1a1018 */
[----:B---3--:R-:W-:Y:S01]  /*4220*/  IMAD R21, R70, 0x3f, RZ ;  /* 0x0000003f46157824 */ /* 0x008fe200078e02ff */
[----:B------:R-:W-:-:S02]  /*4230*/  LEA.HI.X.SX32 R219, R20, R75, 0x2, P0 ;  /* 0x0000004b14db7211 */ /* 0x000fc400000f16ff */
[----:B------:R3:W-:Y:S01]  /*4240*/  STL [R1+0xe4], R20 ;  /* 0x0000e41401007387 */ /* 0x0007e20000100800 */
[----:B------:R-:W-:-:S03]  /*4250*/  IADD3 R220, P0, PT, R220, R74, RZ ;  /* 0x0000004adcdc7210 */ /* 0x000fc60007f1e0ff */
[----:B------:R4:W-:Y:S01]  /*4260*/  LDGSTS.E [R249+0x4], desc[UR24][R224.64], !P6 ;  /* 0x00004000e0f97fae */ /* 0x0009e2000f1a1018 */
[----:B------:R-:W-:-:S03]  /*4270*/  LEA.HI.X.SX32 R221, R21, R75, 0x2, P0 ;  /* 0x0000004b15dd7211 */ /* 0x000fc600000f16ff */
[----:B------:R5:W-:Y:S01]  /*4280*/  LDGSTS.E [R249+0x8], desc[UR24][R226.64], !P5 ;  /* 0x00008000e2f97fae */ /* 0x000be2000e9a1018 */
[----:B--2---:R-:W-:-:S03]  /*4290*/  IMAD.WIDE R74, R68, 0x4, R74 ;  /* 0x00000004444a7825 */ /* 0x004fc600078e024a */
[----:B------:R1:W-:Y:S01]  /*42a0*/  STL.64 [R1+0x38], R24 ;  /* 0x0000381801007387 */ /* 0x0003e20000100a00 */
[----:B---3--:R-:W-:Y:S02]  /*42b0*/  VIADD R20, R252, 0xfffffffc ;  /* 0xfffffffcfc147836 */ /* 0x008fe40000000000 */
[----:B----4-:R-:W-:-:S03]  /*42c0*/  IMAD.WIDE R224, R68, 0x4, R224 ;  /* 0x0000000444e07825 */ /* 0x010fc600078e02e0 */
[----:B------:R-:W-:Y:S01]  /*42d0*/  ISETP.GE.U32.AND P0, PT, R20, 0x7fffffbd, PT ;  /* 0x7fffffbd1400780c */ /* 0x000fe20003f06070 */
[----:B------:R-:W-:Y:S02]  /*42e0*/  VIADD R20, R252, 0xfffffffb ;  /* 0xfffffffbfc147836 */ /* 0x000fe40000000000 */
[----:B-----5:R-:W-:-:S03]  /*42f0*/  IMAD.WIDE R226, R68, 0x4, R226 ;  /* 0x0000000444e27825 */ /* 0x020fc600078e02e2 */
[----:B------:R-:W-:Y:S01]  /*4300*/  ISETP.GE.U32.AND P4, PT, R20, 0x7fffffbc, PT ;  /* 0x7fffffbc1400780c */ /* 0x000fe20003f86070 */
[----:B------:R-:W-:-:S05]  /*4310*/  VIADD R20, R252, 0xfffffffa ;  /* 0xfffffffafc147836 */ /* 0x000fca0000000000 */
[----:B------:R-:W-:Y:S01]  /*4320*/  ISETP.GE.U32.AND P6, PT, R20, 0x7fffffbb, PT ;  /* 0x7fffffbb1400780c */ /* 0x000fe20003fc6070 */
[----:B------:R-:W-:Y:S01]  /*4330*/  VIADD R20, R252, 0xfffffff9 ;  /* 0xfffffff9fc147836 */ /* 0x000fe20000000000 */
[----:B------:R2:W-:Y:S04]  /*4340*/  LDGSTS.E [R249+0xc], desc[UR24][R228.64], !P0 ;  /* 0x0000c000e4f97fae */ /* 0x0005e8000c1a1018 */
[----:B------:R-:W-:Y:S01]  /*4350*/  ISETP.GE.U32.AND P5, PT, R20, 0x7fffffba, PT ;  /* 0x7fffffba1400780c */ /* 0x000fe20003fa6070 */
[----:B------:R-:W-:Y:S01]  /*4360*/  VIADD R20, R252, 0xfffffff8 ;  /* 0xfffffff8fc147836 */ /* 0x000fe20000000000 */
[----:B------:R3:W-:Y:S04]  /*4370*/  LDGSTS.E [R249+0x10], desc[UR24][R230.64], !P4 ;  /* 0x00010000e6f97fae */ /* 0x0007e8000e1a1018 */
[----:B------:R-:W-:Y:S01]  /*4380*/  ISETP.GE.U32.AND P0, PT, R20, 0x7fffffb9, PT ;  /* 0x7fffffb91400780c */ /* 0x000fe20003f06070 */
[----:B------:R-:W-:Y:S01]  /*4390*/  VIADD R20, R252, 0xfffffff7 ;  /* 0xfffffff7fc147836 */ /* 0x000fe20000000000 */
[----:B------:R4:W-:Y:S01]  /*43a0*/  LDGSTS.E [R249+0x14], desc[UR24][R232.64], !P6 ;  /* 0x00014000e8f97fae */ /* 0x0009e2000f1a1018 */
[----:B--2---:R-:W-:-:S03]  /*43b0*/  IMAD.WIDE R228, R68, 0x4, R228 ;  /* 0x0000000444e47825 */ /* 0x004fc600078e02e4 */
[----:B------:R-:W-:Y:S01]  /*43c0*/  ISETP.GE.U32.AND P4, PT, R20, 0x7fffffb8, PT ;  /* 0x7fffffb81400780c */ /* 0x000fe20003f86070 */
[----:B------:R-:W-:Y:S01]  /*43d0*/  VIADD R20, R252, 0xfffffff6 ;  /* 0xfffffff6fc147836 */ /* 0x000fe20000000000 */
[----:B------:R2:W-:Y:S01]  /*43e0*/  LDGSTS.E [R249+0x18], desc[UR24][R234.64], !P5 ;  /* 0x00018000eaf97fae */ /* 0x0005e2000e9a1018 */
[----:B---3--:R-:W-:-:S03]  /*43f0*/  IMAD.WIDE R230, R68, 0x4, R230 ;  /* 0x0000000444e67825 */ /* 0x008fc600078e02e6 */
[----:B------:R-:W-:Y:S01]  /*4400*/  ISETP.GE.U32.AND P6, PT, R20, 0x7fffffb7, PT ;  /* 0x7fffffb71400780c */ /* 0x000fe20003fc6070 */
[----:B------:R-:W-:Y:S01]  /*4410*/  VIADD R20, R252, 0xfffffff5 ;  /* 0xfffffff5fc147836 */ /* 0x000fe20000000000 */
[----:B------:R3:W-:Y:S01]  /*4420*/  LDGSTS.E [R249+0x1c], desc[UR24][R236.64], !P0 ;  /* 0x0001c000ecf97fae */ /* 0x0007e2000c1a1018 */
[----:B----4-:R-:W-:-:S03]  /*4430*/  IMAD.WIDE R232, R68, 0x4, R232 ;  /* 0x0000000444e87825 */ /* 0x010fc600078e02e8 */
        /* <DEDUP_REMOVED lines=26> */
[----:B------:R-:W-:Y:S01]  /*45e0*/  LDGSTS.E [R249+0x38], desc[UR24][R16.64], !P5 ;  /* 0x0003800010f97fae */ /* 0x000fe2000e9a1018 */
[----:B--2---:R-:W-:-:S03]  /*45f0*/  IMAD.WIDE R246, R68, 0x4, R246 ;  /* 0x0000000444f67825 */ /* 0x004fc600078e02f6 */
[----:B------:R-:W-:Y:S01]  /*4600*/  ISETP.GE.U32.AND P6, PT, R20, 0x7fffffaf, PT ;  /* 0x7fffffaf1400780c */ /* 0x000fe20003fc6070 */
[C---:B------:R-:W-:Y:S01]  /*4610*/  VIADD R20, R252.reuse, 0xffffffed ;  /* 0xffffffedfc147836 */ /* 0x040fe20000000000 */
[----:B------:R-:W-:Y:S01]  /*4620*/  LDGSTS.E [R249+0x3c], desc[UR24][R14.64], !P0 ;  /* 0x0003c0000ef97fae */ /* 0x000fe2000c1a1018 */
[----:B---3--:R-:W-:-:S03]  /*4630*/  VIADD R18, R252, 0xffffffae ;  /* 0xffffffaefc127836 */ /* 0x008fc60000000000 */
[----:B------:R-:W-:Y:S01]  /*4640*/  ISETP.GE.U32.AND P5, PT, R20, 0x7fffffae, PT ;  /* 0x7fffffae1400780c */ /* 0x000fe20003fa6070 */
[----:B------:R-:W-:Y:S01]  /*4650*/  VIADD R20, R252, 0xffffffec ;  /* 0xffffffecfc147836 */ /* 0x000fe20000000000 */
[----:B------:R-:W-:Y:S04]  /*4660*/  LDGSTS.E [R249+0x40], desc[UR24][R12.64], !P4 ;  /* 0x000400000cf97fae */ /* 0x000fe8000e1a1018 */
        /* <DEDUP_REMOVED lines=159> */
[----:B------:R3:W-:Y:S01]  /*5060*/  LDGSTS.E [R249+0xe8], desc[UR24][R148.64], !P5 ;  /* 0x000e800094f97fae */ /* 0x0007e2000e9a1018 */
[----:B------:R-:W-:Y:S01]  /*5070*/  ISETP.GT.AND P5, PT, R23, 0x3f, PT ;  /* 0x0000003f1700780c */ /* 0x000fe20003fa4270 */
[----:B------:R-:W-:Y:S02]  /*5080*/  VIADD R20, R252, 0xffffffc2 ;  /* 0xffffffc2fc147836 */ /* 0x000fe40000000000 */
[C---:B----4-:R-:W-:Y:S01]  /*5090*/  IMAD.WIDE R144, R68.reuse, 0x4, R144 ;  /* 0x0000000444907825 */ /* 0x050fe200078e0290 */
[----:B------:R-:W-:Y:S01]  /*50a0*/  SEL R21, RZ, 0x4, !P5 ;  /* 0x00000004ff157807 */ /* 0x000fe20006800000 */
[----:B------:R4:W-:Y:S01]  /*50b0*/  LDGSTS.E [R249+0xec], desc[UR24][R150.64], !P0 ;  /* 0x000ec00096f97fae */ /* 0x0009e2000c1a1018 */
[----:B------:R-:W-:Y:S01]  /*50c0*/  ISETP.GE.AND P0, PT, R43, R252, PT ;  /* 0x000000fc2b00720c */ /* 0x000fe20003f06270 */
[----:B--2---:R-:W-:Y:S01]  /*50d0*/  IMAD.WIDE R146, R68, 0x4, R146 ;  /* 0x0000000444927825 */ /* 0x004fe200078e0292 */
[----:B------:R-:W-:-:S02]  /*50e0*/  ISETP.GE.U32.AND P6, PT, R20, 0x7fffff83, PT ;  /* 0x7fffff831400780c */ /* 0x000fc40003fc6070 */
[----:B------:R-:W-:Y:S01]  /*50f0*/  SEL R21, R21, RZ, !P0 ;  /* 0x000000ff15157207 */ /* 0x000fe20004000000 */
[----:B------:R2:W-:Y:S01]  /*5100*/  LDGSTS.E [R249+0xf0], desc[UR24][R214.64], !P4 ;  /* 0x000f0000d6f97fae */ /* 0x0005e2000e1a1018 */
[----:B------:R-:W-:Y:S01]  /*5110*/  ISETP.GE.U32.AND P0, PT, R22, 0x7fffff82, PT ;  /* 0x7fffff821600780c */ /* 0x000fe20003f06070 */
[C---:B---3--:R-:W-:Y:S01]  /*5120*/  IMAD.WIDE R148, R68.reuse, 0x4, R148 ;  /* 0x0000000444947825 */ /* 0x048fe200078e0294 */
[----:B------:R-:W-:Y:S02]  /*5130*/  ISETP.NE.U32.AND P4, PT, R21, RZ, PT ;  /* 0x000000ff1500720c */ /* 0x000fe40003f85070 */
[----:B------:R-:W-:Y:S01]  /*5140*/  SEL R20, RZ, 0x4, P1 ;  /* 0x00000004ff147807 */ /* 0x000fe20000800000 */
[----:B----4-:R-:W-:Y:S01]  /*5150*/  IMAD.WIDE R150, R68, 0x4, R150 ;  /* 0x0000000444967825 */ /* 0x010fe200078e0296 */
[----:B------:R-:W-:-:S03]  /*5160*/  ISETP.GT.AND P1, PT, R23, 0x7f, PT ;  /* 0x0000007f1700780c */ /* 0x000fc60003f24270 */
[----:B------:R3:W-:Y:S01]  /*5170*/  LDGSTS.E [R249+0xf4], desc[UR24][R216.64], !P6 ;  /* 0x000f4000d8f97fae */ /* 0x0007e2000f1a1018 */
[----:B------:R-:W-:Y:S01]  /*5180*/  SEL R20, R20, RZ, P1 ;  /* 0x000000ff14147207 */ /* 0x000fe20000800000 */
[----:B--2---:R-:W-:Y:S02]  /*5190*/  IMAD.WIDE R214, R68, 0x4, R214 ;  /* 0x0000000444d67825 */ /* 0x004fe400078e02d6 */
[----:B------:R2:W-:Y:S01]  /*51a0*/  LDGSTS.E [R249+0xf8], desc[UR24][R218.64], !P0 ;  /* 0x000f8000daf97fae */ /* 0x0005e2000c1a1018 */
[----:B------:R-:W-:Y:S01]  /*51b0*/  ISETP.NE.U32.AND P1, PT, R20, RZ, PT ;  /* 0x000000ff1400720c */ /* 0x000fe20003f25070 */
[----:B------:R-:W-:Y:S02]  /*51c0*/  VIADD R20, R252, 0xffffffbf ;  /* 0xffffffbffc147836 */ /* 0x000fe40000000000 */
[----:B------:R4:W-:Y:S03]  /*51d0*/  LDGSTS.E [R249+0xfc], desc[UR24][R220.64], !P3 ;  /* 0x000fc000dcf97fae */ /* 0x0009e6000d9a1018 */
[----:B------:R-:W-:Y:S01]  /*51e0*/  ISETP.GE.U32.AND P6, PT, R20, 0x7fffff80, PT ;  /* 0x7fffff801400780c */ /* 0x000fe20003fc6070 */
[----:B------:R-:W0:Y:S01]  /*51f0*/  LDGDEPBAR ;  /* 0x00000000000079af */ /* 0x000e220000000000 */
[----:B------:R-:W-:-:S02]  /*5200*/  VIADD R20, R252, 0xffffffbe ;  /* 0xffffffbefc147836 */ /* 0x000fc40000000000 */
[----:B---3--:R-:W-:Y:S01]  /*5210*/  IMAD.WIDE R216, R68, 0x4, R216 ;  /* 0x0000000444d87825 */ /* 0x008fe200078e02d8 */
[----:B------:R3:W-:Y:S02]  /*5220*/  LDGSTS.E [R248+0x20000], desc[UR24][R152.64], P4 ;  /* 0x2000000098f87fae */ /* 0x0007e4000a1a1018 */
[----:B------:R-:W-:Y:S01]  /*5230*/  ISETP.GE.U32.AND P0, PT, R20, 0x7fffff7f, PT ;  /* 0x7fffff7f1400780c */ /* 0x000fe20003f06070 */
[----:B------:R-:W-:Y:S01]  /*5240*/  VIADD R20, R252, 0xffffffbd ;  /* 0xffffffbdfc147836 */ /* 0x000fe20000000000 */
[----:B------:R5:W-:Y:S01]  /*5250*/  LDGSTS.E [R248+0x20400], desc[UR24][R154.64], P4 ;  /* 0x204000009af87fae */ /* 0x000be2000a1a1018 */
[----:B--2---:R-:W-:-:S03]  /*5260*/  IMAD.WIDE R218, R68, 0x4, R218 ;  /* 0x0000000444da7825 */ /* 0x004fc600078e02da */
[----:B------:R2:W-:Y:S01]  /*5270*/  LDGSTS.E [R248+0x20800], desc[UR24][R156.64], P4 ;  /* 0x208000009cf87fae */ /* 0x0005e2000a1a1018 */
[----:B------:R-:W-:Y:S01]  /*5280*/  ISETP.GE.U32.AND P3, PT, R20, 0x7fffff7e, PT ;  /* 0x7fffff7e1400780c */ /* 0x000fe20003f66070 */
[----:B------:R-:W-:Y:S02]  /*5290*/  VIADD R20, R252, 0xffffffbc ;  /* 0xffffffbcfc147836 */ /* 0x000fe40000000000 */
[----:B------:R1:W-:Y:S01]  /*52a0*/  LDGSTS.E [R248+0x20c00], desc[UR24][R158.64], P4 ;  /* 0x20c000009ef87fae */ /* 0x0003e2000a1a1018 */
[----:B----4-:R-:W-:-:S03]  /*52b0*/  IMAD.WIDE R220, R68, 0x4, R220 ;  /* 0x0000000444dc7825 */ /* 0x010fc600078e02dc */
[----:B------:R4:W-:Y:S01]  /*52c0*/  LDGSTS.E [R248+0x21000], desc[UR24][R160.64], P4 ;  /* 0x21000000a0f87fae */ /* 0x0009e2000a1a1018 */
[----:B---3--:R-:W-:-:S03]  /*52d0*/  IMAD.WIDE R152, R71, 0x4, R152 ;  /* 0x0000000447987825 */ /* 0x008fc600078e0298 */
[----:B------:R3:W-:Y:S01]  /*52e0*/  LDGSTS.E [R248+0x21400], desc[UR24][R162.64], P4 ;  /* 0x21400000a2f87fae */ /* 0x0007e2000a1a1018 */
[----:B-----5:R-:W-:-:S03]  /*52f0*/  IMAD.WIDE R154, R71, 0x4, R154 ;  /* 0x00000004479a7825 */ /* 0x020fc600078e029a */
[----:B------:R5:W-:Y:S01]  /*5300*/  LDGSTS.E [R248+0x21800], desc[UR24][R164.64], P4 ;  /* 0x21800000a4f87fae */ /* 0x000be2000a1a1018 */
[----:B--2---:R-:W-:-:S03]  /*5310*/  IMAD.WIDE R156, R71, 0x4, R156 ;  /* 0x00000004479c7825 */ /* 0x004fc600078e029c */
[----:B------:R2:W-:Y:S01]  /*5320*/  LDGSTS.E [R248+0x21c00], desc[UR24][R166.64], P4 ;  /* 0x21c00000a6f87fae */ /* 0x0005e2000a1a1018 */
[----:B-1----:R-:W-:-:S03]  /*5330*/  IMAD.WIDE R158, R71, 0x4, R158 ;  /* 0x00000004479e7825 */ /* 0x002fc600078e029e */
        /* <DEDUP_REMOVED lines=47> */
[----:B------:R-:W-:Y:S01]  /*5630*/  ISETP.GE.U32.AND P4, PT, R20, 0x7fffff7d, PT ;  /* 0x7fffff7d1400780c */ /* 0x000fe20003f86070 */
[----:B------:R-:W-:Y:S02]  /*5640*/  VIADD R20, R252, 0xffffffbb ;  /* 0xffffffbbfc147836 */ /* 0x000fe40000000000 */
[----:B------:R-:W0:Y:S01]  /*5650*/  LDGDEPBAR ;  /* 0x00000000000079af */ /* 0x000e220000000000 */
[C---:B--2---:R-:W-:Y:S01]  /*5660*/  IMAD.WIDE R206, R71.reuse, 0x4, R206 ;  /* 0x0000000447ce7825 */ /* 0x044fe200078e02ce */
[----:B------:R-:W-:Y:S03]  /*5670*/  BAR.SYNC.DEFER_BLOCKING 0x0 ;  /* 0x0000000000007b1d */ /* 0x000fe60000010000 */
[----:B-1----:R-:W-:-:S04]  /*5680*/  IMAD.WIDE R208, R71, 0x4, R208 ;  /* 0x0000000447d07825 */ /* 0x002fc800078e02d0 */
[----:B----4-:R-:W-:-:S04]  /*5690*/  IMAD.WIDE R210, R71, 0x4, R210 ;  /* 0x0000000447d27825 */ /* 0x010fc800078e02d2 */
[----:B---3--:R-:W-:-:S04]  /*56a0*/  IMAD.WIDE R212, R71, 0x4, R212 ;  /* 0x0000000447d47825 */ /* 0x008fc800078e02d4 */
[----:B-----5:R-:W-:Y:S01]  /*56b0*/  IMAD.WIDE R222, R71, 0x4, R222 ;  /* 0x0000000447de7825 */ /* 0x020fe200078e02de */
[----:B------:R-:W-:Y:S01]  /*56c0*/  @!PT LDS RZ, [RZ] ;  /* 0x00000000fffff984 */ /* 0x000fe20000000800 */
[----:B------:R-:W-:Y:S01]  /*56d0*/  @!PT LDS RZ, [RZ] ;  /* 0x00000000fffff984 */ /* 0x000fe20000000800 */
[----:B------:R-:W-:Y:S01]  /*56e0*/  @!PT LDS RZ, [RZ] ;  /* 0x00000000fffff984 */ /* 0x000fe20000000800 */
[----:B------:R1:W-:Y:S01]  /*56f0*/  LDGSTS.E [R249+0x10000], desc[UR24][R74.64], !P6 ;  /* 0x100000004af97fae */ /* 0x0003e2000f1a1018 */
[----:B------:R-:W-:Y:S02]  /*5700*/  ISETP.GE.U32.AND P6, PT, R20, 0x7fffff7c, PT ;  /* 0x7fffff7c1400780c */ /* 0x000fe40003fc6070 */
[----:B------:R-:W-:Y:S01]  /*5710*/  VIADD R20, R252, 0xffffffba ;  /* 0xffffffbafc147836 */ /* 0x000fe20000000000 */
[----:B------:R1:W-:Y:S04]  /*5720*/  LDGSTS.E [R249+0x10004], desc[UR24][R224.64], !P0 ;  /* 0x10004000e0f97fae */ /* 0x0003e8000c1a1018 */
        /* <DEDUP_REMOVED lines=34> */
[----:B------:R-:W-:Y:S01]  /*5950*/  IMAD.WIDE R20, R68, 0x4, R16 ;  /* 0x0000000444147825 */ /* 0x000fe200078e0210 */
[----:B------:R1:W-:Y:S01]  /*5960*/  LDGSTS.E [R249+0x10034], desc[UR24][R24.64], !P0 ;  /* 0x1003400018f97fae */ /* 0x0003e2000c1a1018 */
[----:B------:R-:W-:-:S02]  /*5970*/  ISETP.GE.U32.AND P0, PT, R18, 0x7fffff6f, PT ;  /* 0x7fffff6f1200780c */ /* 0x000fc40003f06070 */
[----:B------:R-:W-:Y:S01]  /*5980*/  VIADD R16, R252, 0xffffffad ;  /* 0xffffffadfc107836 */ /* 0x000fe20000000000 */
[----:B------:R1:W-:Y:S01]  /*5990*/  LDGSTS.E [R249+0x10038], desc[UR24][R20.64], !P3 ;  /* 0x1003800014f97fae */ /* 0x0003e2000d9a1018 */
[----:B------:R-:W-:-:S03]  /*59a0*/  IMAD.WIDE R18, R68, 0x4, R14 ;  /* 0x0000000444127825 */ /* 0x000fc600078e020e */
[----:B------:R-:W-:Y:S01]  /*59b0*/  ISETP.GE.U32.AND P3, PT, R16, 0x7fffff6e, PT ;  /* 0x7fffff6e1000780c */ /* 0x000fe20003f66070 */
        /* <DEDUP_REMOVED lines=16> */
[----:B------:R-:W-:Y:S01]  /*5ac0*/  IMAD.WIDE R8, R68, 0x4, R4 ;  /* 0x0000000444087825 */ /* 0x000fe200078e0204 */
[----:B------:R1:W-:Y:S03]  /*5ad0*/  LDGSTS.E [R249+0x1004c], desc[UR24][R10.64], !P4 ;  /* 0x1004c0000af97fae */ /* 0x0003e6000e1a1018 */
[C---:B------:R-:W-:Y:S01]  /*5ae0*/  VIADD R4, R252.reuse, 0xffffffa7 ;  /* 0xffffffa7fc047836 */ /* 0x040fe20000000000 */
[----:B------:R1:W-:Y:S01]  /*5af0*/  LDGSTS.E [R249+0x10050], desc[UR24][R8.64], !P6 ;  /* 0x1005000008f97fae */ /* 0x0003e2000f1a1018 */
[C---:B------:R-:W-:Y:S02]  /*5b00*/  VIADD R6, R252.reuse, 0xffffffa8 ;  /* 0xffffffa8fc067836 */ /* 0x040fe40000000000 */
[----:B------:R-:W-:Y:S01]  /*5b10*/  VIADD R5, R252, 0xffffff80 ;  /* 0xffffff80fc057836 */ /* 0x000fe20000000000 */
[----:B------:R-:W-:Y:S01]  /*5b20*/  ISETP.GE.U32.AND P6, PT, R4, 0x7fffff68, PT ;  /* 0x7fffff680400780c */ /* 0x000fe20003fc6070 */
[----:B------:R-:W-:Y:S01]  /*5b30*/  VIADD R4, R252, 0xffffffa6 ;  /* 0xffffffa6fc047836 */ /* 0x000fe20000000000 */
[----:B------:R-:W-:Y:S01]  /*5b40*/  ISETP.GE.U32.AND P4, PT, R6, 0x7fffff69, PT ;  /* 0x7fffff690600780c */ /* 0x000fe20003f86070 */
[----:B------:R1:W-:Y:S03]  /*5b50*/  LDGSTS.E [R249+0x10054], desc[UR24][R72.64], !P0 ;  /* 0x1005400048f97fae */ /* 0x0003e6000c1a1018 */
[----:B------:R-:W-:Y:S01]  /*5b60*/  ISETP.GE.U32.AND P0, PT, R4, 0x7fffff67, PT ;  /* 0x7fffff670400780c */ /* 0x000fe20003f06070 */
[----:B------:R-:W-:Y:S01]  /*5b70*/  VIADD R4, R252, 0xffffffa5 ;  /* 0xffffffa5fc047836 */ /* 0x000fe20000000000 */
[----:B------:R1:W-:Y:S04]  /*5b80*/  LDGSTS.E [R249+0x10058], desc[UR24][R76.64], !P3 ;  /* 0x100580004cf97fae */ /* 0x0003e8000d9a1018 */
[----:B------:R-:W-:Y:S01]  /*5b90*/  ISETP.GE.U32.AND P3, PT, R4, 0x7fffff66, PT ;  /* 0x7fffff660400780c */ /* 0x000fe20003f66070 */
[----:B------:R-:W-:Y:S01]  /*5ba0*/  VIADD R4, R252, 0xffffffa4 ;  /* 0xffffffa4fc047836 */ /* 0x000fe20000000000 */
[----:B------:R1:W-:Y:S04]  /*5bb0*/  STL.64 [R1+0x30], R20 ;  /* 0x0000301401007387 */ /* 0x0003e80000100a00 */
[----:B------:R1:W-:Y:S01]  /*5bc0*/  LDGSTS.E [R249+0x1005c], desc[UR24][R78.64], !P4 ;  /* 0x1005c0004ef97fae */ /* 0x0003e2000e1a1018 */
[----:B------:R-:W-:Y:S01]  /*5bd0*/  ISETP.GE.U32.AND P4, PT, R4, 0x7fffff65, PT ;  /* 0x7fffff650400780c */ /* 0x000fe20003f86070 */
[----:B------:R-:W-:-:S02]  /*5be0*/  VIADD R4, R252, 0xffffffa3 ;  /* 0xffffffa3fc047836 */ /* 0x000fc40000000000 */
[----:B------:R1:W-:Y:S03]  /*5bf0*/  LDGSTS.E [R249+0x10060], desc[UR24][R80.64], !P6 ;  /* 0x1006000050f97fae */ /* 0x0003e6000f1a1018 */
        /* <DEDUP_REMOVED lines=103> */
[----:B------:R1:W-:Y:S01]  /*6270*/  LDGSTS.E [R249+0x100ec], desc[UR24][R150.64], !P4 ;  /* 0x100ec00096f97fae */ /* 0x0003e2000e1a1018 */
[----:B------:R-:W-:-:S03]  /*6280*/  ISETP.GE.U32.AND P4, PT, R5, 0x7fffff41, PT ;  /* 0x7fffff410500780c */ /* 0x000fc60003f86070 */
[----:B------:R1:W-:Y:S04]  /*6290*/  LDGSTS.E [R249+0x100f0], desc[UR24][R214.64], !P6 ;  /* 0x100f0000d6f97fae */ /* 0x0003e8000f1a1018 */
[----:B------:R1:W-:Y:S01]  /*62a0*/  LDGSTS.E [R249+0x100f4], desc[UR24][R216.64], !P0 ;  /* 0x100f4000d8f97fae */ /* 0x0003e2000c1a1018 */
[----:B------:R-:W-:-:S03]  /*62b0*/  ISETP.NE.U32.AND P0, PT, RZ, UR8, PT ;  /* 0x00000008ff007c0c */ /* 0x000fc6000bf05070 */
[----:B------:R1:W-:Y:S04]  /*62c0*/  LDGSTS.E [R249+0x100f8], desc[UR24][R218.64], !P3 ;  /* 0x100f8000daf97fae */ /* 0x0003e8000d9a1018 */
[----:B------:R1:W-:Y:S04]  /*62d0*/  LDGSTS.E [R249+0x100fc], desc[UR24][R220.64], !P4 ;  /* 0x100fc000dcf97fae */ /* 0x0003e8000e1a1018 */
[----:B------:R-:W0:Y:S04]  /*62e0*/  LDGDEPBAR ;  /* 0x00000000000079af */ /* 0x000e280000000000 */
[----:B------:R1:W-:Y:S04]  /*62f0*/  LDGSTS.E [R248+0x28000], desc[UR24][R152.64], P1 ;  /* 0x2800000098f87fae */ /* 0x0003e800089a1018 */
        /* <DEDUP_REMOVED lines=30> */
[----:B------:R1:W-:Y:S01]  /*64e0*/  LDGSTS.E [R69+0x2be00], desc[UR24][R222.64], P1 ;  /* 0x2be00000de457fae */ /* 0x0003e200089a1018 */
[----:B------:R-:W-:-:S03]  /*64f0*/  ISETP.LT.OR P1, PT, R23, 0x40, P0 ;  /* 0x000000401700780c */ /* 0x000fc60000721670 */
[----:B------:R-:W0:Y:S04]  /*6500*/  LDGDEPBAR ;  /* 0x00000000000079af */ /* 0x000e280000000000 */
[----:B------:R1:W-:Y:S04]  /*6510*/  STL.64 [R1+0x28], R18 ;  /* 0x0000281201007387 */ /* 0x0003e80000100a00 */
[----:B------:R1:W-:Y:S04]  /*6520*/  STL.64 [R1+0x20], R16 ;  /* 0x0000201001007387 */ /* 0x0003e80000100a00 */
[----:B------:R1:W-:Y:S04]  /*6530*/  STL.64 [R1+0x18], R14 ;  /* 0x0000180e01007387 */ /* 0x0003e80000100a00 */
[----:B------:R1:W-:Y:S04]  /*6540*/  STL.64 [R1+0x10], R12 ;  /* 0x0000100c01007387 */ /* 0x0003e80000100a00 */
[----:B------:R1:W-:Y:S04]  /*6550*/  STL.64 [R1+0x8], R10 ;  /* 0x0000080a01007387 */ /* 0x0003e80000100a00 */
[----:B------:R1:W-:Y:S01]  /*6560*/  STL.64 [R1], R8 ;  /* 0x0000000801007387 */ /* 0x0003e20000100a00 */
[----:B------:R-:W-:-:S04]  /*6570*/  DEPBAR.LE SB0, 0x2 ;  /* 0x000080800000791a */ /* 0x000fc80000000000 */
[----:B------:R-:W-:Y:S06]  /*6580*/  BAR.SYNC.DEFER_BLOCKING 0x0 ;  /* 0x0000000000007b1d */ /* 0x000fec0000010000 */
[----:B------:R-:W-:Y:S05]  /*6590*/  @!P5 BRA `(.L_x_6) ;  /* 0x000000000044d947 */ /* 0x000fea0003800000 */
[----:B------:R-:W-:Y:S04]  /*65a0*/  LDS.128 R4, [R249] ;  /* 0x00000000f9047984 */ /* 0x000fe80000000c00 */
[----:B-1----:R-:W-:Y:S04]  /*65b0*/  LDS.128 R8, [R249+0x10] ;  /* 0x00001000f9087984 */ /* 0x002fe80000000c00 */
[----:B------:R-:W-:Y:S04]  /*65c0*/  LDS.128 R12, [R249+0x20] ;  /* 0x00002000f90c7984 */ /* 0x000fe80000000c00 */
        /* <DEDUP_REMOVED lines=12> */
[----:B------:R-:W1:Y:S02]  /*6690*/  LDS.128 R64, [R249+0xf0] ;  /* 0x0000f000f9407984 */ /* 0x000e640000000c00 */
[----:B-1----:R2:W-:Y:S02]  /*66a0*/  STTM.x64 tmem[UR12], R4 ;  /* 0x00000004000079ed */ /* 0x0025e4000834000c */
.L_x_6:
[----:B-12---:R-:W-:Y:S01]  /*66b0*/  IMAD.SHL.U32 R9, R68, 0x4, RZ ;  /* 0x0000000444097824 */ /* 0x006fe200078e00ff */
[----:B------:R-:W1:Y:S01]  /*66c0*/  FENCE.VIEW.ASYNC.T ;  /* 0x00000000000073c6 */ /* 0x000e620000000200 */
[----:B------:R-:W-:-:S03]  /*66d0*/  SHF.R.S32.HI R8, RZ, 0x1f, R68 ;  /* 0x0000001fff087819 */ /* 0x000fc60000011444 */
[----:B------:R2:W-:Y:S01]  /*66e0*/  STL [R1+0x44], R9 ;  /* 0x0000440901007387 */ /* 0x0005e20000100800 */
[----:B-1----:R-:W-:Y:S06]  /*66f0*/  BAR.SYNC.DEFER_BLOCKING 0x0 ;  /* 0x0000000000007b1d */ /* 0x002fec0000010000 */
[----:B------:R-:W-:Y:S05]  /*6700*/  @P1 BRA `(.L_x_7) ;  /* 0x0000000400541947 */ /* 0x000fea0003800000 */
[----:B------:R-:W-:Y:S01]  /*6710*/  UIADD3 UR34, UPT, UPT, UR9, 0x20000, URZ ;  /* 0x0002000009227890 */ /* 0x000fe2000fffe0ff */
[----:B------:R-:W-:Y:S01]  /*6720*/  UMOV UR37, URZ ;  /* 0x000000ff00257c82 */ /* 0x000fe20008000000 */
[----:B------:R-:W-:Y:S02]  /*6730*/  UIADD3 UR77, UPT, UPT, UR10, 0x108, URZ ;  /* 0x000001080a4d7890 */ /* 0x000fe4000fffe0ff */
[----:B------:R-:W-:Y:S02]  /*6740*/  USHF.R.U32.HI UR36, URZ, 0x4, UR34 ;  /* 0x00000004ff247899 */ /* 0x000fe40008011622 */
[----:B------:R-:W-:Y:S02]  /*6750*/  UIADD3 UR76, UPT, UPT, UR10, 0x110, URZ ;  /* 0x000001100a4c7890 */ /* 0x000fe4000fffe0ff */
[----:B------:R-:W-:Y:S02]  /*6760*/  USGXT.U32 UR36, UR36, 0xe ;  /* 0x0000000e2424789a */ /* 0x000fe40008000000 */
[----:B------:R-:W-:-:S02]  /*6770*/  UIADD3 UR8, UPT, UPT, UR10, 0x118, URZ ;  /* 0x000001180a087890 */ /* 0x000fc4000fffe0ff */
[----:B------:R-:W-:Y:S02]  /*6780*/  UIADD3 UR40, UP1, UPT, UR36, 0x2, URZ ;  /* 0x0000000224287890 */ /* 0x000fe4000ff3e0ff */
[----:B------:R-:W-:Y:S02]  /*6790*/  UIADD3 UR5, UPT, UPT, UR10, 0x120, URZ ;  /* 0x000001200a057890 */ /* 0x000fe4000fffe0ff */
[----:B------:R-:W-:Y:S02]  /*67a0*/  UIADD3.X UR41, UPT, UPT, UR37, 0x40004040, URZ, UP1, !UPT ;  /* 0x4000404025297890 */ /* 0x000fe40008ffe4ff */
[----:B------:R-:W-:Y:S02]  /*67b0*/  UIADD3 UR13, UPT, UPT, UR10, 0x128, URZ ;  /* 0x000001280a0d7890 */ /* 0x000fe4000fffe0ff */
[----:B------:R-:W-:Y:S02]  /*67c0*/  UIADD3.64 UR46, UPT, UPT, UR40, 0x2, URZ ;  /* 0x00000002282e7897 */ /* 0x000fe4000fffe0ff */
[----:B------:R-:W-:-:S02]  /*67d0*/  UIADD3.64 UR48, UPT, UPT, UR40, 0x4, URZ ;  /* 0x0000000428307897 */ /* 0x000fc4000fffe0ff */
[----:B------:R-:W-:Y:S02]  /*67e0*/  UIADD3.64 UR50, UPT, UPT, UR40, 0x3fe, URZ ;  /* 0x000003fe28327897 */ /* 0x000fe4000fffe0ff */
[----:B------:R-:W-:Y:S02]  /*67f0*/  UIADD3.64 UR52, UPT, UPT, UR40, 0x400, URZ ;  /* 0x0000040028347897 */ /* 0x000fe4000fffe0ff */
[----:B------:R-:W-:Y:S02]  /*6800*/  UIADD3 UR14, UPT, UPT, UR10, 0x130, URZ ;  /* 0x000001300a0e7890 */ /* 0x000fe4000fffe0ff */
[----:B------:R-:W-:Y:S01]  /*6810*/  UIADD3.64 UR54, UPT, UPT, UR40, 0x402, URZ ;  /* 0x0000040228367897 */ /* 0x000fe2000fffe0ff */
[----:B------:R-:W-:Y:S01]  /*6820*/  UMOV UR62, 0x0 ;  /* 0x00000000003e7882 */ /* 0x000fe20000000000 */
[----:B------:R-:W-:Y:S01]  /*6830*/  UMOV UR63, 0x8200910 ;  /* 0x08200910003f7882 */ /* 0x000fe20000000000 */
[----:B------:R-:W-:Y:S01]  /*6840*/  UIADD3 UR15, UPT, UPT, UR10, 0x138, URZ ;  /* 0x000001380a0f7890 */ /* 0x000fe2000fffe0ff */
[----:B------:R-:W-:Y:S01]  /*6850*/  UMOV UR37, 0x40004040 ;  /* 0x4000404000257882 */ /* 0x000fe20000000000 */
[----:B------:R-:W-:Y:S01]  /*6860*/  UIADD3.64 UR56, UPT, UPT, UR40, 0x404, URZ ;  /* 0x0000040428387897 */ /* 0x000fe2000fffe0ff */
[----:B------:R-:W-:Y:S01]  /*6870*/  UTCHMMA tmem[UR11], gdesc[UR36], tmem[UR10], tmem[UR62], idesc[UR63], !UPT ;  /* 0x00ff3e240b0079ea */ /* 0x000fe2000f80000a */
[----:B------:R-:W-:Y:S01]  /*6880*/  UMOV UR60, 0x0 ;  /* 0x00000000003c7882 */ /* 0x000fe20000000000 */
[----:B------:R-:W-:Y:S01]  /*6890*/  UMOV UR61, 0x8200910 ;  /* 0x08200910003d7882 */ /* 0x000fe20000000000 */
[----:B------:R-:W-:-:S02]  /*68a0*/  UIADD3 UR16, UPT, UPT, UR10, 0x80, URZ ;  /* 0x000000800a107890 */ /* 0x000fc4000fffe0ff */
[----:B------:R-:W-:Y:S01]  /*68b0*/  UTCHMMA tmem[UR77], gdesc[UR40], tmem[UR10], tmem[UR60], idesc[UR61], UPT ;  /* 0x00ff3c284d0079ea */ /* 0x000fe2000b80000a */
[----:B------:R-:W-:Y:S01]  /*68c0*/  UIADD3 UR17, UPT, UPT, UR10, 0x140, URZ ;  /* 0x000001400a117890 */ /* 0x000fe2000fffe0ff */
[----:B------:R-:W-:Y:S01]  /*68d0*/  UMOV UR6, 0x0 ;  /* 0x0000000000067882 */ /* 0x000fe20000000000 */
[----:B------:R-:W-:Y:S01]  /*68e0*/  UMOV UR7, 0x8200910 ;  /* 0x0820091000077882 */ /* 0x000fe20000000000 */
[----:B------:R-:W-:Y:S02]  /*68f0*/  UIADD3 UR18, UPT, UPT, UR10, 0x80, URZ ;  /* 0x000000800a127890 */ /* 0x000fe4000fffe0ff */
[----:B------:R1:W-:Y:S01]  /*6900*/  UTCHMMA tmem[UR76], gdesc[UR46], tmem[UR10], tmem[UR6], idesc[UR7], UPT ;  /* 0x00ff062e4c0079ea */ /* 0x0003e2000b80000a */
[----:B------:R-:W-:Y:S02]  /*6910*/  UIADD3 UR19, UPT, UPT, UR10, 0x148, URZ ;  /* 0x000001480a137890 */ /* 0x000fe4000fffe0ff */
[----:B------:R3:W-:Y:S01]  /*6920*/  UTCHMMA tmem[UR8], gdesc[UR48], tmem[UR10], tmem[UR60], idesc[UR61], UPT ;  /* 0x00ff3c30080079ea */ /* 0x0007e2000b80000a */
[----:B------:R-:W-:-:S02]  /*6930*/  UIADD3 UR20, UPT, UPT, UR10, 0x80, URZ ;  /* 0x000000800a147890 */ /* 0x000fc4000fffe0ff */
[----:B------:R3:W-:Y:S01]  /*6940*/  UTCHMMA tmem[UR5], gdesc[UR50], tmem[UR10], tmem[UR62], idesc[UR63], UPT ;  /* 0x00ff3e32050079ea */ /* 0x0007e2000b80000a */
[----:B------:R-:W-:Y:S02]  /*6950*/  UIADD3 UR21, UPT, UPT, UR10, 0x150, URZ ;  /* 0x000001500a157890 */ /* 0x000fe4000fffe0ff */
[----:B------:R-:W-:Y:S02]  /*6960*/  UIADD3 UR64, UPT, UPT, UR10, 0x80, URZ ;  /* 0x000000800a407890 */ /* 0x000fe4000fffe0ff */
[----:B------:R-:W-:Y:S01]  /*6970*/  UIADD3 UR65, UPT, UPT, UR10, 0x158, URZ ;  /* 0x000001580a417890 */ /* 0x000fe2000fffe0ff */
[----:B------:R-:W-:Y:S01]  /*6980*/  UMOV UR74, 0x0 ;  /* 0x00000000004a7882 */ /* 0x000fe20000000000 */
[----:B------:R-:W-:Y:S01]  /*6990*/  UMOV UR75, 0x8200910 ;  /* 0x08200910004b7882 */ /* 0x000fe20000000000 */
[----:B------:R-:W-:Y:S02]  /*69a0*/  UIADD3 UR66, UPT, UPT, UR10, 0x80, URZ ;  /* 0x000000800a427890 */ /* 0x000fe4000fffe0ff */
[----:B------:R3:W-:Y:S01]  /*69b0*/  UTCHMMA tmem[UR13], gdesc[UR52], tmem[UR10], tmem[UR74], idesc[UR75], UPT ;  /* 0x00ff4a340d0079ea */ /* 0x0007e2000b80000a */
[----:B------:R-:W-:Y:S01]  /*69c0*/  UIADD3 UR67, UPT, UPT, UR10, 0x160, URZ ;  /* 0x000001600a437890 */ /* 0x000fe2000fffe0ff */
[----:B------:R-:W-:Y:S01]  /*69d0*/  UMOV UR22, 0x0 ;  /* 0x0000000000167882 */ /* 0x000fe20000000000 */
[----:B------:R-:W-:Y:S01]  /*69e0*/  UMOV UR23, 0x8200910 ;  /* 0x0820091000177882 */ /* 0x000fe20000000000 */
[----:B------:R-:W-:-:S02]  /*69f0*/  UIADD3 UR68, UPT, UPT, UR10, 0x80, URZ ;  /* 0x000000800a447890 */ /* 0x000fc4000fffe0ff */
[----:B------:R3:W-:Y:S01]  /*6a00*/  UTCHMMA tmem[UR14], gdesc[UR54], tmem[UR10], tmem[UR22], idesc[UR23], UPT ;  /* 0x00ff16360e0079ea */ /* 0x0007e2000b80000a */
        /* <DEDUP_REMOVED lines=8> */
[----:B------:R-:W-:Y:S01]  /*6a90*/  UIADD3 UR72, UPT, UPT, UR10, 0x80, URZ ;  /* 0x000000800a487890 */ /* 0x000fe2000fffe0ff */
[----:B------:R3:W-:Y:S01]  /*6aa0*/  UTCHMMA tmem[UR17], gdesc[UR36], tmem[UR16], tmem[UR28], idesc[UR29], !UPT ;  /* 0x00ff1c24110079ea */ /* 0x0007e2000f800010 */
[----:B------:R-:W-:Y:S01]  /*6ab0*/  UIADD3 UR73, UPT, UPT, UR10, 0x178, URZ ;  /* 0x000001780a497890 */ /* 0x000fe2000fffe0ff */
[----:B------:R-:W-:Y:S01]  /*6ac0*/  UMOV UR30, 0x0 ;  /* 0x00000000001e7882 */ /* 0x000fe20000000000 */
[----:B------:R-:W-:Y:S01]  /*6ad0*/  UMOV UR31, 0x8200910 ;  /* 0x08200910001f7882 */ /* 0x000fe20000000000 */
[----:B------:R-:W-:Y:S01]  /*6ae0*/  UMOV UR32, 0x0 ;  /* 0x0000000000207882 */ /* 0x000fe20000000000 */
[----:B------:R-:W-:Y:S01]  /*6af0*/  UMOV UR33, 0x8200910 ;  /* 0x0820091000217882 */ /* 0x000fe20000000000 */
[----:B------:R-:W-:Y:S01]  /*6b00*/  UMOV UR34, 0x0 ;  /* 0x0000000000227882 */ /* 0x000fe20000000000 */
[----:B------:R-:W-:Y:S01]  /*6b10*/  UMOV UR35, 0x8200910 ;  /* 0x0820091000237882 */ /* 0x000fe20000000000 */
[----:B------:R3:W-:Y:S01]  /*6b20*/  UTCHMMA tmem[UR19], gdesc[UR40], tmem[UR18], tmem[UR30], idesc[UR31], UPT ;  /* 0x00ff1e28130079ea */ /* 0x0007e2000b800012 */
        /* <DEDUP_REMOVED lines=8> */
[----:B-1----:R-:W-:Y:S01]  /*6bb0*/  UMOV UR6, UR4 ;  /* 0x0000000400067c82 */ /* 0x002fe20008000000 */
[----:B------:R-:W-:Y:S01]  /*6bc0*/  UMOV UR7, URZ ;  /* 0x000000ff00077c82 */ /* 0x000fe20008000000 */
[----:B------:R3:W-:Y:S01]  /*6bd0*/  UTCHMMA tmem[UR67], gdesc[UR50], tmem[UR66], tmem[UR38], idesc[UR39], UPT ;  /* 0x00ff2632430079ea */ /* 0x0007e2000b800042 */
[----:B------:R-:W-:Y:S01]  /*6be0*/  UMOV UR58, 0x0 ;  /* 0x00000000003a7882 */ /* 0x000fe20000000000 */
[----:B------:R-:W-:Y:S01]  /*6bf0*/  UMOV UR59, 0x8200910 ;  /* 0x08200910003b7882 */ /* 0x000fe20000000000 */
[----:B------:R3:W-:Y:S01]  /*6c00*/  UTCHMMA tmem[UR69], gdesc[UR52], tmem[UR68], tmem[UR42], idesc[UR43], UPT ;  /* 0x00ff2a34450079ea */ /* 0x0007e2000b800044 */
[----:B------:R-:W-:Y:S01]  /*6c10*/  UMOV UR6, UR6 ;  /* 0x0000000600067c82 */ /* 0x000fe20008000000 */
[----:B------:R3:W-:Y:S01]  /*6c20*/  UTCHMMA tmem[UR71], gdesc[UR54], tmem[UR70], tmem[UR44], idesc[UR45], UPT ;  /* 0x00ff2c36470079ea */ /* 0x0007e2000b800046 */
[----:B------:R3:W-:Y:S01]  /*6c30*/  UTCHMMA tmem[UR73], gdesc[UR56], tmem[UR72], tmem[UR58], idesc[UR59], UPT ;  /* 0x00ff3a38490079ea */ /* 0x0007e2000b800048 */
[----:B------:R3:W-:Y:S01]  /*6c40*/  UTCBAR [UR6], URZ ;  /* 0x000000ff060073e9 */ /* 0x0007e200080000ff */
[----:B------:R-:W-:Y:S01]  /*6c50*/  NOP ;  /* 0x0000000000007918 */ /* 0x000fe20000000000 */
.L_x_7:
[----:B------:R-:W-:Y:S01]  /*6c60*/  SHF.L.U64.HI R7, R68, 0x2, R8 ;  /* 0x0000000244077819 */ /* 0x000fe20000010208 */
[----:B------:R-:W-:Y:S01]  /*6c70*/  BAR.SYNC.DEFER_BLOCKING 0x0 ;  /* 0x0000000000007b1d */ /* 0x000fe20000010000 */
[----:B------:R-:W-:Y:S01]  /*6c80*/  IADD3 R4, P1, PT, R74, R9, RZ ;  /* 0x000000094a047210 */ /* 0x000fe20007f3e0ff */
[----:B------:R-:W-:-:S04]  /*6c90*/  VIADD R6, R252, 0xffffff7f ;  /* 0xffffff7ffc067836 */ /* 0x000fc80000000000 */
[----:B------:R-:W-:Y:S01]  /*6ca0*/  IMAD.X R5, R75, 0x1, R7, P1 ;  /* 0x000000014b057824 */ /* 0x000fe200008e0607 */
[----:B------:R-:W-:Y:S01]  /*6cb0*/  ISETP.GE.U32.AND P1, PT, R6, 0x7fffff40, PT ;  /* 0x7fffff400600780c */ /* 0x000fe20003f26070 */
[----:B------:R1:W-:Y:S01]  /*6cc0*/  STL [R1+0x40], R7 ;  /* 0x0000400701007387 */ /* 0x0003e20000100800 */
[----:B------:R-:W-:-:S03]  /*6cd0*/  VIADD R6, R252, 0xffffff7e ;  /* 0xffffff7efc067836 */ /* 0x000fc60000000000 */
[----:B------:R-:W4:Y:S04]  /*6ce0*/  LDL.LU.64 R20, [R1+0x38] ;  /* 0x0000380001147983 */ /* 0x000f280000300a00 */
[----:B------:R-:W5:Y:S04]  /*6cf0*/  LDL.LU.64 R18, [R1+0x30] ;  /* 0x0000300001127983 */ /* 0x000f680000300a00 */
[----:B--2---:R-:W2:Y:S04]  /*6d00*/  LDL.LU.64 R24, [R1+0x28] ;  /* 0x0000280001187983 */ /* 0x004ea80000300a00 */
[----:B---3--:R-:W3:Y:S04]  /*6d10*/  LDL.LU.64 R22, [R1+0x20] ;  /* 0x0000200001167983 */ /* 0x008ee80000300a00 */
[----:B------:R-:W2:Y:S04]  /*6d20*/  LDL.LU.64 R28, [R1+0x18] ;  /* 0x00001800011c7983 */ /* 0x000ea80000300a00 */
[----:B------:R-:W2:Y:S04]  /*6d30*/  LDL.LU.64 R26, [R1+0x10] ;  /* 0x00001000011a7983 */ /* 0x000ea80000300a00 */
[----:B------:R-:W2:Y:S04]  /*6d40*/  LDL.LU.64 R32, [R1+0x8] ;  /* 0x0000080001207983 */ /* 0x000ea80000300a00 */
[----:B------:R-:W2:Y:S04]  /*6d50*/  LDL.LU.64 R30, [R1] ;  /* 0x00000000011e7983 */ /* 0x000ea80000300a00 */
[----:B------:R-:W-:Y:S01]  /*6d60*/  @!PT LDS RZ, [RZ] ;  /* 0x00000000fffff984 */ /* 0x000fe20000000800 */
[----:B------:R-:W-:Y:S01]  /*6d70*/  @!PT LDS RZ, [RZ] ;  /* 0x00000000fffff984 */ /* 0x000fe20000000800 */
[----:B------:R-:W-:Y:S01]  /*6d80*/  @!PT LDS RZ, [RZ] ;  /* 0x00000000fffff984 */ /* 0x000fe20000000800 */
[----:B------:R1:W-:Y:S02]  /*6d90*/  LDGSTS.E [R249], desc[UR24][R4.64], !P1 ;  /* 0x0000000004f97fae */ /* 0x0003e4000c9a1018 */
[----:B-1----:R-:W-:-:S05]  /*6da0*/  IADD3 R4, P1, PT, R224, R9, RZ ;  /* 0x00000009e0047210 */ /* 0x002fca0007f3e0ff */
[----:B------:R-:W-:Y:S01]  /*6db0*/  IMAD.X R5, R225, 0x1, R7, P1 ;  /* 0x00000001e1057824 */ /* 0x000fe200008e0607 */
[----:B------:R-:W-:-:S13]  /*6dc0*/  ISETP.GE.U32.AND P1, PT, R6, 0x7fffff3f, PT ;  /* 0x7fffff3f0600780c */ /* 0x000fda0003f26070 */
[----:B------:R1:W-:Y:S02]  /*6dd0*/  LDGSTS.E [R249+0x4], desc[UR24][R4.64], !P1 ;  /* 0x0000400004f97fae */ /* 0x0003e4000c9a1018 */
[----:B-1----:R-:W-:-:S05]  /*6de0*/  VIADD R4, R252, 0xffffff7d ;  /* 0xffffff7dfc047836 */ /* 0x002fca0000000000 */
[----:B------:R-:W-:Y:S01]  /*6df0*/  ISETP.GE.U32.AND P3, PT, R4, 0x7fffff3e, PT ;  /* 0x7fffff3e0400780c */ /* 0x000fe20003f66070 */
[----:B------:R-:W-:-:S05]  /*6e00*/  VIADD R4, R252, 0xffffff7c ;  /* 0xffffff7cfc047836 */ /* 0x000fca0000000000 */
[----:B------:R-:W-:Y:S02]  /*6e10*/  ISETP.GE.U32.AND P1, PT, R4, 0x7fffff3d, PT ;  /* 0x7fffff3d0400780c */ /* 0x000fe40003f26070 */
[----:B------:R-:W-:Y:S01]  /*6e20*/  IADD3 R4, P4, PT, R226, R9, RZ ;  /* 0x00000009e2047210 */ /* 0x000fe20007f9e0ff */
[----:B------:R-:W-:-:S04]  /*6e30*/  IMAD.SHL.U32 R226, R68, 0x4, RZ ;  /* 0x0000000444e27824 */ /* 0x000fc800078e00ff */
[----:B------:R-:W-:Y:S01]  /*6e40*/  IMAD.X R5, R227, 0x1, R7, P4 ;  /* 0x00000001e3057824 */ /* 0x000fe200020e0607 */
[----:B------:R-:W-:Y:S02]  /*6e50*/  SHF.L.U64.HI R227, R68, 0x2, R8 ;  /* 0x0000000244e37819 */ /* 0x000fe40000010208 */
[----:B------:R-:W-:Y:S02]  /*6e60*/  IADD3 R6, P4, PT, R228, R226, RZ ;  /* 0x000000e2e4067210 */ /* 0x000fe40007f9e0ff */
[----:B------:R1:W-:Y:S03]  /*6e70*/  LDGSTS.E [R249+0x8], desc[UR24][R4.64], !P3 ;  /* 0x0000800004f97fae */ /* 0x0003e6000d9a1018 */
[----:B------:R-:W-:-:S05]  /*6e80*/  IMAD.X R7, R229, 0x1, R227, P4 ;  /* 0x00000001e5077824 */ /* 0x000fca00020e06e3 */
[----:B------:R1:W-:Y:S02]  /*6e90*/  LDGSTS.E [R249+0xc], desc[UR24][R6.64], !P1 ;  /* 0x0000c00006f97fae */ /* 0x0003e4000c9a1018 */
[----:B-1----:R-:W-:-:S05]  /*6ea0*/  VIADD R4, R252, 0xffffff7b ;  /* 0xffffff7bfc047836 */ /* 0x002fca0000000000 */
[----:B------:R-:W-:Y:S01]  /*6eb0*/  ISETP.GE.U32.AND P3, PT, R4, 0x7fffff3c, PT ;  /* 0x7fffff3c0400780c */ /* 0x000fe20003f66070 */
[----:B------:R-:W-:-:S05]  /*6ec0*/  VIADD R4, R252, 0xffffff7a ;  /* 0xffffff7afc047836 */ /* 0x000fca0000000000 */
[----:B------:R-:W-:Y:S02]  /*6ed0*/  ISETP.GE.U32.AND P1, PT, R4, 0x7fffff3b, PT ;  /* 0x7fffff3b0400780c */ /* 0x000fe40003f26070 */
[----:B------:R-:W-:-:S05]  /*6ee0*/  IADD3 R4, P4, PT, R230, R226, RZ ;  /* 0x000000e2e6047210 */ /* 0x000fca0007f9e0ff */
[----:B------:R-:W-:Y:S01]  /*6ef0*/  IMAD.X R5, R231, 0x1, R227, P4 ;  /* 0x00000001e7057824 */ /* 0x000fe200020e06e3 */
[----:B------:R-:W-:-:S04]  /*6f00*/  IADD3 R6, P4, PT, R232, R226, RZ ;  /* 0x000000e2e8067210 */ /* 0x000fc80007f9e0ff */
[----:B------:R1:W-:Y:S01]  /*6f10*/  LDGSTS.E [R249+0x10], desc[UR24][R4.64], !P3 ;  /* 0x0001000004f97fae */ /* 0x0003e2000d9a1018 */
        /* <DEDUP_REMOVED lines=24> */
[----:B------:R-:W-:Y:S01]  /*70a0*/  VIADD R6, R252, 0xffffff6c ;  /* 0xffffff6cfc067836 */ /* 0x000fe20000000000 */
[----:B------:R-:W-:-:S05]  /*70b0*/  IADD3 R4, P1, PT, R242, R226, RZ ;  /* 0x000000e2f2047210 */ /* 0x000fca0007f3e0ff */
[----:B------:R-:W-:Y:S01]  /*70c0*/  IMAD.X R5, R243, 0x1, R227, P1 ;  /* 0x00000001f3057824 */ /* 0x000fe200008e06e3 */
[----:B------:R-:W-:Y:S01]  /*70d0*/  ISETP.GE.U32.AND P1, PT, R6, 0x7fffff2d, PT ;  /* 0x7fffff2d0600780c */ /* 0x000fe20003f26070 */
[----:B------:R-:W-:-:S04]  /*70e0*/  VIADD R6, R252, 0xffffff6d ;  /* 0xffffff6dfc067836 */ /* 0x000fc80000000000 */
[----:B------:R1:W-:Y:S01]  /*70f0*/  LDGSTS.E [R249+0x28], desc[UR24][R4.64], !P4 ;  /* 0x0002800004f97fae */ /* 0x0003e2000e1a1018 */
[----:B------:R-:W-:Y:S01]  /*7100*/  ISETP.GE.U32.AND P3, PT, R6, 0x7fffff2e, PT ;  /* 0x7fffff2e0600780c */ /* 0x000fe20003f66070 */
[----:B------:R-:W-:Y:S01]  /*7110*/  VIADD R6, R252, 0xffffff6f ;  /* 0xffffff6ffc067836 */ /* 0x000fe20000000000 */
[----:B-1----:R-:W-:Y:S02]  /*7120*/  SEL R4, RZ, 0x1, P1 ;  /* 0x00000001ff047807 */ /* 0x002fe40000800000 */
[----:B------:R-:W-:-:S05]  /*7130*/  SEL R5, RZ, 0x1fffe, P3 ;  /* 0x0001fffeff057807 */ /* 0x000fca0001800000 */
[----:B------:R-:W-:Y:S02]  /*7140*/  IMAD.IADD R4, R4, 0x1, R5 ;  /* 0x0000000104047824 */ /* 0x000fe400078e0205 */
[----:B------:R-:W-:Y:S01]  /*7150*/  VIADD R5, R252, 0xffffff6e ;  /* 0xffffff6efc057836 */ /* 0x000fe20000000000 */
[----:B------:R-:W-:-:S04]  /*7160*/  ISETP.GE.U32.AND P3, PT, R6, 0x7fffff30, PT ;  /* 0x7fffff300600780c */ /* 0x000fc80003f66070 */
[----:B------:R-:W-:Y:S02]  /*7170*/  ISETP.GE.U32.AND P1, PT, R5, 0x7fffff2f, PT ;  /* 0x7fffff2f0500780c */ /* 0x000fe40003f26070 */
[----:B------:R-:W-:Y:S02]  /*7180*/  LOP3.LUT R74, R4, 0x3, RZ, 0xc0, !PT ;  /* 0x00000003044a7812 */ /* 0x000fe400078ec0ff */
[----:B------:R-:W-:Y:S02]  /*7190*/  SEL R4, RZ, 0x4, P1 ;  /* 0x00000004ff047807 */ /* 0x000fe40000800000 */
[----:B------:R-:W-:-:S04]  /*71a0*/  SEL R5, RZ, 0x7fff8, P3 ;  /* 0x0007fff8ff057807 */ /* 0x000fc80001800000 */
[----:B------:R-:W-:Y:S01]  /*71b0*/  IADD3 R74, PT, PT, R74, R5, R4 ;  /* 0x000000054a4a7210 */ /* 0x000fe20007ffe004 */
[C---:B------:R-:W-:Y:S02]  /*71c0*/  VIADD R4, R252.reuse, 0xffffff74 ;  /* 0xffffff74fc047836 */ /* 0x040fe40000000000 */
[----:B------:R-:W-:-:S03]  /*71d0*/  VIADD R6, R252, 0xffffff68 ;  /* 0xffffff68fc067836 */ /* 0x000fc60000000000 */
[----:B------:R-:W-:Y:S02]  /*71e0*/  ISETP.GE.U32.AND P5, PT, R4, 0x7fffff35, PT ;  /* 0x7fffff350400780c */ /* 0x000fe40003fa6070 */
[----:B------:R-:W-:Y:S01]  /*71f0*/  IADD3 R4, P1, PT, R244, R226, RZ ;  /* 0x000000e2f4047210 */ /* 0x000fe20007f3e0ff */
[----:B------:R-:W-:-:S04]  /*7200*/  VIADD R7, R252, 0xffffff69 ;  /* 0xffffff69fc077836 */ /* 0x000fc80000000000 */
[----:B------:R-:W-:Y:S01]  /*7210*/  IMAD.X R5, R245, 0x1, R227, P1 ;  /* 0x00000001f5057824 */ /* 0x000fe200008e06e3 */
[----:B------:R-:W-:Y:S01]  /*7220*/  ISETP.GE.U32.AND P1, PT, R6, 0x7fffff29, PT ;  /* 0x7fffff290600780c */ /* 0x000fe20003f26070 */
[----:B------:R-:W-:Y:S01]  /*7230*/  VIADD R6, R252, 0xffffff6a ;  /* 0xffffff6afc067836 */ /* 0x000fe20000000000 */
[----:B------:R-:W-:-:S03]  /*7240*/  ISETP.GE.U32.AND P4, PT, R7, 0x7fffff2a, PT ;  /* 0x7fffff2a0700780c */ /* 0x000fc60003f86070 */
[----:B------:R1:W-:Y:S01]  /*7250*/  LDGSTS.E [R249+0x2c], desc[UR24][R4.64], !P5 ;  /* 0x0002c00004f97fae */ /* 0x0003e2000e9a1018 */
[----:B------:R-:W-:Y:S01]  /*7260*/  ISETP.GE.U32.AND P3, PT, R6, 0x7fffff2b, PT ;  /* 0x7fffff2b0600780c */ /* 0x000fe20003f66070 */
[----:B------:R-:W-:Y:S01]  /*7270*/  VIADD R6, R252, 0xffffff6b ;  /* 0xffffff6bfc067836 */ /* 0x000fe20000000000 */
[----:B-1----:R-:W-:Y:S02]  /*7280*/  SEL R4, RZ, 0x1, P1 ;  /* 0x00000001ff047807 */ /* 0x002fe40000800000 */
[----:B------:R-:W-:Y:S02]  /*7290*/  SEL R5, RZ, 0x1fffe, P4 ;  /* 0x0001fffeff057807 */ /* 0x000fe40002000000 */
[----:B------:R-:W-:Y:S01]  /*72a0*/  ISETP.GE.U32.AND P4, PT, R6, 0x7fffff2c, PT ;  /* 0x7fffff2c0600780c */ /* 0x000fe20003f86070 */
[----:B------:R-:W-:Y:S02]  /*72b0*/  VIADD R6, R252, 0xffffff61 ;  /* 0xffffff61fc067836 */ /* 0x000fe40000000000 */
[----:B------:R-:W-:-:S02]  /*72c0*/  IMAD.IADD R4, R4, 0x1, R5 ;  /* 0x0000000104047824 */ /* 0x000fc400078e0205 */
[----:B------:R-:W-:Y:S01]  /*72d0*/  VIADD R5, R252, 0xffffff60 ;  /* 0xffffff60fc057836 */ /* 0x000fe20000000000 */
[----:B------:R-:W-:Y:S02]  /*72e0*/  ISETP.GE.U32.AND P5, PT, R6, 0x7fffff22, PT ;  /* 0x7fffff220600780c */ /* 0x000fe40003fa6070 */
[----:B------:R-:W-:Y:S02]  /*72f0*/  SEL R6, RZ, 0x4, P3 ;  /* 0x00000004ff067807 */ /* 0x000fe40001800000 */
[----:B------:R-:W-:Y:S02]  /*7300*/  ISETP.GE.U32.AND P1, PT, R5, 0x7fffff21, PT ;  /* 0x7fffff210500780c */ /* 0x000fe40003f26070 */
[----:B------:R-:W-:Y:S02]  /*7310*/  LOP3.LUT R4, R4, 0x3, RZ, 0xc0, !PT ;  /* 0x0000000304047812 */ /* 0x000fe400078ec0ff */
[----:B------:R-:W-:-:S04]  /*7320*/  SEL R5, RZ, 0x7fff8, P4 ;  /* 0x0007fff8ff057807 */ /* 0x000fc80002000000 */
[----:B------:R-:W-:Y:S02]  /*7330*/  IADD3 R6, PT, PT, R4, R5, R6 ;  /* 0x0000000504067210 */ /* 0x000fe40007ffe006 */
[----:B------:R-:W-:Y:S02]  /*7340*/  SEL R4, RZ, 0x1fffe, P5 ;  /* 0x0001fffeff047807 */ /* 0x000fe40002800000 */
[----:B------:R-:W-:Y:S01]  /*7350*/  SEL R5, RZ, 0x1, P1 ;  /* 0x00000001ff057807 */ /* 0x000fe20000800000 */
[----:B------:R-:W-:-:S04]  /*7360*/  VIADD R7, R252, 0xffffff63 ;  /* 0xffffff63fc077836 */ /* 0x000fc80000000000 */
        /* <DEDUP_REMOVED lines=10> */
[----:B------:R-:W-:Y:S01]  /*7410*/  ISETP.GE.U32.AND P5, PT, R4, 0x7fffff25, PT ;  /* 0x7fffff250400780c */ /* 0x000fe20003fa6070 */
[C---:B------:R-:W-:Y:S01]  /*7420*/  VIADD R4, R252.reuse, 0xffffff66 ;  /* 0xffffff66fc047836 */ /* 0x040fe20000000000 */
[----:B------:R-:W-:Y:S01]  /*7430*/  ISETP.GE.U32.AND P6, PT, R7, 0x7fffff26, PT ;  /* 0x7fffff260700780c */ /* 0x000fe20003fc6070 */
[----:B------:R-:W-:-:S03]  /*7440*/  VIADD R7, R252, 0xffffff67 ;  /* 0xffffff67fc077836 */ /* 0x000fc60000000000 */
[----:B------:R-:W-:Y:S02]  /*7450*/  ISETP.GE.U32.AND P4, PT, R4, 0x7fffff27, PT ;  /* 0x7fffff270400780c */ /* 0x000fe40003f86070 */
[----:B------:R-:W-:Y:S02]  /*7460*/  ISETP.GE.U32.AND P3, PT, R7, 0x7fffff28, PT ;  /* 0x7fffff280700780c */ /* 0x000fe40003f66070 */
[----:B------:R-:W-:Y:S02]  /*7470*/  SEL R4, RZ, 0x1, P5 ;  /* 0x00000001ff047807 */ /* 0x000fe40002800000 */
[----:B------:R-:W-:-:S05]  /*7480*/  SEL R7, RZ, 0x1fffe, P6 ;  /* 0x0001fffeff077807 */ /* 0x000fca0003000000 */
[----:B------:R-:W-:Y:S02]  /*7490*/  IMAD.IADD R4, R4, 0x1, R7 ;  /* 0x0000000104047824 */ /* 0x000fe400078e0207 */
[----:B------:R-:W-:-:S03]  /*74a0*/  VIADD R7, R252, 0xffffff73 ;  /* 0xffffff73fc077836 */ /* 0x000fc60000000000 */
[----:B------:R-:W-:Y:S02]  /*74b0*/  LOP3.LUT R9, R4, 0x3, RZ, 0xc0, !PT ;  /* 0x0000000304097812 */ /* 0x000fe400078ec0ff */
[----:B------:R-:W-:Y:S02]  /*74c0*/  ISETP.GE.U32.AND P5, PT, R7, 0x7fffff34, PT ;  /* 0x7fffff340700780c */ /* 0x000fe40003fa6070 */
[----:B------:R-:W-:Y:S02]  /*74d0*/  SEL R4, RZ, 0x4, P4 ;  /* 0x00000004ff047807 */ /* 0x000fe40002000000 */
[----:B------:R-:W-:-:S04]  /*74e0*/  SEL R7, RZ, 0x7fff8, P3 ;  /* 0x0007fff8ff077807 */ /* 0x000fc80001800000 */
[----:B------:R-:W-:Y:S02]  /*74f0*/  IADD3 R9, PT, PT, R9, R7, R4 ;  /* 0x0000000709097210 */ /* 0x000fe40007ffe004 */
[----:B------:R-:W-:Y:S01]  /*7500*/  IADD3 R4, P3, PT, R246, R226, RZ ;  /* 0x000000e2f6047210 */ /* 0x000fe20007f7e0ff */
[----:B------:R-:W-:Y:S01]  /*7510*/  IMAD.SHL.U32 R6, R6, 0x100, RZ ;  /* 0x0000010006067824 */ /* 0x000fe200078e00ff */
[----:B------:R-:W-:Y:S01]  /*7520*/  LOP3.LUT R7, R5, 0xf, RZ, 0xc0, !PT ;  /* 0x0000000f05077812 */ /* 0x000fe200078ec0ff */
[----:B------:R-:W-:Y:S02]  /*7530*/  IMAD.SHL.U32 R225, R71, 0x4, RZ ;  /* 0x0000000447e17824 */ /* 0x000fe400078e00ff */
[----:B------:R-:W-:Y:S01]  /*7540*/  IMAD.X R5, R247, 0x1, R227, P3 ;  /* 0x00000001f7057824 */ /* 0x000fe200018e06e3 */
[----:B------:R-:W-:Y:S02]  /*7550*/  SHF.R.S32.HI R224, RZ, 0x1f, R71 ;  /* 0x0000001fffe07819 */ /* 0x000fe40000011447 */
[----:B------:R-:W-:-:S02]  /*7560*/  LOP3.LUT R6, R6, 0xf00, RZ, 0xe2, !PT ;  /* 0x00000f0006067812 */ /* 0x000fc400078ee2ff */
[----:B------:R1:W-:Y:S01]  /*7570*/  LDGSTS.E [R249+0x30], desc[UR24][R4.64], !P5 ;  /* 0x0003000004f97fae */ /* 0x0003e2000e9a1018 */
[----:B------:R-:W-:Y:S02]  /*7580*/  SHF.L.U64.HI R75, R71, 0x2, R224 ;  /* 0x00000002474b7819 */ /* 0x000fe400000102e0 */
[----:B------:R-:W-:Y:S01]  /*7590*/  IMAD R74, R74, 0x1000, R6 ;  /* 0x000010004a4a7824 */ /* 0x000fe200078e0206 */
[-C--:B------:R-:W-:Y:S02]  /*75a0*/  IADD3 R6, P4, PT, R154, R225.reuse, RZ ;  /* 0x000000e19a067210 */ /* 0x080fe40007f9e0ff */
[----:B-1----:R-:W-:Y:S01]  /*75b0*/  IADD3 R4, P3, PT, R152, R225, RZ ;  /* 0x000000e198047210 */ /* 0x002fe20007f7e0ff */
[----:B------:R-:W-:-:S04]  /*75c0*/  IMAD R9, R9, 0x10, R7 ;  /* 0x0000001009097824 */ /* 0x000fc800078e0207 */
[--C-:B------:R-:W-:Y:S01]  /*75d0*/  IMAD.X R5, R153, 0x1, R75.reuse, P3 ;  /* 0x0000000199057824 */ /* 0x100fe200018e064b */
[-C--:B------:R-:W-:Y:S01]  /*75e0*/  IADD3 R10, P3, PT, R156, R225.reuse, RZ ;  /* 0x000000e19c0a7210 */ /* 0x080fe20007f7e0ff */
[----:B------:R-:W-:Y:S01]  /*75f0*/  IMAD.X R7, R155, 0x1, R75, P4 ;  /* 0x000000019b077824 */ /* 0x000fe200020e064b */
[----:B------:R-:W-:-:S03]  /*7600*/  IADD3 R12, P4, PT, R158, R225, RZ ;  /* 0x000000e19e0c7210 */ /* 0x000fc60007f9e0ff */
[--C-:B------:R-:W-:Y:S01]  /*7610*/  IMAD.X R11, R157, 0x1, R75.reuse, P3 ;  /* 0x000000019d0b7824 */ /* 0x100fe200018e064b */
[-C--:B----4-:R-:W-:Y:S01]  /*7620*/  IADD3 R14, P3, PT, R20, R226.reuse, RZ ;  /* 0x000000e2140e7210 */ /* 0x090fe20007f7e0ff */
[----:B------:R-:W-:Y:S01]  /*7630*/  IMAD.X R13, R159, 0x1, R75, P4 ;  /* 0x000000019f0d7824 */ /* 0x000fe200020e064b */
[----:B-----5:R-:W-:-:S03]  /*7640*/  IADD3 R16, P4, PT, R18, R226, RZ ;  /* 0x000000e212107210 */ /* 0x020fc60007f9e0ff */
[--C-:B------:R-:W-:Y:S01]  /*7650*/  IMAD.X R15, R21, 0x1, R227.reuse, P3 ;  /* 0x00000001150f7824 */ /* 0x100fe200018e06e3 */
[-C--:B--2---:R-:W-:Y:S01]  /*7660*/  IADD3 R18, P3, PT, R24, R226.reuse, RZ ;  /* 0x000000e218127210 */ /* 0x084fe20007f7e0ff */
[----:B------:R-:W-:Y:S01]  /*7670*/  IMAD.X R17, R19, 0x1, R227, P4 ;  /* 0x0000000113117824 */ /* 0x000fe200020e06e3 */
[----:B---3--:R-:W-:-:S03]  /*7680*/  IADD3 R20, P4, PT, R22, R226, RZ ;  /* 0x000000e216147210 */ /* 0x008fc60007f9e0ff */
[--C-:B------:R-:W-:Y:S01]  /*7690*/  IMAD.X R19, R25, 0x1, R227.reuse, P3 ;  /* 0x0000000119137824 */ /* 0x100fe200018e06e3 */
[-C--:B------:R-:W-:Y:S01]  /*76a0*/  IADD3 R22, P3, PT, R28, R226.reuse, RZ ;  /* 0x000000e21c167210 */ /* 0x080fe20007f7e0ff */
[----:B------:R-:W-:Y:S01]  /*76b0*/  IMAD.X R21, R23, 0x1, R227, P4 ;  /* 0x0000000117157824 */ /* 0x000fe200020e06e3 */
[----:B------:R-:W-:-:S03]  /*76c0*/  IADD3 R24, P4, PT, R26, R226, RZ ;  /* 0x000000e21a187210 */ /* 0x000fc60007f9e0ff */
        /* <DEDUP_REMOVED lines=82> */
[--C-:B------:R-:W-:Y:S01]  /*7bf0*/  IMAD.X R111, R149, 0x1, R227.reuse, P4 ;  /* 0x00000001956f7824 */ /* 0x100fe200020e06e3 */
[-C--:B------:R-:W-:Y:S01]  /*7c00*/  IADD3 R114, P4, PT, R214, R226.reuse, RZ ;  /* 0x000000e2d6727210 */ /* 0x080fe20007f9e0ff */
[----:B------:R-:W-:Y:S02]  /*7c10*/  VIADD R118, R252, 0xffffff72 ;  /* 0xffffff72fc767836 */ /* 0x000fe40000000000 */
[--C-:B------:R-:W-:Y:S01]  /*7c20*/  IMAD.X R113, R151, 0x1, R227.reuse, P3 ;  /* 0x0000000197717824 */ /* 0x100fe200018e06e3 */
[----:B------:R-:W-:Y:S02]  /*7c30*/  IADD3 R116, P3, PT, R216, R226, RZ ;  /* 0x000000e2d8747210 */ /* 0x000fe40007f7e0ff */
[----:B------:R-:W-:Y:S01]  /*7c40*/  LOP3.LUT R9, R9, 0xff, RZ, 0xc0, !PT ;  /* 0x000000ff09097812 */ /* 0x000fe200078ec0ff */
[----:B------:R-:W-:-:S02]  /*7c50*/  IMAD.X R115, R215, 0x1, R227, P4 ;  /* 0x00000001d7737824 */ /* 0x000fc400020e06e3 */
[----:B------:R-:W-:Y:S01]  /*7c60*/  IMAD.X R117, R217, 0x1, R227, P3 ;  /* 0x00000001d9757824 */ /* 0x000fe200018e06e3 */
[----:B------:R-:W-:Y:S02]  /*7c70*/  ISETP.GE.U32.AND P3, PT, R118, 0x7fffff33, PT ;  /* 0x7fffff337600780c */ /* 0x000fe40003f66070 */
[-C--:B------:R-:W-:Y:S01]  /*7c80*/  IADD3 R118, P4, PT, R218, R226.reuse, RZ ;  /* 0x000000e2da767210 */ /* 0x080fe20007f9e0ff */
[----:B------:R-:W-:Y:S02]  /*7c90*/  IMAD.IADD R9, R74, 0x1, R9 ;  /* 0x000000014a097824 */ /* 0x000fe400078e0209 */
[----:B------:R-:W-:Y:S02]  /*7ca0*/  VIADD R74, R252, 0xffffff71 ;  /* 0xffffff71fc4a7836 */ /* 0x000fe40000000000 */
[--C-:B------:R-:W-:Y:S01]  /*7cb0*/  IMAD.X R119, R219, 0x1, R227.reuse, P4 ;  /* 0x00000001db777824 */ /* 0x100fe200020e06e3 */
[----:B------:R-:W-:Y:S01]  /*7cc0*/  IADD3 R120, P4, PT, R220, R226, RZ ;  /* 0x000000e2dc787210 */ /* 0x000fe20007f9e0ff */
[----:B------:R-:W-:Y:S01]  /*7cd0*/  VIADD R122, R252, 0xffffff70 ;  /* 0xffffff70fc7a7836 */ /* 0x000fe20000000000 */
[----:B------:R-:W-:Y:S01]  /*7ce0*/  ISETP.GE.U32.AND P6, PT, R74, 0x7fffff32, PT ;  /* 0x7fffff324a00780c */ /* 0x000fe20003fc6070 */
[----:B------:R-:W-:Y:S01]  /*7cf0*/  VIADD R124, R252, 0xffffff5e ;  /* 0xffffff5efc7c7836 */ /* 0x000fe20000000000 */
[----:B------:R-:W-:Y:S01]  /*7d00*/  LOP3.LUT R9, R9, 0xffff, RZ, 0xc0, !PT ;  /* 0x0000ffff09097812 */ /* 0x000fe200078ec0ff */
[----:B------:R-:W-:Y:S01]  /*7d10*/  IMAD.X R121, R221, 0x1, R227, P4 ;  /* 0x00000001dd797824 */ /* 0x000fe200020e06e3 */
[----:B------:R-:W-:Y:S01]  /*7d20*/  ISETP.GE.U32.AND P4, PT, R122, 0x7fffff31, PT ;  /* 0x7fffff317a00780c */ /* 0x000fe20003f86070 */
[----:B------:R1:W-:Y:S01]  /*7d30*/  LDGSTS.E [R249+0x34], desc[UR24][R14.64], !P3 ;  /* 0x000340000ef97fae */ /* 0x0003e2000d9a1018 */
[----:B------:R-:W-:Y:S01]  /*7d40*/  SHF.R.U32.HI R74, RZ, 0xf, R9 ;  /* 0x0000000fff4a7819 */ /* 0x000fe20000011609 */
[----:B------:R-:W-:Y:S01]  /*7d50*/  VIADD R123, R252, 0xffffff5d ;  /* 0xffffff5dfc7b7836 */ /* 0x000fe20000000000 */
[----:B------:R-:W2:Y:S02]  /*7d60*/  LDC R226, c[0x0][0x3a0] ;  /* 0x0000e800ffe27b82 */ /* 0x000ea40000000800 */
[----:B------:R-:W-:-:S03]  /*7d70*/  LOP3.LUT P5, RZ, R74, 0x1, RZ, 0xc0, !PT ;  /* 0x000000014aff7812 */ /* 0x000fc600078ac0ff */
[----:B------:R3:W-:Y:S01]  /*7d80*/  LDGSTS.E [R249+0x38], desc[UR24][R16.64], !P6 ;  /* 0x0003800010f97fae */ /* 0x0007e2000f1a1018 */
[----:B-1----:R-:W-:-:S03]  /*7d90*/  SHF.R.U32.HI R15, RZ, 0xe, R9 ;  /* 0x0000000eff0f7819 */ /* 0x002fc60000011609 */
[----:B------:R1:W-:Y:S01]  /*7da0*/  LDGSTS.E [R249+0x3c], desc[UR24][R18.64], !P4 ;  /* 0x0003c00012f97fae */ /* 0x0003e2000e1a1018 */
[----:B------:R-:W-:-:S05]  /*7db0*/  LOP3.LUT P3, RZ, R15, 0x1, RZ, 0xc0, !PT ;  /* 0x000000010fff7812 */ /* 0x000fca000786c0ff */
[----:B------:R4:W-:Y:S01]  /*7dc0*/  LDGSTS.E [R249+0x40], desc[UR24][R20.64], P5 ;  /* 0x0004000014f97fae */ /* 0x0009e2000a9a1018 */
[--C-:B---3--:R-:W-:Y:S02]  /*7dd0*/  SHF.R.U32.HI R16, RZ, 0xd, R9.reuse ;  /* 0x0000000dff107819 */ /* 0x108fe40000011609 */
[--C-:B------:R-:W-:Y:S02]  /*7de0*/  SHF.R.U32.HI R17, RZ, 0xb, R9.reuse ;  /* 0x0000000bff117819 */ /* 0x100fe40000011609 */
[----:B------:R-:W-:Y:S02]  /*7df0*/  LOP3.LUT P4, RZ, R16, 0x1, RZ, 0xc0, !PT ;  /* 0x0000000110ff7812 */ /* 0x000fe4000788c0ff */
[----:B------:R-:W-:Y:S01]  /*7e00*/  SHF.R.U32.HI R16, RZ, 0xc, R9 ;  /* 0x0000000cff107819 */ /* 0x000fe20000011609 */
[----:B------:R3:W-:Y:S03]  /*7e10*/  LDGSTS.E [R249+0x44], desc[UR24][R22.64], P3 ;  /* 0x0004400016f97fae */ /* 0x0007e600099a1018 */
[----:B------:R-:W-:-:S02]  /*7e20*/  LOP3.LUT P5, RZ, R16, 0x1, RZ, 0xc0, !PT ;  /* 0x0000000110ff7812 */ /* 0x000fc400078ac0ff */
[----:B------:R-:W-:Y:S02]  /*7e30*/  LOP3.LUT P3, RZ, R17, 0x1, RZ, 0xc0, !PT ;  /* 0x0000000111ff7812 */ /* 0x000fe4000786c0ff */
[--C-:B-1----:R-:W-:Y:S02]  /*7e40*/  SHF.R.U32.HI R18, RZ, 0xa, R9.reuse ;  /* 0x0000000aff127819 */ /* 0x102fe40000011609 */
[----:B------:R-:W-:Y:S01]  /*7e50*/  SHF.R.U32.HI R19, RZ, 0x9, R9 ;  /* 0x00000009ff137819 */ /* 0x000fe20000011609 */
[----:B------:R1:W-:Y:S01]  /*7e60*/  LDGSTS.E [R249+0x48], desc[UR24][R24.64], P4 ;  /* 0x0004800018f97fae */ /* 0x0003e2000a1a1018 */
[----:B------:R-:W-:-:S05]  /*7e70*/  LOP3.LUT P4, RZ, R18, 0x1, RZ, 0xc0, !PT ;  /* 0x0000000112ff7812 */ /* 0x000fca000788c0ff */
[----:B------:R5:W-:Y:S01]  /*7e80*/  LDGSTS.E [R249+0x4c], desc[UR24][R26.64], P5 ;  /* 0x0004c0001af97fae */ /* 0x000be2000a9a1018 */
[----:B----4-:R-:W-:-:S03]  /*7e90*/  IADD3 R20, P5, PT, R166, R225, RZ ;  /* 0x000000e1a6147210 */ /* 0x010fc60007fbe0ff */
[----:B------:R4:W-:Y:S01]  /*7ea0*/  LDGSTS.E [R249+0x50], desc[UR24][R28.64], P3 ;  /* 0x000500001cf97fae */ /* 0x0009e200099a1018 */
[----:B------:R-:W-:Y:S02]  /*7eb0*/  LOP3.LUT P3, RZ, R19, 0x1, RZ, 0xc0, !PT ;  /* 0x0000000113ff7812 */ /* 0x000fe4000786c0ff */
[----:B---3--:R-:W-:Y:S01]  /*7ec0*/  SHF.R.U32.HI R23, RZ, 0x8, R9 ;  /* 0x00000008ff177819 */ /* 0x008fe20000011609 */
[----:B------:R-:W-:Y:S01]  /*7ed0*/  IMAD.X R21, R167, 0x1, R75, P5 ;  /* 0x00000001a7157824 */ /* 0x000fe200028e064b */
[----:B------:R3:W-:Y:S02]  /*7ee0*/  LDGSTS.E [R249+0x54], desc[UR24][R30.64], P4 ;  /* 0x000540001ef97fae */ /* 0x0007e4000a1a1018 */
[----:B------:R-:W-:Y:S01]  /*7ef0*/  LOP3.LUT P5, RZ, R23, 0x1, RZ, 0xc0, !PT ;  /* 0x0000000117ff7812 */ /* 0x000fe200078ac0ff */
[C---:B-1----:R-:W-:Y:S02]  /*7f00*/  VIADD R24, R252.reuse, 0xffffff4d ;  /* 0xffffff4dfc187836 */ /* 0x042fe40000000000 */
[----:B------:R-:W-:-:S04]  /*7f10*/  VIADD R25, R252, 0xffffff4c ;  /* 0xffffff4cfc197836 */ /* 0x000fc80000000000 */
[----:B------:R1:W-:Y:S01]  /*7f20*/  LDGSTS.E [R249+0x58], desc[UR24][R32.64], P3 ;  /* 0x0005800020f97fae */ /* 0x0003e200099a1018 */
[----:B------:R-:W-:Y:S01]  /*7f30*/  ISETP.GE.U32.AND P3, PT, R24, 0x7fffff0e, PT ;  /* 0x7fffff0e1800780c */ /* 0x000fe20003f66070 */
[C---:B------:R-:W-:Y:S01]  /*7f40*/  VIADD R24, R252.reuse, 0xffffff4e ;  /* 0xffffff4efc187836 */ /* 0x040fe20000000000 */
[----:B------:R-:W-:Y:S01]  /*7f50*/  ISETP.GE.U32.AND P4, PT, R25, 0x7fffff0d, PT ;  /* 0x7fffff0d1900780c */ /* 0x000fe20003f86070 */
[C---:B------:R-:W-:Y:S02]  /*7f60*/  VIADD R25, R252.reuse, 0xffffff4f ;  /* 0xffffff4ffc197836 */ /* 0x040fe40000000000 */
[----:B------:R1:W-:Y:S01]  /*7f70*/  LDGSTS.E [R249+0x5c], desc[UR24][R34.64], P5 ;  /* 0x0005c00022f97fae */ /* 0x0003e2000a9a1018 */
[----:B-----5:R-:W-:Y:S01]  /*7f80*/  VIADD R26, R252, 0xffffff48 ;  /* 0xffffff48fc1a7836 */ /* 0x020fe20000000000 */
[----:B------:R-:W-:Y:S01]  /*7f90*/  ISETP.GE.U32.AND P5, PT, R24, 0x7fffff0f, PT ;  /* 0x7fffff0f1800780c */ /* 0x000fe20003fa6070 */
[C---:B------:R-:W-:Y:S01]  /*7fa0*/  VIADD R27, R252.reuse, 0xffffff49 ;  /* 0xffffff49fc1b7836 */ /* 0x040fe20000000000 */
[----:B------:R-:W-:Y:S01]  /*7fb0*/  SEL R24, RZ, 0x1, P4 ;  /* 0x00000001ff187807 */ /* 0x000fe20002000000 */
[----:B----4-:R-:W-:Y:S01]  /*7fc0*/  VIADD R28, R252, 0xffffff4a ;  /* 0xffffff4afc1c7836 */ /* 0x010fe20000000000 */
[----:B------:R-:W-:-:S02]  /*7fd0*/  ISETP.GE.U32.AND P4, PT, R25, 0x7fffff10, PT ;  /* 0x7fffff101900780c */ /* 0x000fc40003f86070 */
[----:B------:R-:W-:Y:S01]  /*7fe0*/  SEL R25, RZ, 0x1fffe, P3 ;  /* 0x0001fffeff197807 */ /* 0x000fe20001800000 */
[----:B------:R-:W-:Y:S01]  /*7ff0*/  VIADD R29, R252, 0xffffff4b ;  /* 0xffffff4bfc1d7836 */ /* 0x000fe20000000000 */
[----:B------:R-:W-:Y:S02]  /*8000*/  ISETP.GE.U32.AND P3, PT, R26, 0x7fffff09, PT ;  /* 0x7fffff091a00780c */ /* 0x000fe40003f66070 */
[----:B------:R-:W-:Y:S02]  /*8010*/  IADD3 R14, P6, PT, R160, R225, RZ ;  /* 0x000000e1a00e7210 */ /* 0x000fe40007fde0ff */
[----:B------:R-:W-:Y:S01]  /*8020*/  SEL R26, RZ, 0x4, P5 ;  /* 0x00000004ff1a7807 */ /* 0x000fe20002800000 */
[C---:B---3--:R-:W-:Y:S01]  /*8030*/  VIADD R30, R252.reuse, 0xffffff44 ;  /* 0xffffff44fc1e7836 */ /* 0x048fe20000000000 */
[----:B------:R-:W-:Y:S02]  /*8040*/  ISETP.GE.U32.AND P5, PT, R27, 0x7fffff0a, PT ;  /* 0x7fffff0a1b00780c */ /* 0x000fe40003fa6070 */
[----:B------:R-:W-:Y:S01]  /*8050*/  SEL R27, RZ, 0x7fff8, P4 ;  /* 0x0007fff8ff1b7807 */ /* 0x000fe20002000000 */
[----:B------:R-:W-:Y:S01]  /*8060*/  VIADD R31, R252, 0xffffff45 ;  /* 0xffffff45fc1f7836 */ /* 0x000fe20000000000 */
[----:B------:R-:W-:Y:S01]  /*8070*/  ISETP.GE.U32.AND P4, PT, R28, 0x7fffff0b, PT ;  /* 0x7fffff0b1c00780c */ /* 0x000fe20003f86070 */
[----:B------:R-:W-:Y:S01]  /*8080*/  IMAD.X R15, R161, 0x1, R75, P6 ;  /* 0x00000001a10f7824 */ /* 0x000fe200030e064b */
[----:B------:R-:W-:Y:S01]  /*8090*/  SEL R28, RZ, 0x1, P3 ;  /* 0x00000001ff1c7807 */ /* 0x000fe20001800000 */
[----:B-1----:R-:W-:Y:S01]  /*80a0*/  VIADD R32, R252, 0xffffff46 ;  /* 0xffffff46fc207836 */ /* 0x002fe20000000000 */
[----:B------:R-:W-:-:S02]  /*80b0*/  ISETP.GE.U32.AND P3, PT, R29, 0x7fffff0c, PT ;  /* 0x7fffff0c1d00780c */ /* 0x000fc40003f66070 */
[----:B------:R-:W-:Y:S02]  /*80c0*/  IADD3 R16, P6, PT, R162, R225, RZ ;  /* 0x000000e1a2107210 */ /* 0x000fe40007fde0ff */
[----:B------:R-:W-:Y:S01]  /*80d0*/  SEL R29, RZ, 0x1fffe, P5 ;  /* 0x0001fffeff1d7807 */ /* 0x000fe20002800000 */
[----:B------:R-:W-:Y:S01]  /*80e0*/  VIADD R33, R252, 0xffffff47 ;  /* 0xffffff47fc217836 */ /* 0x000fe20000000000 */
[----:B------:R-:W-:Y:S02]  /*80f0*/  ISETP.GE.U32.AND P5, PT, R30, 0x7fffff05, PT ;  /* 0x7fffff051e00780c */ /* 0x000fe40003fa6070 */
[----:B------:R-:W-:Y:S01]  /*8100*/  SEL R30, RZ, 0x4, P4 ;  /* 0x00000004ff1e7807 */ /* 0x000fe20002000000 */
[C---:B------:R-:W-:Y:S01]  /*8110*/  VIADD R34, R252.reuse, 0xffffff41 ;  /* 0xffffff41fc227836 */ /* 0x040fe20000000000 */
[----:B------:R-:W-:Y:S01]  /*8120*/  ISETP.GE.U32.AND P4, PT, R31, 0x7fffff06, PT ;  /* 0x7fffff061f00780c */ /* 0x000fe20003f86070 */
[----:B------:R-:W-:Y:S01]  /*8130*/  IMAD.X R17, R163, 0x1, R75, P6 ;  /* 0x00000001a3117824 */ /* 0x000fe200030e064b */
[----:B------:R-:W-:Y:S01]  /*8140*/  SEL R31, RZ, 0x7fff8, P3 ;  /* 0x0007fff8ff1f7807 */ /* 0x000fe20001800000 */
[----:B------:R-:W-:Y:S01]  /*8150*/  VIADD R35, R252, 0xffffff42 ;  /* 0xffffff42fc237836 */ /* 0x000fe20000000000 */
[----:B------:R-:W-:-:S02]  /*8160*/  ISETP.GE.U32.AND P3, PT, R32, 0x7fffff07, PT ;  /* 0x7fffff072000780c */ /* 0x000fc40003f66070 */
[----:B------:R-:W-:Y:S02]  /*8170*/  IADD3 R18, P6, PT, R164, R225, RZ ;  /* 0x000000e1a4127210 */ /* 0x000fe40007fde0ff */
[----:B------:R-:W-:Y:S01]  /*8180*/  SEL R32, RZ, 0x1, P5 ;  /* 0x00000001ff207807 */ /* 0x000fe20002800000 */
[C---:B------:R-:W-:Y:S01]  /*8190*/  VIADD R74, R252.reuse, 0xffffff43 ;  /* 0xffffff43fc4a7836 */ /* 0x040fe20000000000 */
[----:B------:R-:W-:Y:S02]  /*81a0*/  ISETP.GE.U32.AND P5, PT, R33, 0x7fffff08, PT ;  /* 0x7fffff082100780c */ /* 0x000fe40003fa6070 */
[----:B------:R-:W-:Y:S01]  /*81b0*/  SEL R33, RZ, 0x1fffe, P4 ;  /* 0x0001fffeff217807 */ /* 0x000fe20002000000 */
[----:B------:R-:W-:Y:S01]  /*81c0*/  VIADD R122, R252, 0xffffff5c ;  /* 0xffffff5cfc7a7836 */ /* 0x000fe20000000000 */
[----:B------:R-:W-:Y:S01]  /*81d0*/  ISETP.GE.U32.AND P4, PT, R34, 0x7fffff02, PT ;  /* 0x7fffff022200780c */ /* 0x000fe20003f86070 */
[----:B------:R-:W-:Y:S01]  /*81e0*/  IMAD.X R19, R165, 0x1, R75, P6 ;  /* 0x00000001a5137824 */ /* 0x000fe200030e064b */
[----:B------:R-:W-:-:S02]  /*81f0*/  SEL R34, RZ, 0x4, P3 ;  /* 0x00000004ff227807 */ /* 0x000fc40001800000 */
[----:B------:R-:W-:Y:S02]  /*8200*/  ISETP.GE.U32.AND P3, PT, R35, 0x7fffff03, PT ;  /* 0x7fffff032300780c */ /* 0x000fe40003f66070 */
[----:B------:R-:W-:Y:S02]  /*8210*/  IADD3 R22, P6, PT, R168, R225, RZ ;  /* 0x000000e1a8167210 */ /* 0x000fe40007fde0ff */
[----:B------:R-:W-:Y:S02]  /*8220*/  SEL R35, RZ, 0x7fff8, P5 ;  /* 0x0007fff8ff237807 */ /* 0x000fe40002800000 */
[----:B------:R-:W-:Y:S01]  /*8230*/  ISETP.GE.U32.AND P5, PT, R74, 0x7fffff04, PT ;  /* 0x7fffff044a00780c */ /* 0x000fe20003fa6070 */
[C---:B------:R-:W-:Y:S01]  /*8240*/  VIADD R125, R252.reuse, 0xffffff5f ;  /* 0xffffff5ffc7d7836 */ /* 0x040fe20000000000 */
[----:B------:R-:W-:Y:S01]  /*8250*/  SEL R74, RZ, 0x1fffe, P4 ;  /* 0x0001fffeff4a7807 */ /* 0x000fe20002000000 */
[----:B------:R-:W-:Y:S01]  /*8260*/  VIADD R126, R252, 0xffffff58 ;  /* 0xffffff58fc7e7836 */ /* 0x000fe20000000000 */
[----:B------:R-:W-:Y:S01]  /*8270*/  ISETP.GE.U32.AND P4, PT, R122, 0x7fffff1d, PT ;  /* 0x7fffff1d7a00780c */ /* 0x000fe20003f86070 */
[----:B------:R-:W-:Y:S01]  /*8280*/  IMAD.X R23, R169, 0x1, R75, P6 ;  /* 0x00000001a9177824 */ /* 0x000fe200030e064b */
[----:B------:R-:W-:Y:S01]  /*8290*/  SEL R122, RZ, 0x4, P3 ;  /* 0x00000004ff7a7807 */ /* 0x000fe20001800000 */
[----:B------:R-:W-:Y:S01]  /*82a0*/  VIADD R128, R252, 0xffffff5a ;  /* 0xffffff5afc807836 */ /* 0x000fe20000000000 */
[----:B------:R-:W-:Y:S01]  /*82b0*/  ISETP.GE.U32.AND P3, PT, R124, 0x7fffff1f, PT ;  /* 0x7fffff1f7c00780c */ /* 0x000fe20003f66070 */
[C---:B------:R-:W-:Y:S01]  /*82c0*/  VIADD R127, R252.reuse, 0xffffff59 ;  /* 0xffffff59fc7f7836 */ /* 0x040fe20000000000 */
[----:B------:R-:W-:Y:S01]  /*82d0*/  ISETP.GE.U32.AND P6, PT, R123, 0x7fffff1e, PT ;  /* 0x7fffff1e7b00780c */ /* 0x000fe20003fc6070 */
[C---:B------:R-:W-:Y:S01]  /*82e0*/  VIADD R129, R252.reuse, 0xffffff5b ;  /* 0xffffff5bfc817836 */ /* 0x040fe20000000000 */
[----:B------:R-:W-:Y:S01]  /*82f0*/  SEL R123, RZ, 0x7fff8, P5 ;  /* 0x0007fff8ff7b7807 */ /* 0x000fe20002800000 */
[----:B------:R-:W-:Y:S01]  /*8300*/  VIADD R130, R252, 0xffffff54 ;  /* 0xffffff54fc827836 */ /* 0x000fe20000000000 */
[----:B------:R-:W-:-:S02]  /*8310*/  SEL R124, RZ, 0x1, P4 ;  /* 0x00000001ff7c7807 */ /* 0x000fc40002000000 */
[----:B------:R-:W-:Y:S02]  /*8320*/  ISETP.GE.U32.AND P5, PT, R125, 0x7fffff20, PT ;  /* 0x7fffff207d00780c */ /* 0x000fe40003fa6070 */
[----:B------:R-:W-:Y:S01]  /*8330*/  ISETP.GE.U32.AND P4, PT, R126, 0x7fffff19, PT ;  /* 0x7fffff197e00780c */ /* 0x000fe20003f86070 */
[C---:B------:R-:W-:Y:S01]  /*8340*/  VIADD R132, R252.reuse, 0xffffff56 ;  /* 0xffffff56fc847836 */ /* 0x040fe20000000000 */
[----:B------:R-:W-:Y:S01]  /*8350*/  SEL R126, RZ, 0x4, P3 ;  /* 0x00000004ff7e7807 */ /* 0x000fe20001800000 */
[----:B------:R-:W-:Y:S01]  /*8360*/  VIADD R131, R252, 0xffffff55 ;  /* 0xffffff55fc837836 */ /* 0x000fe20000000000 */
[----:B------:R-:W-:Y:S02]  /*8370*/  SEL R125, RZ, 0x1fffe, P6 ;  /* 0x0001fffeff7d7807 */ /* 0x000fe40003000000 */
[----:B------:R-:W-:Y:S02]  /*8380*/  ISETP.GE.U32.AND P3, PT, R128, 0x7fffff1b, PT ;  /* 0x7fffff1b8000780c */ /* 0x000fe40003f66070 */
[----:B------:R-:W-:Y:S01]  /*8390*/  ISETP.GE.U32.AND P6, PT, R127, 0x7fffff1a, PT ;  /* 0x7fffff1a7f00780c */ /* 0x000fe20003fc6070 */
[C---:B------:R-:W-:Y:S01]  /*83a0*/  VIADD R133, R252.reuse, 0xffffff57 ;  /* 0xffffff57fc857836 */ /* 0x040fe20000000000 */
[----:B------:R-:W-:Y:S01]  /*83b0*/  SEL R127, RZ, 0x7fff8, P5 ;  /* 0x0007fff8ff7f7807 */ /* 0x000fe20002800000 */
[----:B------:R-:W-:Y:S01]  /*83c0*/  VIADD R134, R252, 0xffffff50 ;  /* 0xffffff50fc867836 */ /* 0x000fe20000000000 */
[----:B------:R-:W-:-:S02]  /*83d0*/  SEL R128, RZ, 0x1, P4 ;  /* 0x00000001ff807807 */ /* 0x000fc40002000000 */
[----:B------:R-:W-:Y:S02]  /*83e0*/  ISETP.GE.U32.AND P5, PT, R129, 0x7fffff1c, PT ;  /* 0x7fffff1c8100780c */ /* 0x000fe40003fa6070 */
[----:B------:R-:W-:Y:S01]  /*83f0*/  ISETP.GE.U32.AND P4, PT, R130, 0x7fffff15, PT ;  /* 0x7fffff158200780c */ /* 0x000fe20003f86070 */
[----:B------:R-:W-:Y:S01]  /*8400*/  VIADD R135, R252, 0xffffff51 ;  /* 0xffffff51fc877836 */ /* 0x000fe20000000000 */
[----:B------:R-:W-:Y:S01]  /*8410*/  SEL R130, RZ, 0x4, P3 ;  /* 0x00000004ff827807 */ /* 0x000fe20001800000 */
[----:B------:R-:W-:Y:S01]  /*8420*/  IMAD.IADD R24, R24, 0x1, R25 ;  /* 0x0000000118187824 */ /* 0x000fe200078e0219 */
[----:B------:R-:W-:Y:S02]  /*8430*/  SEL R129, RZ, 0x1fffe, P6 ;  /* 0x0001fffeff817807 */ /* 0x000fe40003000000 */
[----:B------:R-:W-:Y:S02]  /*8440*/  ISETP.GE.U32.AND P3, PT, R132, 0x7fffff17, PT ;  /* 0x7fffff178400780c */ /* 0x000fe40003f66070 */
[----:B------:R-:W-:Y:S01]  /*8450*/  ISETP.GE.U32.AND P6, PT, R131, 0x7fffff16, PT ;  /* 0x7fffff168300780c */ /* 0x000fe20003fc6070 */
[----:B------:R-:W-:Y:S01]  /*8460*/  VIADD R136, R252, 0xffffff52 ;  /* 0xffffff52fc887836 */ /* 0x000fe20000000000 */
[----:B------:R-:W-:-:S02]  /*8470*/  SEL R131, RZ, 0x7fff8, P5 ;  /* 0x0007fff8ff837807 */ /* 0x000fc40002800000 */
[----:B------:R-:W-:Y:S02]  /*8480*/  SEL R132, RZ, 0x1, P4 ;  /* 0x00000001ff847807 */ /* 0x000fe40002000000 */
[----:B------:R-:W-:Y:S02]  /*8490*/  ISETP.GE.U32.AND P5, PT, R133, 0x7fffff18, PT ;  /* 0x7fffff188500780c */ /* 0x000fe40003fa6070 */
[----:B------:R-:W-:Y:S01]  /*84a0*/  ISETP.GE.U32.AND P4, PT, R134, 0x7fffff11, PT ;  /* 0x7fffff118600780c */ /* 0x000fe20003f86070 */
[----:B------:R-:W-:Y:S01]  /*84b0*/  VIADD R138, R252, 0xffffff40 ;  /* 0xffffff40fc8a7836 */ /* 0x000fe20000000000 */
[----:B------:R-:W-:Y:S01]  /*84c0*/  SEL R134, RZ, 0x4, P3 ;  /* 0x00000004ff867807 */ /* 0x000fe20001800000 */
[----:B------:R-:W-:Y:S01]  /*84d0*/  IMAD.IADD R28, R28, 0x1, R29 ;  /* 0x000000011c1c7824 */ /* 0x000fe200078e021d */
[----:B------:R-:W-:Y:S02]  /*84e0*/  ISETP.GE.U32.AND P3, PT, R135, 0x7fffff12, PT ;  /* 0x7fffff128700780c */ /* 0x000fe40003f66070 */
[----:B------:R-:W-:-:S02]  /*84f0*/  LOP3.LUT R24, R24, 0x3, RZ, 0xc0, !PT ;  /* 0x0000000318187812 */ /* 0x000fc400078ec0ff */
[----:B------:R-:W-:Y:S01]  /*8500*/  SEL R135, RZ, 0x7fff8, P5 ;  /* 0x0007fff8ff877807 */ /* 0x000fe20002800000 */
[----:B------:R-:W-:Y:S01]  /*8510*/  VIADD R137, R252, 0xffffff53 ;  /* 0xffffff53fc897836 */ /* 0x000fe20000000000 */
[----:B------:R-:W-:Y:S02]  /*8520*/  ISETP.GE.U32.AND P5, PT, R136, 0x7fffff13, PT ;  /* 0x7fffff138800780c */ /* 0x000fe40003fa6070 */
[----:B------:R-:W-:Y:S02]  /*8530*/  SEL R136, RZ, 0x1, P4 ;  /* 0x00000001ff887807 */ /* 0x000fe40002000000 */
[----:B------:R-:W-:Y:S02]  /*8540*/  SEL R25, RZ, 0x1fffe, P3 ;  /* 0x0001fffeff197807 */ /* 0x000fe40001800000 */
[----:B------:R-:W-:Y:S02]  /*8550*/  IADD3 R24, PT, PT, R24, R27, R26 ;  /* 0x0000001b18187210 */ /* 0x000fe40007ffe01a */
[----:B------:R-:W-:-:S02]  /*8560*/  ISETP.GE.U32.AND P3, PT, R138, 0x7fffff01, PT ;  /* 0x7fffff018a00780c */ /* 0x000fc40003f66070 */
[----:B------:R-:W-:Y:S02]  /*8570*/  LOP3.LUT R28, R28, 0x3, RZ, 0xc0, !PT ;  /* 0x000000031c1c7812 */ /* 0x000fe400078ec0ff */
[----:B------:R-:W-:Y:S01]  /*8580*/  SHF.R.U32.HI R26, RZ, 0x7, R9 ;  /* 0x00000007ff1a7819 */ /* 0x000fe20000011609 */
[----:B------:R-:W-:Y:S01]  /*8590*/  IMAD.IADD R25, R136, 0x1, R25 ;  /* 0x0000000188197824 */ /* 0x000fe200078e0219 */
[----:B------:R-:W-:Y:S02]  /*85a0*/  SEL R27, RZ, 0x4, P5 ;  /* 0x00000004ff1b7807 */ /* 0x000fe40002800000 */
[----:B------:R-:W-:Y:S02]  /*85b0*/  ISETP.GE.U32.AND P4, PT, R137, 0x7fffff14, PT ;  /* 0x7fffff148900780c */ /* 0x000fe40003f86070 */
[----:B------:R-:W-:Y:S02]  /*85c0*/  SEL R29, RZ, 0x1, P3 ;  /* 0x00000001ff1d7807 */ /* 0x000fe40001800000 */
[----:B------:R-:W-:-:S02]  /*85d0*/  IADD3 R28, PT, PT, R28, R31, R30 ;  /* 0x0000001f1c1c7210 */ /* 0x000fc40007ffe01e */
[----:B------:R-:W-:Y:S02]  /*85e0*/  LOP3.LUT P5, RZ, R26, 0x1, RZ, 0xc0, !PT ;  /* 0x000000011aff7812 */ /* 0x000fe400078ac0ff */
[----:B------:R-:W-:Y:S01]  /*85f0*/  SHF.R.U32.HI R30, RZ, 0x6, R9 ;  /* 0x00000006ff1e7819 */ /* 0x000fe20000011609 */
[----:B------:R-:W-:Y:S01]  /*8600*/  IMAD.IADD R29, R29, 0x1, R74 ;  /* 0x000000011d1d7824 */ /* 0x000fe200078e024a */
[----:B------:R-:W-:Y:S02]  /*8610*/  SEL R26, RZ, 0x7fff8, P4 ;  /* 0x0007fff8ff1a7807 */ /* 0x000fe40002000000 */
[----:B------:R-:W-:Y:S02]  /*8620*/  LOP3.LUT P4, RZ, R30, 0x1, RZ, 0xc0, !PT ;  /* 0x000000011eff7812 */ /* 0x000fe4000788c0ff */
[----:B------:R-:W-:Y:S01]  /*8630*/  LOP3.LUT R25, R25, 0x3, RZ, 0xc0, !PT ;  /* 0x0000000319197812 */ /* 0x000fe200078ec0ff */
[----:B------:R-:W-:Y:S01]  /*8640*/  IMAD.IADD R32, R32, 0x1, R33 ;  /* 0x0000000120207824 */ /* 0x000fe200078e0221 */
[----:B------:R-:W-:Y:S01]  /*8650*/  SEL R133, RZ, 0x1fffe, P6 ;  /* 0x0001fffeff857807 */ /* 0x000fe20003000000 */
[----:B------:R-:W-:Y:S01]  /*8660*/  IMAD.IADD R128, R128, 0x1, R129 ;  /* 0x0000000180807824 */ /* 0x000fe200078e0281 */
[----:B------:R-:W-:Y:S01]  /*8670*/  IADD3 R25, PT, PT, R25, R26, R27 ;  /* 0x0000001a19197210 */ /* 0x000fe20007ffe01b */
[----:B------:R1:W-:Y:S01]  /*8680*/  LDGSTS.E [R249+0x60], desc[UR24][R36.64], P5 ;  /* 0x0006000024f97fae */ /* 0x0003e2000a9a1018 */
[----:B------:R-:W-:-:S02]  /*8690*/  LOP3.LUT R29, R29, 0x3, RZ, 0xc0, !PT ;  /* 0x000000031d1d7812 */ /* 0x000fc400078ec0ff */
[----:B------:R-:W-:Y:S01]  /*86a0*/  SHF.R.U32.HI R26, RZ, 0x5, R9 ;  /* 0x00000005ff1a7819 */ /* 0x000fe20000011609 */
[----:B------:R-:W-:Y:S01]  /*86b0*/  IMAD.IADD R132, R132, 0x1, R133 ;  /* 0x0000000184847824 */ /* 0x000fe200078e0285 */
[----:B------:R-:W-:Y:S01]  /*86c0*/  LOP3.LUT R32, R32, 0x3, RZ, 0xc0, !PT ;  /* 0x0000000320207812 */ /* 0x000fe200078ec0ff */
[----:B------:R-:W-:Y:S01]  /*86d0*/  LDGSTS.E [R249+0x64], desc[UR24][R38.64], P4 ;  /* 0x0006400026f97fae */ /* 0x000fe2000a1a1018 */
[----:B------:R-:W-:Y:S02]  /*86e0*/  IADD3 R29, PT, PT, R29, R123, R122 ;  /* 0x0000007b1d1d7210 */ /* 0x000fe40007ffe07a */
[----:B------:R-:W-:Y:S02]  /*86f0*/  LOP3.LUT P5, RZ, R26, 0x1, RZ, 0xc0, !PT ;  /* 0x000000011aff7812 */ /* 0x000fe400078ac0ff */
[----:B------:R-:W-:Y:S02]  /*8700*/  LOP3.LUT R128, R128, 0x3, RZ, 0xc0, !PT ;  /* 0x0000000380807812 */ /* 0x000fe400078ec0ff */
[----:B------:R-:W-:Y:S01]  /*8710*/  SHF.R.U32.HI R27, RZ, 0x4, R9 ;  /* 0x00000004ff1b7819 */ /* 0x000fe20000011609 */
[----:B------:R-:W-:Y:S01]  /*8720*/  IMAD.SHL.U32 R28, R28, 0x100, RZ ;  /* 0x000001001c1c7824 */ /* 0x000fe200078e00ff */
[----:B------:R-:W-:-:S02]  /*8730*/  IADD3 R32, PT, PT, R32, R35, R34 ;  /* 0x0000002320207210 */ /* 0x000fc40007ffe022 */
[----:B------:R-:W-:Y:S01]  /*8740*/  LOP3.LUT R29, R29, 0xf, RZ, 0xc0, !PT ;  /* 0x0000000f1d1d7812 */ /* 0x000fe200078ec0ff */
[----:B------:R-:W-:Y:S01]  /*8750*/  IMAD.IADD R124, R124, 0x1, R125 ;  /* 0x000000017c7c7824 */ /* 0x000fe200078e027d */
[----:B------:R-:W-:Y:S02]  /*8760*/  LOP3.LUT R132, R132, 0x3, RZ, 0xc0, !PT ;  /* 0x0000000384847812 */ /* 0x000fe400078ec0ff */
[----:B------:R-:W-:Y:S01]  /*8770*/  IADD3 R128, PT, PT, R128, R131, R130 ;  /* 0x0000008380807210 */ /* 0x000fe20007ffe082 */
[----:B------:R3:W-:Y:S01]  /*8780*/  LDGSTS.E [R249+0x68], desc[UR24][R40.64], P5 ;  /* 0x0006800028f97fae */ /* 0x0007e2000a9a1018 */
[----:B------:R-:W-:Y:S01]  /*8790*/  LOP3.LUT P4, RZ, R27, 0x1, RZ, 0xc0, !PT ;  /* 0x000000011bff7812 */ /* 0x000fe2000788c0ff */
[----:B------:R-:W-:Y:S01]  /*87a0*/  IMAD R29, R32, 0x10, R29 ;  /* 0x00000010201d7824 */ /* 0x000fe200078e021d */
[----:B------:R-:W-:Y:S01]  /*87b0*/  IADD3 R132, PT, PT, R132, R135, R134 ;  /* 0x0000008784847210 */ /* 0x000fe20007ffe086 */
[----:B------:R-:W-:Y:S01]  /*87c0*/  IMAD.SHL.U32 R128, R128, 0x100, RZ ;  /* 0x0000010080807824 */ /* 0x000fe200078e00ff */
[----:B------:R-:W-:-:S02]  /*87d0*/  LOP3.LUT R25, R25, 0xf, RZ, 0xc0, !PT ;  /* 0x0000000f19197812 */ /* 0x000fc400078ec0ff */
[----:B------:R-:W-:Y:S02]  /*87e0*/  LOP3.LUT R28, R28, 0xf00, RZ, 0xe2, !PT ;  /* 0x00000f001c1c7812 */ /* 0x000fe400078ee2ff */
[----:B------:R-:W-:Y:S02]  /*87f0*/  SHF.R.U32.HI R26, RZ, 0x3, R9 ;  /* 0x00000003ff1a7819 */ /* 0x000fe40000011609 */
[----:B------:R-:W-:Y:S01]  /*8800*/  LOP3.LUT R124, R124, 0x3, RZ, 0xc0, !PT ;  /* 0x000000037c7c7812 */ /* 0x000fe200078ec0ff */
[----:B------:R-:W-:Y:S01]  /*8810*/  IMAD R25, R132, 0x10, R25 ;  /* 0x0000001084197824 */ /* 0x000fe200078e0219 */
[----:B------:R-:W-:Y:S01]  /*8820*/  LOP3.LUT P5, RZ, R26, 0x1, RZ, 0xc0, !PT ;  /* 0x000000011aff7812 */ /* 0x000fe200078ac0ff */
[----:B------:R-:W-:Y:S01]  /*8830*/  IMAD R24, R24, 0x1000, R28 ;  /* 0x0000100018187824 */ /* 0x000fe200078e021c */
[----:B------:R-:W-:Y:S01]  /*8840*/  LOP3.LUT R29, R29, 0xff, RZ, 0xc0, !PT ;  /* 0x000000ff1d1d7812 */ /* 0x000fe200078ec0ff */
[----:B------:R-:W-:Y:S01]  /*8850*/  LDGSTS.E [R249+0x6c], desc[UR24][R42.64], P4 ;  /* 0x0006c0002af97fae */ /* 0x000fe2000a1a1018 */
[----:B------:R-:W-:-:S02]  /*8860*/  IADD3 R124, PT, PT, R124, R127, R126 ;  /* 0x0000007f7c7c7210 */ /* 0x000fc40007ffe07e */
[----:B------:R-:W-:Y:S02]  /*8870*/  LOP3.LUT R128, R128, 0xf00, RZ, 0xe2, !PT ;  /* 0x00000f0080807812 */ /* 0x000fe400078ee2ff */
[----:B------:R-:W-:Y:S01]  /*8880*/  SHF.R.U32.HI R26, RZ, 0x2, R9 ;  /* 0x00000002ff1a7819 */ /* 0x000fe20000011609 */
[----:B------:R-:W-:Y:S01]  /*8890*/  IMAD.IADD R29, R24, 0x1, R29 ;  /* 0x00000001181d7824 */ /* 0x000fe200078e021d */
[----:B------:R-:W-:Y:S01]  /*88a0*/  LOP3.LUT R25, R25, 0xff, RZ, 0xc0, !PT ;  /* 0x000000ff19197812 */ /* 0x000fe200078ec0ff */
[----:B------:R-:W-:Y:S01]  /*88b0*/  IMAD R124, R124, 0x1000, R128 ;  /* 0x000010007c7c7824 */ /* 0x000fe200078e0280 */
[----:B------:R-:W-:Y:S01]  /*88c0*/  LOP3.LUT P4, RZ, R26, 0x1, RZ, 0xc0, !PT ;  /* 0x000000011aff7812 */ /* 0x000fe2000788c0ff */
[----:B------:R4:W-:Y:S01]  /*88d0*/  LDGSTS.E [R249+0x70], desc[UR24][R44.64], P5 ;  /* 0x000700002cf97fae */ /* 0x0009e2000a9a1018 */
[----:B------:R-:W-:Y:S01]  /*88e0*/  IADD3 R24, P6, PT, R170, R225, RZ ;  /* 0x000000e1aa187210 */ /* 0x000fe20007fde0ff */
[----:B------:R-:W-:-:S04]  /*88f0*/  IMAD.IADD R74, R124, 0x1, R25 ;  /* 0x000000017c4a7824 */ /* 0x000fc800078e0219 */
[----:B------:R-:W-:Y:S01]  /*8900*/  IMAD.X R25, R171, 0x1, R75, P6 ;  /* 0x00000001ab197824 */ /* 0x000fe200030e064b */
[-C--:B------:R-:W-:Y:S02]  /*8910*/  IADD3 R26, P6, PT, R172, R225.reuse, RZ ;  /* 0x000000e1ac1a7210 */ /* 0x080fe40007fde0ff */
[----:B------:R-:W-:Y:S02]  /*8920*/  SHF.R.U32.HI R9, RZ, 0x1, R9 ;  /* 0x00000001ff097819 */ /* 0x000fe40000011609 */
[----:B------:R-:W-:Y:S01]  /*8930*/  PRMT R74, R29, 0x5410, R74 ;  /* 0x000054101d4a7816 */ /* 0x000fe2000000004a */
[----:B------:R-:W-:Y:S01]  /*8940*/  IMAD.X R27, R173, 0x1, R75, P6 ;  /* 0x00000001ad1b7824 */ /* 0x000fe200030e064b */
[----:B------:R5:W-:Y:S01]  /*8950*/  LDGSTS.E [R249+0x74], desc[UR24][R46.64], P4 ;  /* 0x000740002ef97fae */ /* 0x000be2000a1a1018 */
[----:B------:R-:W-:Y:S02]  /*8960*/  IADD3 R30, P6, PT, R176, R225, RZ ;  /* 0x000000e1b01e7210 */ /* 0x000fe40007fde0ff */
[----:B------:R-:W-:-:S02]  /*8970*/  LOP3.LUT P4, RZ, R9, 0x1, RZ, 0xc0, !PT ;  /* 0x0000000109ff7812 */ /* 0x000fc4000788c0ff */
[----:B------:R-:W-:Y:S01]  /*8980*/  SHF.R.U64 R9, R74, 0x1f, RZ ;  /* 0x0000001f4a097819 */ /* 0x000fe200000012ff */
[--C-:B------:R-:W-:Y:S01]  /*8990*/  IMAD.X R31, R177, 0x1, R75.reuse, P6 ;  /* 0x00000001b11f7824 */ /* 0x100fe200030e064b */
[-C--:B------:R-:W-:Y:S02]  /*89a0*/  IADD3 R28, P5, PT, R174, R225.reuse, RZ ;  /* 0x000000e1ae1c7210 */ /* 0x080fe40007fbe0ff */
[----:B------:R-:W-:Y:S02]  /*89b0*/  LOP3.LUT P6, RZ, R9, 0x1, RZ, 0xc0, !PT ;  /* 0x0000000109ff7812 */ /* 0x000fe400078cc0ff */
[----:B------:R-:W-:Y:S01]  /*89c0*/  SHF.R.U64 R9, R74, 0x1e, RZ ;  /* 0x0000001e4a097819 */ /* 0x000fe200000012ff */
[--C-:B------:R-:W-:Y:S01]  /*89d0*/  IMAD.X R29, R175, 0x1, R75.reuse, P5 ;  /* 0x00000001af1d7824 */ /* 0x100fe200028e064b */
[----:B------:R-:W-:Y:S02]  /*89e0*/  IADD3 R32, P5, PT, R178, R225, RZ ;  /* 0x000000e1b2207210 */ /* 0x000fe40007fbe0ff */
[C---:B------:R-:W-:Y:S01]  /*89f0*/  SHF.R.U64 R34, R74.reuse, 0x1d, RZ ;  /* 0x0000001d4a227819 */ /* 0x040fe200000012ff */
[----:B------:R-:W-:Y:S01]  /*8a00*/  LDGSTS.E [R249+0x78], desc[UR24][R48.64], P4 ;  /* 0x0007800030f97fae */ /* 0x000fe2000a1a1018 */
[----:B------:R-:W-:Y:S01]  /*8a10*/  LOP3.LUT P4, RZ, R9, 0x1, RZ, 0xc0, !PT ;  /* 0x0000000109ff7812 */ /* 0x000fe2000788c0ff */
[----:B------:R-:W-:Y:S01]  /*8a20*/  IMAD.X R33, R179, 0x1, R75, P5 ;  /* 0x00000001b3217824 */ /* 0x000fe200028e064b */
[----:B------:R-:W-:Y:S01]  /*8a30*/  SHF.R.U64 R9, R74, 0x1c, RZ ;  /* 0x0000001c4a097819 */ /* 0x000fe200000012ff */
[----:B------:R2:W-:Y:S01]  /*8a40*/  LDGSTS.E [R249+0x7c], desc[UR24][R50.64], !P1 ;  /* 0x0007c00032f97fae */ /* 0x0005e2000c9a1018 */
[----:B------:R-:W-:-:S02]  /*8a50*/  LOP3.LUT P5, RZ, R34, 0x1, RZ, 0xc0, !PT ;  /* 0x0000000122ff7812 */ /* 0x000fc400078ac0ff */
[----:B------:R-:W-:Y:S01]  /*8a60*/  LOP3.LUT P1, RZ, R9, 0x1, RZ, 0xc0, !PT ;  /* 0x0000000109ff7812 */ /* 0x000fe2000782c0ff */
[----:B------:R-:W-:Y:S01]  /*8a70*/  LDGSTS.E [R249+0x80], desc[UR24][R52.64], P6 ;  /* 0x0008000034f97fae */ /* 0x000fe2000b1a1018 */
[----:B------:R-:W-:Y:S02]  /*8a80*/  IADD3 R34, P6, PT, R180, R225, RZ ;  /* 0x000000e1b4227210 */ /* 0x000fe40007fde0ff */
[C---:B------:R-:W-:Y:S02]  /*8a90*/  SHF.R.U64 R9, R74.reuse, 0x1b, RZ ;  /* 0x0000001b4a097819 */ /* 0x040fe400000012ff */
[C---:B-1----:R-:W-:Y:S01]  /*8aa0*/  SHF.R.U64 R36, R74.reuse, 0x1a, RZ ;  /* 0x0000001a4a247819 */ /* 0x042fe200000012ff */
[----:B------:R-:W-:Y:S01]  /*8ab0*/  IMAD.X R35, R181, 0x1, R75, P6 ;  /* 0x00000001b5237824 */ /* 0x000fe200030e064b */
[----:B------:R-:W-:Y:S01]  /*8ac0*/  LOP3.LUT P6, RZ, R9, 0x1, RZ, 0xc0, !PT ;  /* 0x0000000109ff7812 */ /* 0x000fe200078cc0ff */
[----:B------:R1:W-:Y:S01]  /*8ad0*/  LDGSTS.E [R249+0x84], desc[UR24][R54.64], P4 ;  /* 0x0008400036f97fae */ /* 0x0003e2000a1a1018 */
[----:B------:R-:W-:-:S02]  /*8ae0*/  SHF.R.U64 R9, R74, 0x19, RZ ;  /* 0x000000194a097819 */ /* 0x000fc400000012ff */
[----:B------:R-:W-:Y:S01]  /*8af0*/  LOP3.LUT P4, RZ, R36, 0x1, RZ, 0xc0, !PT ;  /* 0x0000000124ff7812 */ /* 0x000fe2000788c0ff */
[----:B------:R1:W-:Y:S01]  /*8b00*/  LDGSTS.E [R249+0x88], desc[UR24][R56.64], P5 ;  /* 0x0008800038f97fae */ /* 0x0003e2000a9a1018 */
[----:B------:R-:W-:-:S03]  /*8b10*/  LOP3.LUT P5, RZ, R9, 0x1, RZ, 0xc0, !PT ;  /* 0x0000000109ff7812 */ /* 0x000fc600078ac0ff */
[----:B------:R-:W-:Y:S01]  /*8b20*/  LDGSTS.E [R249+0x8c], desc[UR24][R58.64], P1 ;  /* 0x0008c0003af97fae */ /* 0x000fe200089a1018 */
[-C--:B------:R-:W-:Y:S02]  /*8b30*/  IADD3 R36, P1, PT, R182, R225.reuse, RZ ;  /* 0x000000e1b6247210 */ /* 0x080fe40007f3e0ff */
[C---:B------:R-:W-:Y:S01]  /*8b40*/  SHF.R.U64 R9, R74.reuse, 0x18, RZ ;  /* 0x000000184a097819 */ /* 0x040fe200000012ff */
[----:B------:R1:W-:Y:S02]  /*8b50*/  LDGSTS.E [R249+0x90], desc[UR24][R60.64], P6 ;  /* 0x000900003cf97fae */ /* 0x0003e4000b1a1018 */
[----:B------:R-:W-:Y:S01]  /*8b60*/  IMAD.X R37, R183, 0x1, R75, P1 ;  /* 0x00000001b7257824 */ /* 0x000fe200008e064b */
[----:B------:R-:W-:Y:S01]  /*8b70*/  LOP3.LUT P1, RZ, R9, 0x1, RZ, 0xc0, !PT ;  /* 0x0000000109ff7812 */ /* 0x000fe2000782c0ff */
[----:B------:R-:W-:Y:S01]  /*8b80*/  LDGSTS.E [R249+0x94], desc[UR24][R62.64], P4 ;  /* 0x000940003ef97fae */ /* 0x000fe2000a1a1018 */
[----:B------:R-:W-:Y:S02]  /*8b90*/  SHF.R.U64 R9, R74, 0x17, RZ ;  /* 0x000000174a097819 */ /* 0x000fe400000012ff */
[----:B---3--:R-:W-:Y:S01]  /*8ba0*/  IADD3 R40, P4, PT, R186, R225, RZ ;  /* 0x000000e1ba287210 */ /* 0x008fe20007f9e0ff */
[----:B------:R3:W-:Y:S01]  /*8bb0*/  LDGSTS.E [R249+0x98], desc[UR24][R64.64], P5 ;  /* 0x0009800040f97fae */ /* 0x0007e2000a9a1018 */
[----:B------:R-:W-:-:S02]  /*8bc0*/  LOP3.LUT P5, RZ, R9, 0x1, RZ, 0xc0, !PT ;  /* 0x0000000109ff7812 */ /* 0x000fc400078ac0ff */
[----:B------:R-:W-:Y:S01]  /*8bd0*/  SHF.R.U64 R9, R74, 0x16, RZ ;  /* 0x000000164a097819 */ /* 0x000fe200000012ff */
[----:B------:R-:W-:-:S03]  /*8be0*/  IMAD.X R41, R187, 0x1, R75, P4 ;  /* 0x00000001bb297824 */ /* 0x000fc600020e064b */
[----:B------:R-:W-:Y:S01]  /*8bf0*/  LOP3.LUT P4, RZ, R9, 0x1, RZ, 0xc0, !PT ;  /* 0x0000000109ff7812 */ /* 0x000fe2000788c0ff */
[----:B------:R1:W-:Y:S01]  /*8c00*/  LDGSTS.E [R249+0x9c], desc[UR24][R66.64], P1 ;  /* 0x0009c00042f97fae */ /* 0x0003e200089a1018 */
[C---:B----4-:R-:W-:Y:S02]  /*8c10*/  SHF.R.U64 R44, R74.reuse, 0x15, RZ ;  /* 0x000000154a2c7819 */ /* 0x050fe400000012ff */
[----:B------:R-:W-:Y:S02]  /*8c20*/  SHF.R.U64 R9, R74, 0x14, RZ ;  /* 0x000000144a097819 */ /* 0x000fe400000012ff */
[----:B------:R-:W-:Y:S01]  /*8c30*/  LOP3.LUT P1, RZ, R44, 0x1, RZ, 0xc0, !PT ;  /* 0x000000012cff7812 */ /* 0x000fe2000782c0ff */
[----:B------:R4:W-:Y:S01]  /*8c40*/  LDGSTS.E [R249+0xa0], desc[UR24][R72.64], P5 ;  /* 0x000a000048f97fae */ /* 0x0009e2000a9a1018 */
[----:B------:R-:W-:Y:S02]  /*8c50*/  LOP3.LUT P5, RZ, R9, 0x1, RZ, 0xc0, !PT ;  /* 0x0000000109ff7812 */ /* 0x000fe400078ac0ff */
[----:B------:R-:W-:-:S03]  /*8c60*/  SHF.R.U64 R9, R74, 0x13, RZ ;  /* 0x000000134a097819 */ /* 0x000fc600000012ff */
[----:B------:R1:W-:Y:S01]  /*8c70*/  LDGSTS.E [R249+0xa4], desc[UR24][R76.64], P4 ;  /* 0x000a40004cf97fae */ /* 0x0003e2000a1a1018 */
[----:B------:R-:W-:Y:S02]  /*8c80*/  LOP3.LUT P4, RZ, R9, 0x1, RZ, 0xc0, !PT ;  /* 0x0000000109ff7812 */ /* 0x000fe4000788c0ff */
[C---:B------:R-:W-:Y:S02]  /*8c90*/  SHF.R.U64 R9, R74.reuse, 0x12, RZ ;  /* 0x000000124a097819 */ /* 0x040fe400000012ff */
[C---:B-----5:R-:W-:Y:S01]  /*8ca0*/  SHF.R.U64 R46, R74.reuse, 0x11, RZ ;  /* 0x000000114a2e7819 */ /* 0x060fe200000012ff */
[----:B------:R1:W-:Y:S01]  /*8cb0*/  LDGSTS.E [R249+0xa8], desc[UR24][R78.64], P1 ;  /* 0x000a80004ef97fae */ /* 0x0003e200089a1018 */
[----:B------:R-:W-:Y:S02]  /*8cc0*/  LOP3.LUT P1, RZ, R9, 0x1, RZ, 0xc0, !PT ;  /* 0x0000000109ff7812 */ /* 0x000fe4000782c0ff */
[----:B------:R-:W-:Y:S01]  /*8cd0*/  SHF.R.U64 R9, R74, 0x10, RZ ;  /* 0x000000104a097819 */ /* 0x000fe200000012ff */
[----:B------:R1:W-:Y:S01]  /*8ce0*/  LDGSTS.E [R249+0xac], desc[UR24][R80.64], P5 ;  /* 0x000ac00050f97fae */ /* 0x0003e2000a9a1018 */
[----:B------:R-:W-:-:S03]  /*8cf0*/  LOP3.LUT P5, RZ, R46, 0x1, RZ, 0xc0, !PT ;  /* 0x000000012eff7812 */ /* 0x000fc600078ac0ff */
[----:B------:R1:W-:Y:S01]  /*8d00*/  LDGSTS.E [R249+0xb0], desc[UR24][R82.64], P4 ;  /* 0x000b000052f97fae */ /* 0x0003e2000a1a1018 */
[----:B------:R-:W-:Y:S02]  /*8d10*/  LOP3.LUT P4, RZ, R9, 0x1, RZ, 0xc0, !PT ;  /* 0x0000000109ff7812 */ /* 0x000fe4000788c0ff */
[----:B------:R-:W-:-:S03]  /*8d20*/  SHF.R.U64 R9, R74, 0xf, RZ ;  /* 0x0000000f4a097819 */ /* 0x000fc600000012ff */
[----:B------:R1:W-:Y:S01]  /*8d30*/  LDGSTS.E [R249+0xb4], desc[UR24][R84.64], P1 ;  /* 0x000b400054f97fae */ /* 0x0003e200089a1018 */
[----:B------:R-:W-:Y:S02]  /*8d40*/  LOP3.LUT P1, RZ, R9, 0x1, RZ, 0xc0, !PT ;  /* 0x0000000109ff7812 */ /* 0x000fe4000782c0ff */
[----:B------:R-:W-:Y:S01]  /*8d50*/  SHF.R.U64 R9, R74, 0xe, RZ ;  /* 0x0000000e4a097819 */ /* 0x000fe200000012ff */
[----:B------:R3:W-:Y:S04]  /*8d60*/  LDGSTS.E [R249+0xb8], desc[UR24][R86.64], P5 ;  /* 0x000b800056f97fae */ /* 0x0007e8000a9a1018 */
[----:B------:R3:W-:Y:S01]  /*8d70*/  LDGSTS.E [R249+0xbc], desc[UR24][R88.64], P4 ;  /* 0x000bc00058f97fae */ /* 0x0007e2000a1a1018 */
[----:B--2---:R-:W-:Y:S02]  /*8d80*/  IADD3 R50, P4, PT, R196, R225, RZ ;  /* 0x000000e1c4327210 */ /* 0x004fe40007f9e0ff */
[----:B------:R-:W-:-:S02]  /*8d90*/  LOP3.LUT P5, RZ, R9, 0x1, RZ, 0xc0, !PT ;  /* 0x0000000109ff7812 */ /* 0x000fc400078ac0ff */
[C---:B------:R-:W-:Y:S01]  /*8da0*/  SHF.R.U64 R9, R74.reuse, 0xd, RZ ;  /* 0x0000000d4a097819 */ /* 0x040fe200000012ff */
[----:B------:R-:W-:Y:S01]  /*8db0*/  IMAD.X R51, R197, 0x1, R75, P4 ;  /* 0x00000001c5337824 */ /* 0x000fe200020e064b */
[C---:B-1----:R-:W-:Y:S01]  /*8dc0*/  SHF.R.U64 R54, R74.reuse, 0xc, RZ ;  /* 0x0000000c4a367819 */ /* 0x042fe200000012ff */
[----:B------:R1:W-:Y:S01]  /*8dd0*/  LDGSTS.E [R249+0xc0], desc[UR24][R90.64], P1 ;  /* 0x000c00005af97fae */ /* 0x0003e200089a1018 */
[----:B------:R-:W-:Y:S02]  /*8de0*/  LOP3.LUT P4, RZ, R9, 0x1, RZ, 0xc0, !PT ;  /* 0x0000000109ff7812 */ /* 0x000fe4000788c0ff */
[----:B------:R-:W-:Y:S02]  /*8df0*/  SHF.R.U64 R9, R74, 0xb, RZ ;  /* 0x0000000b4a097819 */ /* 0x000fe400000012ff */
[----:B------:R-:W-:-:S03]  /*8e00*/  LOP3.LUT P1, RZ, R54, 0x1, RZ, 0xc0, !PT ;  /* 0x0000000136ff7812 */ /* 0x000fc6000782c0ff */
[----:B------:R1:W-:Y:S01]  /*8e10*/  LDGSTS.E [R249+0xc4], desc[UR24][R92.64], P5 ;  /* 0x000c40005cf97fae */ /* 0x0003e2000a9a1018 */
[----:B------:R-:W-:Y:S02]  /*8e20*/  LOP3.LUT P5, RZ, R9, 0x1, RZ, 0xc0, !PT ;  /* 0x0000000109ff7812 */ /* 0x000fe400078ac0ff */
[----:B------:R-:W-:-:S03]  /*8e30*/  SHF.R.U64 R9, R74, 0xa, RZ ;  /* 0x0000000a4a097819 */ /* 0x000fc600000012ff */
[----:B------:R1:W-:Y:S01]  /*8e40*/  LDGSTS.E [R249+0xc8], desc[UR24][R94.64], P4 ;  /* 0x000c80005ef97fae */ /* 0x0003e2000a1a1018 */
[----:B------:R-:W-:Y:S01]  /*8e50*/  LOP3.LUT P4, RZ, R9, 0x1, RZ, 0xc0, !PT ;  /* 0x0000000109ff7812 */ /* 0x000fe2000788c0ff */
[----:B------:R-:W2:Y:S01]  /*8e60*/  S2R R227, SR_TID.X ;  /* 0x0000000000e37919 */ /* 0x000ea20000002100 */
[C---:B------:R-:W-:Y:S02]  /*8e70*/  SHF.R.U64 R9, R74.reuse, 0x9, RZ ;  /* 0x000000094a097819 */ /* 0x040fe400000012ff */
[C---:B------:R-:W-:Y:S01]  /*8e80*/  SHF.R.U64 R56, R74.reuse, 0x8, RZ ;  /* 0x000000084a387819 */ /* 0x040fe200000012ff */
[----:B------:R1:W-:Y:S01]  /*8e90*/  LDGSTS.E [R249+0xcc], desc[UR24][R96.64], P1 ;  /* 0x000cc00060f97fae */ /* 0x0003e200089a1018 */
[----:B------:R-:W-:Y:S02]  /*8ea0*/  LOP3.LUT P1, RZ, R9, 0x1, RZ, 0xc0, !PT ;  /* 0x0000000109ff7812 */ /* 0x000fe4000782c0ff */
[----:B------:R-:W-:Y:S01]  /*8eb0*/  SHF.R.U64 R9, R74, 0x7, RZ ;  /* 0x000000074a097819 */ /* 0x000fe200000012ff */
[----:B------:R1:W-:Y:S01]  /*8ec0*/  LDGSTS.E [R249+0xd0], desc[UR24][R98.64], P5 ;  /* 0x000d000062f97fae */ /* 0x0003e2000a9a1018 */
[----:B------:R-:W-:-:S02]  /*8ed0*/  IADD3 R38, P6, PT, R184, R225, RZ ;  /* 0x000000e1b8267210 */ /* 0x000fc40007fde0ff */
[----:B------:R-:W-:Y:S01]  /*8ee0*/  LOP3.LUT P5, RZ, R56, 0x1, RZ, 0xc0, !PT ;  /* 0x0000000138ff7812 */ /* 0x000fe200078ac0ff */
[----:B------:R1:W-:Y:S01]  /*8ef0*/  LDGSTS.E [R249+0xd4], desc[UR24][R100.64], P4 ;  /* 0x000d400064f97fae */ /* 0x0003e2000a1a1018 */
[----:B------:R-:W-:Y:S01]  /*8f00*/  LOP3.LUT P4, RZ, R9, 0x1, RZ, 0xc0, !PT ;  /* 0x0000000109ff7812 */ /* 0x000fe2000788c0ff */
[----:B------:R-:W-:Y:S01]  /*8f10*/  IMAD.X R39, R185, 0x1, R75, P6 ;  /* 0x00000001b9277824 */ /* 0x000fe200030e064b */
[----:B------:R-:W-:Y:S02]  /*8f20*/  IADD3 R42, P6, PT, R188, R225, RZ ;  /* 0x000000e1bc2a7210 */ /* 0x000fe40007fde0ff */
[----:B------:R-:W5:Y:S01]  /*8f30*/  LDC R188, c[0x0][0x3a0] ;  /* 0x0000e800ffbc7b82 */ /* 0x000f620000000800 */
[----:B------:R-:W-:Y:S01]  /*8f40*/  SHF.R.U64 R9, R74, 0x6, RZ ;  /* 0x000000064a097819 */ /* 0x000fe200000012ff */
[----:B------:R1:W-:Y:S03]  /*8f50*/  LDGSTS.E [R249+0xd8], desc[UR24][R102.64], P1 ;  /* 0x000d800066f97fae */ /* 0x0003e600089a1018 */
[----:B------:R-:W-:-:S02]  /*8f60*/  LOP3.LUT P1, RZ, R9, 0x1, RZ, 0xc0, !PT ;  /* 0x0000000109ff7812 */ /* 0x000fc4000782c0ff */
[----:B------:R-:W-:Y:S01]  /*8f70*/  SHF.R.U64 R9, R74, 0x5, RZ ;  /* 0x000000054a097819 */ /* 0x000fe200000012ff */
[----:B------:R1:W-:Y:S04]  /*8f80*/  LDGSTS.E [R249+0xdc], desc[UR24][R104.64], P5 ;  /* 0x000dc00068f97fae */ /* 0x0003e8000a9a1018 */
[----:B------:R1:W-:Y:S01]  /*8f90*/  LDGSTS.E [R249+0xe0], desc[UR24][R106.64], P4 ;  /* 0x000e00006af97fae */ /* 0x0003e2000a1a1018 */
[-C--:B------:R-:W-:Y:S02]  /*8fa0*/  IADD3 R60, P4, PT, R206, R225.reuse, RZ ;  /* 0x000000e1ce3c7210 */ /* 0x080fe40007f9e0ff */
[----:B------:R-:W-:Y:S02]  /*8fb0*/  LOP3.LUT P5, RZ, R9, 0x1, RZ, 0xc0, !PT ;  /* 0x0000000109ff7812 */ /* 0x000fe400078ac0ff */
[----:B------:R-:W-:Y:S01]  /*8fc0*/  SHF.R.U64 R9, R74, 0x4, RZ ;  /* 0x000000044a097819 */ /* 0x000fe200000012ff */
[--C-:B------:R-:W-:Y:S01]  /*8fd0*/  IMAD.X R61, R207, 0x1, R75.reuse, P4 ;  /* 0x00000001cf3d7824 */ /* 0x100fe200020e064b */
[----:B--2---:R-:W-:Y:S01]  /*8fe0*/  LOP3.LUT R227, R227, 0x3f, RZ, 0xc0, !PT ;  /* 0x0000003fe3e37812 */ /* 0x004fe200078ec0ff */
[----:B------:R-:W-:Y:S01]  /*8ff0*/  VIADD R226, R226, 0xffffff80 ;  /* 0xffffff80e2e27836 */ /* 0x000fe20000000000 */
[----:B------:R-:W-:Y:S01]  /*9000*/  LOP3.LUT P4, RZ, R9, 0x1, RZ, 0xc0, !PT ;  /* 0x0000000109ff7812 */ /* 0x000fe2000788c0ff */
[----:B------:R-:W-:Y:S01]  /*9010*/  IMAD.X R43, R189, 0x1, R75, P6 ;  /* 0x00000001bd2b7824 */ /* 0x000fe200030e064b */
[----:B------:R-:W-:Y:S01]  /*9020*/  IADD3 R44, P6, PT, R190, R225, RZ ;  /* 0x000000e1be2c7210 */ /* 0x000fe20007fde0ff */
[----:B------:R1:W-:Y:S01]  /*9030*/  LDGSTS.E [R249+0xe4], desc[UR24][R108.64], P1 ;  /* 0x000e40006cf97fae */ /* 0x0003e200089a1018 */
[----:B------:R-:W-:-:S02]  /*9040*/  ISETP.GE.AND P1, PT, R227, R226, PT ;  /* 0x000000e2e300720c */ /* 0x000fc40003f26270 */
[----:B---3--:R-:W-:Y:S01]  /*9050*/  SHF.R.U64 R64, R74, 0x3, RZ ;  /* 0x000000034a407819 */ /* 0x008fe200000012ff */
[--C-:B------:R-:W-:Y:S01]  /*9060*/  IMAD.X R45, R191, 0x1, R75.reuse, P6 ;  /* 0x00000001bf2d7824 */ /* 0x100fe200030e064b */
[----:B------:R-:W-:Y:S01]  /*9070*/  SEL R9, RZ, 0x4, P1 ;  /* 0x00000004ff097807 */ /* 0x000fe20000800000 */
[----:B-----5:R-:W-:Y:S01]  /*9080*/  VIADD R188, R188, 0x3f ;  /* 0x0000003fbcbc7836 */ /* 0x020fe20000000000 */
[----:B------:R-:W-:Y:S01]  /*9090*/  IADD3 R46, P6, PT, R192, R225, RZ ;  /* 0x000000e1c02e7210 */ /* 0x000fe20007fde0ff */
[----:B------:R1:W-:Y:S01]  /*90a0*/  LDGSTS.E [R249+0xe8], desc[UR24][R110.64], P5 ;  /* 0x000e80006ef97fae */ /* 0x0003e2000a9a1018 */
[----:B------:R-:W-:Y:S02]  /*90b0*/  LOP3.LUT P1, RZ, R64, 0x1, RZ, 0xc0, !PT ;  /* 0x0000000140ff7812 */ /* 0x000fe4000782c0ff */
[----:B------:R-:W-:Y:S01]  /*90c0*/  ISETP.GT.AND P5, PT, R188, 0xbf, PT ;  /* 0x000000bfbc00780c */ /* 0x000fe20003fa4270 */
[----:B------:R1:W-:Y:S01]  /*90d0*/  LDGSTS.E [R249+0xec], desc[UR24][R112.64], P4 ;  /* 0x000ec00070f97fae */ /* 0x0003e2000a1a1018 */
[----:B------:R-:W-:Y:S01]  /*90e0*/  IMAD.X R47, R193, 0x1, R75, P6 ;  /* 0x00000001c12f7824 */ /* 0x000fe200030e064b */
[----:B------:R-:W-:-:S02]  /*90f0*/  SHF.R.U64 R65, R74, 0x2, RZ ;  /* 0x000000024a417819 */ /* 0x000fc400000012ff */
[-C--:B------:R-:W-:Y:S02]  /*9100*/  IADD3 R64, P4, PT, R210, R225.reuse, RZ ;  /* 0x000000e1d2407210 */ /* 0x080fe40007f9e0ff */
[-C--:B------:R-:W-:Y:S02]  /*9110*/  IADD3 R48, P6, PT, R194, R225.reuse, RZ ;  /* 0x000000e1c2307210 */ /* 0x080fe40007fde0ff */
[----:B------:R-:W-:Y:S02]  /*9120*/  SHF.R.U64 R74, R74, 0x1, RZ ;  /* 0x000000014a4a7819 */ /* 0x000fe400000012ff */
[----:B------:R-:W-:Y:S01]  /*9130*/  SEL R9, R9, RZ, P5 ;  /* 0x000000ff09097207 */ /* 0x000fe20002800000 */
[----:B------:R1:W-:Y:S01]  /*9140*/  LDGSTS.E [R249+0xf0], desc[UR24][R114.64], P1 ;  /* 0x000f000072f97fae */ /* 0x0003e200089a1018 */
[----:B------:R-:W-:Y:S01]  /*9150*/  LOP3.LUT P5, RZ, R65, 0x1, RZ, 0xc0, !PT ;  /* 0x0000000141ff7812 */ /* 0x000fe200078ac0ff */
[--C-:B------:R-:W-:Y:S01]  /*9160*/  IMAD.X R65, R211, 0x1, R75.reuse, P4 ;  /* 0x00000001d3417824 */ /* 0x100fe200020e064b */
[----:B------:R-:W-:Y:S01]  /*9170*/  LOP3.LUT P4, RZ, R74, 0x1, RZ, 0xc0, !PT ;  /* 0x000000014aff7812 */ /* 0x000fe2000788c0ff */
[----:B------:R-:W-:Y:S01]  /*9180*/  IMAD.X R49, R195, 0x1, R75, P6 ;  /* 0x00000001c3317824 */ /* 0x000fe200030e064b */
[----:B------:R-:W-:-:S02]  /*9190*/  IADD3 R52, P6, PT, R198, R225, RZ ;  /* 0x000000e1c6347210 */ /* 0x000fc40007fde0ff */
[----:B------:R-:W-:-:S03]  /*91a0*/  ISETP.NE.U32.AND P1, PT, R9, RZ, PT ;  /* 0x000000ff0900720c */ /* 0x000fc60003f25070 */
[----:B------:R-:W-:Y:S01]  /*91b0*/  IMAD.X R53, R199, 0x1, R75, P6 ;  /* 0x00000001c7357824 */ /* 0x000fe200030e064b */
[----:B------:R-:W-:-:S03]  /*91c0*/  IADD3 R54, P6, PT, R200, R225, RZ ;  /* 0x000000e1c8367210 */ /* 0x000fc60007fde0ff */
[----:B------:R1:W-:Y:S02]  /*91d0*/  LDGSTS.E [R249+0xf4], desc[UR24][R116.64], P5 ;  /* 0x000f400074f97fae */ /* 0x0003e4000a9a1018 */
[--C-:B------:R-:W-:Y:S01]  /*91e0*/  IMAD.X R55, R201, 0x1, R75.reuse, P6 ;  /* 0x00000001c9377824 */ /* 0x100fe200030e064b */
[----:B------:R-:W-:Y:S01]  /*91f0*/  IADD3 R56, P6, PT, R202, R225, RZ ;  /* 0x000000e1ca387210 */ /* 0x000fe20007fde0ff */
[----:B------:R1:W-:Y:S04]  /*9200*/  LDGSTS.E [R249+0xf8], desc[UR24][R118.64], P4 ;  /* 0x000f800076f97fae */ /* 0x0003e8000a1a1018 */
[----:B------:R1:W-:Y:S01]  /*9210*/  LDGSTS.E [R249+0xfc], desc[UR24][R120.64], !P3 ;  /* 0x000fc00078f97fae */ /* 0x0003e2000d9a1018 */
[----:B------:R-:W-:-:S03]  /*9220*/  IMAD.X R57, R203, 0x1, R75, P6 ;  /* 0x00000001cb397824 */ /* 0x000fc600030e064b */
[----:B------:R-:W0:Y:S01]  /*9230*/  LDGDEPBAR ;  /* 0x00000000000079af */ /* 0x000e220000000000 */
[----:B------:R-:W-:-:S03]  /*9240*/  IADD3 R58, P6, PT, R204, R225, RZ ;  /* 0x000000e1cc3a7210 */ /* 0x000fc60007fde0ff */
[----:B------:R1:W-:Y:S04]  /*9250*/  LDGSTS.E [R248+0x30000], desc[UR24][R4.64], P1 ;  /* 0x3000000004f87fae */ /* 0x0003e800089a1018 */
[----:B------:R1:W-:Y:S04]  /*9260*/  LDGSTS.E [R248+0x30400], desc[UR24][R6.64], P1 ;  /* 0x3040000006f87fae */ /* 0x0003e800089a1018 */
[----:B------:R1:W-:Y:S04]  /*9270*/  LDGSTS.E [R248+0x30800], desc[UR24][R10.64], P1 ;  /* 0x308000000af87fae */ /* 0x0003e800089a1018 */
[----:B------:R1:W-:Y:S04]  /*9280*/  LDGSTS.E [R248+0x30c00], desc[UR24][R12.64], P1 ;  /* 0x30c000000cf87fae */ /* 0x0003e800089a1018 */
[----:B------:R1:W-:Y:S01]  /*9290*/  LDGSTS.E [R248+0x31000], desc[UR24][R14.64], P1 ;  /* 0x310000000ef87fae */ /* 0x0003e200089a1018 */
[----:B------:R-:W-:-:S03]  /*92a0*/  IMAD.X R59, R205, 0x1, R75, P6 ;  /* 0x00000001cd3b7824 */ /* 0x000fc600030e064b */
[----:B------:R1:W-:Y:S01]  /*92b0*/  LDGSTS.E [R248+0x31400], desc[UR24][R16.64], P1 ;  /* 0x3140000010f87fae */ /* 0x0003e200089a1018 */
        /* <DEDUP_REMOVED lines=16> */
[----:B----4-:R-:W-:-:S03]  /*93c0*/  IADD3 R72, P6, PT, R222, R225, RZ ;  /* 0x000000e1de487210 */ /* 0x010fc60007fde0ff */
[----:B------:R1:W-:Y:S04]  /*93d0*/  LDGSTS.E [R69+0x30a00], desc[UR24][R42.64], P1 ;  /* 0x30a000002a457fae */ /* 0x0003e800089a1018 */
[----:B------:R1:W-:Y:S04]  /*93e0*/  LDGSTS.E [R69+0x30e00], desc[UR24][R44.64], P1 ;  /* 0x30e000002c457fae */ /* 0x0003e800089a1018 */
[----:B------:R1:W-:Y:S04]  /*93f0*/  LDGSTS.E [R69+0x31200], desc[UR24][R46.64], P1 ;  /* 0x312000002e457fae */ /* 0x0003e800089a1018 */
[----:B------:R1:W-:Y:S04]  /*9400*/  LDGSTS.E [R69+0x31600], desc[UR24][R48.64], P1 ;  /* 0x3160000030457fae */ /* 0x0003e800089a1018 */
[----:B------:R1:W-:Y:S01]  /*9410*/  LDGSTS.E [R69+0x31a00], desc[UR24][R50.64], P1 ;  /* 0x31a0000032457fae */ /* 0x0003e200089a1018 */
[----:B------:R-:W-:-:S03]  /*9420*/  IMAD.X R73, R223, 0x1, R75, P6 ;  /* 0x00000001df497824 */ /* 0x000fc600030e064b */
[----:B------:R1:W-:Y:S04]  /*9430*/  LDGSTS.E [R69+0x31e00], desc[UR24][R52.64], P1 ;  /* 0x31e0000034457fae */ /* 0x0003e800089a1018 */
[----:B------:R1:W-:Y:S04]  /*9440*/  LDGSTS.E [R69+0x32200], desc[UR24][R54.64], P1 ;  /* 0x3220000036457fae */ /* 0x0003e800089a1018 */
[----:B------:R1:W-:Y:S04]  /*9450*/  LDGSTS.E [R69+0x32600], desc[UR24][R56.64], P1 ;  /* 0x3260000038457fae */ /* 0x0003e800089a1018 */
[----:B------:R1:W-:Y:S04]  /*9460*/  LDGSTS.E [R69+0x32a00], desc[UR24][R58.64], P1 ;  /* 0x32a000003a457fae */ /* 0x0003e800089a1018 */
[----:B------:R1:W-:Y:S04]  /*9470*/  STL [R1+0x48], R225 ;  /* 0x000048e101007387 */ /* 0x0003e80000100800 */
[----:B------:R1:W-:Y:S04]  /*9480*/  LDGSTS.E [R69+0x32e00], desc[UR24][R60.64], P1 ;  /* 0x32e000003c457fae */ /* 0x0003e800089a1018 */
[----:B------:R1:W-:Y:S04]  /*9490*/  LDGSTS.E [R69+0x33200], desc[UR24][R62.64], P1 ;  /* 0x332000003e457fae */ /* 0x0003e800089a1018 */
[----:B------:R1:W-:Y:S04]  /*94a0*/  LDGSTS.E [R69+0x33600], desc[UR24][R64.64], P1 ;  /* 0x3360000040457fae */ /* 0x0003e800089a1018 */
[----:B------:R1:W-:Y:S04]  /*94b0*/  LDGSTS.E [R69+0x33a00], desc[UR24][R66.64], P1 ;  /* 0x33a0000042457fae */ /* 0x0003e800089a1018 */
[----:B------:R1:W-:Y:S01]  /*94c0*/  LDGSTS.E [R69+0x33e00], desc[UR24][R72.64], P1 ;  /* 0x33e0000048457fae */ /* 0x0003e200089a1018 */
[----:B------:R-:W-:Y:S01]  /*94d0*/  ISETP.GE.AND P1, PT, R188, 0x80, PT ;  /* 0x00000080bc00780c */ /* 0x000fe20003f26270 */
[----:B------:R-:W-:-:S02]  /*94e0*/  UMOV UR6, URZ ;  /* 0x000000ff00067c82 */ /* 0x000fc40008000000 */
[----:B------:R-:W0:Y:S01]  /*94f0*/  LDGDEPBAR ;  /* 0x00000000000079af */ /* 0x000e220000000000 */
[----:B------:R-:W-:-:S09]  /*9500*/  ISETP.GE.AND P3, PT, R188, 0x40, PT ;  /* 0x00000040bc00780c */ /* 0x000fd20003f66270 */
[----:B-1----:R-:W-:Y:S05]  /*9510*/  @!P1 BRA `(.L_x_8) ;  /* 0x0000004c00849947 */ /* 0x002fea0003800000 */
[----:B------:R-:W2:Y:S01]  /*9520*/  LDL.LU R232, [R1+0x50] ;  /* 0x0000500001e87983 */ /* 0x000ea20000300800 */
[----:B------:R-:W-:Y:S01]  /*9530*/  SHF.R.S32.HI R204, RZ, 0x1f, R251 ;  /* 0x0000001fffcc7819 */ /* 0x000fe200000114fb */
[----:B------:R-:W1:Y:S02]  /*9540*/  LDC.64 R4, c[0x0][0x380] ;  /* 0x0000e000ff047b82 */ /* 0x000e640000000a00 */
[----:B------:R-:W3:Y:S04]  /*9550*/  LDL.LU R229, [R1+0x54] ;  /* 0x0000540001e57983 */ /* 0x000ee80000300800 */
[----:B------:R-:W4:Y:S02]  /*9560*/  LDL.LU R227, [R1+0x58] ;  /* 0x0000580001e37983 */ /* 0x000f240000300800 */
[----:B------:R-:W5:Y:S02]  /*9570*/  LDC.64 R72, c[0x0][0x388] ;  /* 0x0000e200ff487b82 */ /* 0x000f640000000a00 */
[----:B------:R-:W5:Y:S04]  /*9580*/  LDL.LU R225, [R1+0x5c] ;  /* 0x00005c0001e17983 */ /* 0x000f680000300800 */
        /* <DEDUP_REMOVED lines=9> */
[----:B------:R-:W5:Y:S01]  /*9620*/  LDL.LU R231, [R1+0x84] ;  /* 0x0000840001e77983 */ /* 0x000f620000300800 */
[----:B--2---:R-:W-:-:S02]  /*9630*/  IADD3 R20, P4, PT, R251, R232, RZ ;  /* 0x000000e8fb147210 */ /* 0x004fc40007f9e0ff */
[C---:B---3--:R-:W-:Y:S02]  /*9640*/  IADD3 R17, P1, PT, R251.reuse, R229, RZ ;  /* 0x000000e5fb117210 */ /* 0x048fe40007f3e0ff */
[-C--:B------:R-:W-:Y:S02]  /*9650*/  LEA.HI.X.SX32 R23, R232, R204.reuse, 0x1, P4 ;  /* 0x000000cce8177211 */ /* 0x080fe400020f0eff */
[----:B----4-:R-:W-:Y:S02]  /*9660*/  IADD3 R14, P6, PT, R251, R227, RZ ;  /* 0x000000e3fb0e7210 */ /* 0x010fe40007fde0ff */
[-C--:B------:R-:W-:Y:S02]  /*9670*/  LEA.HI.X.SX32 R22, R229, R204.reuse, 0x1, P1 ;  /* 0x000000cce5167211 */ /* 0x080fe400008f0eff */
[----:B-----5:R-:W-:Y:S01]  /*9680*/  IADD3 R12, P5, PT, R251, R225, RZ ;  /* 0x000000e1fb0c7210 */ /* 0x020fe20007fbe0ff */
[----:B------:R-:W2:Y:S01]  /*9690*/  LDL.LU R229, [R1+0x88] ;  /* 0x0000880001e57983 */ /* 0x000ea20000300800 */
[----:B------:R-:W-:-:S02]  /*96a0*/  LEA.HI.X.SX32 R21, R227, R204, 0x1, P6 ;  /* 0x000000cce3157211 */ /* 0x000fc400030f0eff */
[----:B------:R-:W-:Y:S01]  /*96b0*/  IADD3 R11, P4, PT, R251, R230, RZ ;  /* 0x000000e6fb0b7210 */ /* 0x000fe20007f9e0ff */
[----:B------:R-:W3:Y:S01]  /*96c0*/  LDL.LU R227, [R1+0x8c] ;  /* 0x00008c0001e37983 */ /* 0x000ee20000300800 */
[----:B------:R-:W-:Y:S02]  /*96d0*/  LEA.HI.X.SX32 R19, R225, R204, 0x1, P5 ;  /* 0x000000cce1137211 */ /* 0x000fe400028f0eff */
[C---:B------:R-:W-:Y:S01]  /*96e0*/  IADD3 R10, P1, PT, R251.reuse, R228, RZ ;  /* 0x000000e4fb0a7210 */ /* 0x040fe20007f3e0ff */
[----:B------:R-:W4:Y:S01]  /*96f0*/  LDL.LU R225, [R1+0x90] ;  /* 0x0000900001e17983 */ /* 0x000f220000300800 */
[----:B------:R-:W-:Y:S02]  /*9700*/  LEA.HI.X.SX32 R18, R230, R204, 0x1, P4 ;  /* 0x000000cce6127211 */ /* 0x000fe400020f0eff */
[----:B------:R-:W-:Y:S01]  /*9710*/  IADD3 R9, P6, PT, R251, R226, RZ ;  /* 0x000000e2fb097210 */ /* 0x000fe20007fde0ff */
[----:B------:R-:W5:Y:S01]  /*9720*/  LDL.LU R232, [R1+0x94] ;  /* 0x0000940001e87983 */ /* 0x000f620000300800 */
[----:B------:R-:W-:-:S03]  /*9730*/  LEA.HI.X.SX32 R16, R228, R204, 0x1, P1 ;  /* 0x000000cce4107211 */ /* 0x000fc600008f0eff */
[----:B------:R-:W5:Y:S01]  /*9740*/  LDL.LU R230, [R1+0x98] ;  /* 0x0000980001e67983 */ /* 0x000f620000300800 */
[----:B------:R-:W-:-:S03]  /*9750*/  LEA.HI.X.SX32 R15, R226, R204, 0x1, P6 ;  /* 0x000000cce20f7211 */ /* 0x000fc600030f0eff */
        /* <DEDUP_REMOVED lines=13> */
[----:B------:R-:W-:-:S02]  /*9830*/  IADD3 R7, P5, PT, R251, R239, RZ ;  /* 0x000000effb077210 */ /* 0x000fc40007fbe0ff */
[C---:B------:R-:W-:Y:S02]  /*9840*/  IADD3 R249, P4, PT, R251.reuse, R236, RZ ;  /* 0x000000ecfbf97210 */ /* 0x040fe40007f9e0ff */
[C---:B------:R-:W-:Y:S02]  /*9850*/  IADD3 R247, P1, PT, R251.reuse, R237, RZ ;  /* 0x000000edfbf77210 */ /* 0x040fe40007f3e0ff */
[----:B------:R-:W-:Y:S02]  /*9860*/  IADD3 R245, P6, PT, R251, R234, RZ ;  /* 0x000000eafbf57210 */ /* 0x000fe40007fde0ff */
[-C--:B------:R-:W-:Y:S02]  /*9870*/  LEA.HI.X.SX32 R252, R239, R204.reuse, 0x1, P5 ;  /* 0x000000cceffc7211 */ /* 0x080fe400028f0eff */
[----:B------:R-:W-:Y:S02]  /*9880*/  IADD3 R243, P5, PT, R251, R235, RZ ;  /* 0x000000ebfbf37210 */ /* 0x000fe40007fbe0ff */
[----:B------:R-:W-:-:S02]  /*9890*/  LEA.HI.X.SX32 R13, R236, R204, 0x1, P4 ;  /* 0x000000ccec0d7211 */ /* 0x000fc400020f0eff */
[----:B------:R-:W-:Y:S02]  /*98a0*/  IADD3 R241, P4, PT, R251, R233, RZ ;  /* 0x000000e9fbf17210 */ /* 0x000fe40007f9e0ff */
[-C--:B------:R-:W-:Y:S02]  /*98b0*/  LEA.HI.X.SX32 R248, R237, R204.reuse, 0x1, P1 ;  /* 0x000000ccedf87211 */ /* 0x080fe400008f0eff */
[-C--:B------:R-:W-:Y:S02]  /*98c0*/  LEA.HI.X.SX32 R246, R234, R204.reuse, 0x1, P6 ;  /* 0x000000cceaf67211 */ /* 0x080fe400030f0eff */
[----:B------:R-:W-:Y:S02]  /*98d0*/  IADD3 R239, P1, PT, R251, R231, RZ ;  /* 0x000000e7fbef7210 */ /* 0x000fe40007f3e0ff */
[-C--:B------:R-:W-:Y:S02]  /*98e0*/  LEA.HI.X.SX32 R244, R235, R204.reuse, 0x1, P5 ;  /* 0x000000ccebf47211 */ /* 0x080fe400028f0eff */
[----:B------:R-:W-:-:S02]  /*98f0*/  LEA.HI.X.SX32 R242, R233, R204, 0x1, P4 ;  /* 0x000000cce9f27211 */ /* 0x000fc400020f0eff */
[-C--:B------:R-:W-:Y:S02]  /*9900*/  LEA.HI.X.SX32 R240, R231, R204.reuse, 0x1, P1 ;  /* 0x000000cce7f07211 */ /* 0x080fe400008f0eff */
[C---:B--2---:R-:W-:Y:S02]  /*9910*/  IADD3 R237, P6, PT, R251.reuse, R229, RZ ;  /* 0x000000e5fbed7210 */ /* 0x044fe40007fde0ff */
[----:B---3--:R-:W-:Y:S02]  /*9920*/  IADD3 R235, P5, PT, R251, R227, RZ ;  /* 0x000000e3fbeb7210 */ /* 0x008fe40007fbe0ff */
[-C--:B------:R-:W-:Y:S02]  /*9930*/  LEA.HI.X.SX32 R238, R229, R204.reuse, 0x1, P6 ;  /* 0x000000cce5ee7211 */ /* 0x080fe400030f0eff */
[----:B----4-:R-:W-:Y:S02]  /*9940*/  IADD3 R233, P4, PT, R251, R225, RZ ;  /* 0x000000e1fbe97210 */ /* 0x010fe40007f9e0ff */
[----:B------:R-:W-:-:S02]  /*9950*/  LEA.HI.X.SX32 R236, R227, R204, 0x1, P5 ;  /* 0x000000cce3ec7211 */ /* 0x000fc400028f0eff */
[C---:B-----5:R-:W-:Y:S02]  /*9960*/  IADD3 R231, P1, PT, R251.reuse, R232, RZ ;  /* 0x000000e8fbe77210 */ /* 0x060fe40007f3e0ff */
[----:B------:R-:W-:Y:S02]  /*9970*/  IADD3 R229, P6, PT, R251, R230, RZ ;  /* 0x000000e6fbe57210 */ /* 0x000fe40007fde0ff */
[----:B------:R-:W-:Y:S02]  /*9980*/  LEA.HI.X.SX32 R234, R225, R204, 0x1, P4 ;  /* 0x000000cce1ea7211 */ /* 0x000fe400020f0eff */
[C---:B------:R-:W-:Y:S02]  /*9990*/  IADD3 R227, P5, PT, R251.reuse, R228, RZ ;  /* 0x000000e4fbe37210 */ /* 0x040fe40007fbe0ff */
[----:B------:R-:W-:Y:S02]  /*99a0*/  LEA.HI.X.SX32 R232, R232, R204, 0x1, P1 ;  /* 0x000000cce8e87211 */ /* 0x000fe400008f0eff */
[----:B------:R-:W-:-:S02]  /*99b0*/  IADD3 R225, P4, PT, R251, R226, RZ ;  /* 0x000000e2fbe17210 */ /* 0x000fc40007f9e0ff */
[-C--:B------:R-:W-:Y:S02]  /*99c0*/  LEA.HI.X.SX32 R230, R230, R204.reuse, 0x1, P6 ;  /* 0x000000cce6e67211 */ /* 0x080fe400030f0eff */
[C---:B------:R-:W-:Y:S02]  /*99d0*/  IADD3 R223, P1, PT, R251.reuse, R141, RZ ;  /* 0x0000008dfbdf7210 */ /* 0x040fe40007f3e0ff */
[----:B------:R-:W-:Y:S02]  /*99e0*/  LEA.HI.X.SX32 R228, R228, R204, 0x1, P5 ;  /* 0x000000cce4e47211 */ /* 0x000fe400028f0eff */
[C---:B------:R-:W-:Y:S02]  /*99f0*/  IADD3 R221, P6, PT, R251.reuse, R138, RZ ;  /* 0x0000008afbdd7210 */ /* 0x040fe40007fde0ff */
[----:B------:R-:W-:Y:S02]  /*9a00*/  LEA.HI.X.SX32 R226, R226, R204, 0x1, P4 ;  /* 0x000000cce2e27211 */ /* 0x000fe400020f0eff */
[----:B------:R-:W-:-:S02]  /*9a10*/  IADD3 R219, P5, PT, R251, R139, RZ ;  /* 0x0000008bfbdb7210 */ /* 0x000fc40007fbe0ff */
[----:B------:R-:W-:Y:S02]  /*9a20*/  LEA.HI.X.SX32 R6, R141, R204, 0x1, P1 ;  /* 0x000000cc8d067211 */ /* 0x000fe400008f0eff */
[----:B------:R-:W-:Y:S01]  /*9a30*/  IADD3 R217, P4, PT, R251, R158, RZ ;  /* 0x0000009efbd97210 */ /* 0x000fe20007f9e0ff */
[----:B------:R-:W2:Y:S01]  /*9a40*/  LDL.LU R141, [R1+0xe4] ;  /* 0x0000e400018d7983 */ /* 0x000ea20000300800 */
[-C--:B------:R-:W-:Y:S02]  /*9a50*/  LEA.HI.X.SX32 R222, R138, R204.reuse, 0x1, P6 ;  /* 0x000000cc8ade7211 */ /* 0x080fe400030f0eff */
[----:B------:R-:W-:Y:S01]  /*9a60*/  LEA.HI.X.SX32 R220, R139, R204, 0x1, P5 ;  /* 0x000000cc8bdc7211 */ /* 0x000fe200028f0eff */
[----:B------:R-:W3:Y:S01]  /*9a70*/  LDL.LU R138, [R1+0xe8] ;  /* 0x0000e800018a7983 */ /* 0x000ee20000300800 */
[----:B------:R-:W-:Y:S02]  /*9a80*/  IADD3 R213, P6, PT, R251, R152, RZ ;  /* 0x00000098fbd57210 */ /* 0x000fe40007fde0ff */
[----:B------:R-:W-:-:S02]  /*9a90*/  LEA.HI.X.SX32 R218, R158, R204, 0x1, P4 ;  /* 0x000000cc9eda7211 */ /* 0x000fc400020f0eff */
[C---:B------:R-:W-:Y:S01]  /*9aa0*/  IADD3 R211, P5, PT, R251.reuse, R154, RZ ;  /* 0x0000009afbd37210 */ /* 0x040fe20007fbe0ff */
[----:B------:R-:W4:Y:S01]  /*9ab0*/  LDL.LU R158, [R1+0xd4] ;  /* 0x0000d400019e7983 */ /* 0x000f220000300800 */
[C---:B------:R-:W-:Y:S02]  /*9ac0*/  IADD3 R215, P1, PT, R251.reuse, R156, RZ ;  /* 0x0000009cfbd77210 */ /* 0x040fe40007f3e0ff */
[-C--:B------:R-:W-:Y:S02]  /*9ad0*/  LEA.HI.X.SX32 R214, R152, R204.reuse, 0x1, P6 ;  /* 0x000000cc98d67211 */ /* 0x080fe400030f0eff */
[----:B------:R-:W5:Y:S01]  /*9ae0*/  LDL.LU R152, [R1+0xf0] ;  /* 0x0000f00001987983 */ /* 0x000f620000300800 */
[-C--:B------:R-:W-:Y:S02]  /*9af0*/  LEA.HI.X.SX32 R212, R154, R204.reuse, 0x1, P5 ;  /* 0x000000cc9ad47211 */ /* 0x080fe400028f0eff */
[----:B------:R-:W-:Y:S01]  /*9b00*/  IADD3 R209, P4, PT, R251, R157, RZ ;  /* 0x0000009dfbd17210 */ /* 0x000fe20007f9e0ff */
[----:B------:R-:W5:Y:S01]  /*9b10*/  LDL.LU R154, [R1+0xf4] ;  /* 0x0000f400019a7983 */ /* 0x000f620000300800 */
[----:B------:R-:W-:-:S02]  /*9b20*/  LEA.HI.X.SX32 R216, R156, R204, 0x1, P1 ;  /* 0x000000cc9cd87211 */ /* 0x000fc400008f0eff */
[C---:B------:R-:W-:Y:S01]  /*9b30*/  IADD3 R205, P6, PT, R251.reuse, R153, RZ ;  /* 0x00000099fbcd7210 */ /* 0x040fe20007fde0ff */
[----:B------:R-:W5:Y:S01]  /*9b40*/  LDL.LU R156, [R1+0xf8] ;  /* 0x0000f800019c7983 */ /* 0x000f620000300800 */
[C---:B------:R-:W-:Y:S02]  /*9b50*/  IADD3 R207, P1, PT, R251.reuse, R159, RZ ;  /* 0x0000009ffbcf7210 */ /* 0x040fe40007f3e0ff */
[----:B------:R-:W-:Y:S02]  /*9b60*/  IADD3 R203, P5, PT, R251, R155, RZ ;  /* 0x0000009bfbcb7210 */ /* 0x000fe40007fbe0ff */
[-C--:B------:R-:W-:Y:S02]  /*9b70*/  LEA.HI.X.SX32 R210, R157, R204.reuse, 0x1, P4 ;  /* 0x000000cc9dd27211 */ /* 0x080fe400020f0eff */
[----:B------:R-:W5:Y:S01]  /*9b80*/  LDL.LU R157, [R1+0xd8] ;  /* 0x0000d800019d7983 */ /* 0x000f620000300800 */
[-C--:B------:R-:W-:Y:S02]  /*9b90*/  LEA.HI.X.SX32 R206, R153, R204.reuse, 0x1, P6 ;  /* 0x000000cc99ce7211 */ /* 0x080fe400030f0eff */
[-C--:B------:R-:W-:Y:S01]  /*9ba0*/  LEA.HI.X.SX32 R208, R159, R204.reuse, 0x1, P1 ;  /* 0x000000cc9fd07211 */ /* 0x080fe200008f0eff */
[----:B------:R-:W5:Y:S01]  /*9bb0*/  LDL.LU R153, [R1+0x100] ;  /* 0x0001000001997983 */ /* 0x000f620000300800 */
[----:B------:R-:W-:-:S03]  /*9bc0*/  LEA.HI.X.SX32 R204, R155, R204, 0x1, P5 ;  /* 0x000000cc9bcc7211 */ /* 0x000fc600028f0eff */
[----:B------:R-:W5:Y:S04]  /*9bd0*/  LDL.LU R155, [R1+0x104] ;  /* 0x00010400019b7983 */ /* 0x000f680000300800 */
[----:B------:R-:W5:Y:S01]  /*9be0*/  LDL.LU R159, [R1+0x108] ;  /* 0x00010800019f7983 */ /* 0x000f620000300800 */
[----:B------:R-:W-:Y:S01]  /*9bf0*/  SHF.R.S32.HI R74, RZ, 0x1f, R250 ;  /* 0x0000001fff4a7819 */ /* 0x000fe200000114fa */
[----:B------:R-:W-:Y:S01]  /*9c00*/  IMAD R140, R70, 0x3f, RZ ;  /* 0x0000003f468c7824 */ /* 0x000fe200078e02ff */
[----:B------:R-:W-:Y:S01]  /*9c10*/  IADD3 R186, P4, PT, R250, R70, RZ ;  /* 0x00000046faba7210 */ /* 0x000fe20007f9e0ff */
[----:B------:R-:W5:Y:S03]  /*9c20*/  LDL.LU R143, [R1+0xe0] ;  /* 0x0000e000018f7983 */ /* 0x000f660000300800 */
[----:B------:R-:W-:Y:S01]  /*9c30*/  LEA.HI.X.SX32 R185, R70, R74, 0x1, P4 ;  /* 0x0000004a46b97211 */ /* 0x000fe200020f0eff */
[----:B------:R-:W5:Y:S01]  /*9c40*/  LDL.LU R139, [R1+0x110] ;  /* 0x00011000018b7983 */ /* 0x000f620000300800 */
[----:B------:R-:W-:-:S04]  /*9c50*/  IADD3 R201, P4, PT, R250, R140, RZ ;  /* 0x0000008cfac97210 */ /* 0x000fc80007f9e0ff */
[----:B------:R-:W-:Y:S02]  /*9c60*/  LEA.HI.X.SX32 R202, R140, R74, 0x1, P4 ;  /* 0x0000004a8cca7211 */ /* 0x000fe400020f0eff */
[----:B------:R-:W5:Y:S01]  /*9c70*/  LDL.LU R140, [R1+0x114] ;  /* 0x00011400018c7983 */ /* 0x000f620000300800 */
[C---:B--2---:R-:W-:Y:S02]  /*9c80*/  IADD3 R199, P5, PT, R250.reuse, R141, RZ ;  /* 0x0000008dfac77210 */ /* 0x044fe40007fbe0ff */
[----:B---3--:R-:W-:Y:S02]  /*9c90*/  IADD3 R197, P1, PT, R250, R138, RZ ;  /* 0x0000008afac57210 */ /* 0x008fe40007f3e0ff */
[-C--:B------:R-:W-:Y:S02]  /*9ca0*/  LEA.HI.X.SX32 R200, R141, R74.reuse, 0x1, P5 ;  /* 0x0000004a8dc87211 */ /* 0x080fe400028f0eff */
[----:B------:R-:W2:Y:S01]  /*9cb0*/  LDL.LU R141, [R1+0x118] ;  /* 0x00011800018d7983 */ /* 0x000ea20000300800 */
[----:B------:R-:W-:-:S02]  /*9cc0*/  LEA.HI.X.SX32 R198, R138, R74, 0x1, P1 ;  /* 0x0000004a8ac67211 */ /* 0x000fc400008f0eff */
[C---:B----4-:R-:W-:Y:S01]  /*9cd0*/  IADD3 R195, P6, PT, R250.reuse, R158, RZ ;  /* 0x0000009efac37210 */ /* 0x050fe20007fde0ff */
[----:B------:R-:W3:Y:S01]  /*9ce0*/  LDL.LU R138, [R1+0xec] ;  /* 0x0000ec00018a7983 */ /* 0x000ee20000300800 */
[----:B-----5:R-:W-:Y:S02]  /*9cf0*/  IADD3 R193, P4, PT, R250, R152, RZ ;  /* 0x00000098fac17210 */ /* 0x020fe40007f9e0ff */
[----:B------:R-:W-:Y:S02]  /*9d00*/  LEA.HI.X.SX32 R196, R158, R74, 0x1, P6 ;  /* 0x0000004a9ec47211 */ /* 0x000fe400030f0eff */
[----:B------:R-:W-:Y:S01]  /*9d10*/  IADD3 R191, P5, PT, R250, R154, RZ ;  /* 0x0000009afabf7210 */ /* 0x000fe20007fbe0ff */
[----:B------:R-:W4:Y:S01]  /*9d20*/  LDL.LU R158, [R1+0x120] ;  /* 0x00012000019e7983 */ /* 0x000f220000300800 */
[----:B------:R-:W-:Y:S02]  /*9d30*/  LEA.HI.X.SX32 R194, R152, R74, 0x1, P4 ;  /* 0x0000004a98c27211 */ /* 0x000fe400020f0eff */
[----:B------:R-:W-:Y:S01]  /*9d40*/  IADD3 R189, P1, PT, R250, R156, RZ ;  /* 0x0000009cfabd7210 */ /* 0x000fe20007f3e0ff */
[----:B------:R-:W5:Y:S01]  /*9d50*/  LDL.LU R152, [R1+0x124] ;  /* 0x0001240001987983 */ /* 0x000f620000300800 */
[----:B------:R-:W-:-:S03]  /*9d60*/  LEA.HI.X.SX32 R192, R154, R74, 0x1, P5 ;  /* 0x0000004a9ac07211 */ /* 0x000fc600028f0eff */
[----:B------:R-:W5:Y:S01]  /*9d70*/  LDL.LU R154, [R1+0x128] ;  /* 0x00012800019a7983 */ /* 0x000f620000300800 */
[----:B------:R-:W-:Y:S02]  /*9d80*/  IADD3 R76, P6, PT, R250, R157, RZ ;  /* 0x0000009dfa4c7210 */ /* 0x000fe40007fde0ff */
[-C--:B------:R-:W-:Y:S02]  /*9d90*/  LEA.HI.X.SX32 R190, R156, R74.reuse, 0x1, P1 ;  /* 0x0000004a9cbe7211 */ /* 0x080fe400008f0eff */
[C---:B------:R-:W-:Y:S01]  /*9da0*/  IADD3 R78, P4, PT, R250.reuse, R153, RZ ;  /* 0x00000099fa4e7210 */ /* 0x040fe20007f9e0ff */
[----:B------:R-:W5:Y:S01]  /*9db0*/  LDL.LU R156, [R1+0xfc] ;  /* 0x0000fc00019c7983 */ /* 0x000f620000300800 */
[-C--:B------:R-:W-:Y:S02]  /*9dc0*/  LEA.HI.X.SX32 R187, R157, R74.reuse, 0x1, P6 ;  /* 0x0000004a9dbb7211 */ /* 0x080fe400030f0eff */
[----:B------:R-:W-:Y:S01]  /*9dd0*/  IADD3 R80, P5, PT, R250, R155, RZ ;  /* 0x0000009bfa507210 */ /* 0x000fe20007fbe0ff */
[----:B------:R-:W5:Y:S01]  /*9de0*/  LDL.LU R157, [R1+0x12c] ;  /* 0x00012c00019d7983 */ /* 0x000f620000300800 */
[----:B------:R-:W-:-:S02]  /*9df0*/  LEA.HI.X.SX32 R77, R153, R74, 0x1, P4 ;  /* 0x0000004a994d7211 */ /* 0x000fc400020f0eff */
[C---:B------:R-:W-:Y:S01]  /*9e00*/  IADD3 R82, P1, PT, R250.reuse, R159, RZ ;  /* 0x0000009ffa527210 */ /* 0x040fe20007f3e0ff */
[----:B------:R-:W5:Y:S01]  /*9e10*/  LDL.LU R153, [R1+0x130] ;  /* 0x0001300001997983 */ /* 0x000f620000300800 */
[-C--:B------:R-:W-:Y:S02]  /*9e20*/  LEA.HI.X.SX32 R79, R155, R74.reuse, 0x1, P5 ;  /* 0x0000004a9b4f7211 */ /* 0x080fe400028f0eff */
[----:B------:R-:W-:Y:S01]  /*9e30*/  LEA.HI.X.SX32 R81, R159, R74, 0x1, P1 ;  /* 0x0000004a9f517211 */ /* 0x000fe200008f0eff */
[----:B------:R-:W5:Y:S04]  /*9e40*/  LDL.LU R155, [R1+0x138] ;  /* 0x00013800019b7983 */ /* 0x000f680000300800 */
[----:B------:R-:W5:Y:S01]  /*9e50*/  LDL.LU R159, [R1+0x10c] ;  /* 0x00010c00019f7983 */ /* 0x000f620000300800 */
[----:B------:R-:W-:-:S02]  /*9e60*/  IADD3 R84, P6, PT, R250, R143, RZ ;  /* 0x0000008ffa547210 */ /* 0x000fc40007fde0ff */
[C---:B------:R-:W-:Y:S01]  /*9e70*/  IADD3 R86, P4, PT, R250.reuse, R139, RZ ;  /* 0x0000008bfa567210 */ /* 0x040fe20007f9e0ff */
[----:B------:R-:W5:Y:S01]  /*9e80*/  LDL.LU R142, [R1+0x13c] ;  /* 0x00013c00018e7983 */ /* 0x000f620000300800 */
[----:B------:R-:W-:Y:S02]  /*9e90*/  LEA.HI.X.SX32 R83, R143, R74, 0x1, P6 ;  /* 0x0000004a8f537211 */ /* 0x000fe400030f0eff */
[----:B------:R-:W-:Y:S02]  /*9ea0*/  IADD3 R88, P5, PT, R250, R140, RZ ;  /* 0x0000008cfa587210 */ /* 0x000fe40007fbe0ff */
[-C--:B------:R-:W-:Y:S02]  /*9eb0*/  LEA.HI.X.SX32 R85, R139, R74.reuse, 0x1, P4 ;  /* 0x0000004a8b557211 */ /* 0x080fe400020f0eff */
[----:B------:R-:W5:Y:S01]  /*9ec0*/  LDL.LU R139, [R1+0x140] ;  /* 0x00014000018b7983 */ /* 0x000f620000300800 */
[----:B------:R-:W-:-:S03]  /*9ed0*/  LEA.HI.X.SX32 R87, R140, R74, 0x1, P5 ;  /* 0x0000004a8c577211 */ /* 0x000fc600028f0eff */
[----:B------:R-:W5:Y:S01]  /*9ee0*/  LDL.LU R143, [R1+0x148] ;  /* 0x00014800018f7983 */ /* 0x000f620000300800 */
[C---:B--2---:R-:W-:Y:S02]  /*9ef0*/  IADD3 R90, P1, PT, R250.reuse, R141, RZ ;  /* 0x0000008dfa5a7210 */ /* 0x044fe40007f3e0ff */
[----:B---3--:R-:W-:Y:S02]  /*9f00*/  IADD3 R92, P6, PT, R250, R138, RZ ;  /* 0x0000008afa5c7210 */ /* 0x008fe40007fde0ff */
[-C--:B------:R-:W-:Y:S02]  /*9f10*/  LEA.HI.X.SX32 R89, R141, R74.reuse, 0x1, P1 ;  /* 0x0000004a8d597211 */ /* 0x080fe400008f0eff */
[----:B------:R-:W2:Y:S01]  /*9f20*/  LDL.LU R141, [R1+0x11c] ;  /* 0x00011c00018d7983 */ /* 0x000ea20000300800 */
[----:B------:R-:W-:-:S03]  /*9f30*/  LEA.HI.X.SX32 R91, R138, R74, 0x1, P6 ;  /* 0x0000004a8a5b7211 */ /* 0x000fc600030f0eff */
[----:B------:R-:W3:Y:S01]  /*9f40*/  LDL.LU R140, [R1+0x14c] ;  /* 0x00014c00018c7983 */ /* 0x000ee20000300800 */
[----:B----4-:R-:W-:-:S03]  /*9f50*/  IADD3 R94, P4, PT, R250, R158, RZ ;  /* 0x0000009efa5e7210 */ /* 0x010fc60007f9e0ff */
[----:B------:R-:W4:Y:S01]  /*9f60*/  LDL.LU R138, [R1+0x154] ;  /* 0x00015400018a7983 */ /* 0x000f220000300800 */
[C---:B-----5:R-:W-:Y:S02]  /*9f70*/  IADD3 R96, P5, PT, R250.reuse, R152, RZ ;  /* 0x00000098fa607210 */ /* 0x060fe40007fbe0ff */
[----:B------:R-:W-:Y:S02]  /*9f80*/  IADD3 R98, P1, PT, R250, R154, RZ ;  /* 0x0000009afa627210 */ /* 0x000fe40007f3e0ff */
[-C--:B------:R-:W-:Y:S02]  /*9f90*/  LEA.HI.X.SX32 R95, R152, R74.reuse, 0x1, P5 ;  /* 0x0000004a985f7211 */ /* 0x080fe400028f0eff */
[-C--:B------:R-:W-:Y:S01]  /*9fa0*/  LEA.HI.X.SX32 R93, R158, R74.reuse, 0x1, P4 ;  /* 0x0000004a9e5d7211 */ /* 0x080fe200020f0eff */
[----:B------:R-:W5:Y:S01]  /*9fb0*/  LDL.LU R152, [R1+0x158] ;  /* 0x0001580001987983 */ /* 0x000f620000300800 */
[----:B------:R-:W-:Y:S02]  /*9fc0*/  LEA.HI.X.SX32 R97, R154, R74, 0x1, P1 ;  /* 0x0000004a9a617211 */ /* 0x000fe400008f0eff */
[C---:B------:R-:W-:Y:S01]  /*9fd0*/  IADD3 R100, P6, PT, R250.reuse, R156, RZ ;  /* 0x0000009cfa647210 */ /* 0x040fe20007fde0ff */
[----:B------:R-:W5:Y:S01]  /*9fe0*/  LDL.LU R154, [R1+0x15c] ;  /* 0x00015c00019a7983 */ /* 0x000f620000300800 */
[----:B------:R-:W-:-:S03]  /*9ff0*/  IADD3 R102, P4, PT, R250, R157, RZ ;  /* 0x0000009dfa667210 */ /* 0x000fc60007f9e0ff */
[----:B------:R-:W5:Y:S01]  /*a000*/  LDL.LU R158, [R1+0x160] ;  /* 0x00016000019e7983 */ /* 0x000f620000300800 */
[----:B------:R-:W-:Y:S02]  /*a010*/  IADD3 R104, P5, PT, R250, R153, RZ ;  /* 0x00000099fa687210 */ /* 0x000fe40007fbe0ff */
[-C--:B------:R-:W-:Y:S02]  /*a020*/  LEA.HI.X.SX32 R99, R156, R74.reuse, 0x1, P6 ;  /* 0x0000004a9c637211 */ /* 0x080fe400030f0eff */
[----:B------:R-:W5:Y:S01]  /*a030*/  LDL.LU R156, [R1+0x164] ;  /* 0x00016400019c7983 */ /* 0x000f620000300800 */
[----:B------:R-:W-:Y:S02]  /*a040*/  IADD3 R106, P1, PT, R250, R155, RZ ;  /* 0x0000009bfa6a7210 */ /* 0x000fe40007f3e0ff */
[-C--:B------:R-:W-:Y:S02]  /*a050*/  LEA.HI.X.SX32 R101, R157, R74.reuse, 0x1, P4 ;  /* 0x0000004a9d657211 */ /* 0x080fe400020f0eff */
        /* <DEDUP_REMOVED lines=11> */
[----:B------:R-:W-:Y:S02]  /*a110*/  IADD3 R114, P1, PT, R250, R143, RZ ;  /* 0x0000008ffa727210 */ /* 0x000fe40007f3e0ff */
[-C--:B------:R-:W-:Y:S02]  /*a120*/  LEA.HI.X.SX32 R109, R142, R74.reuse, 0x1, P4 ;  /* 0x0000004a8e6d7211 */ /* 0x080fe400020f0eff */
[-C--:B------:R-:W-:Y:S02]  /*a130*/  LEA.HI.X.SX32 R111, R139, R74.reuse, 0x1, P5 ;  /* 0x0000004a8b6f7211 */ /* 0x080fe400028f0eff */
[----:B------:R-:W-:Y:S01]  /*a140*/  LEA.HI.X.SX32 R113, R143, R74, 0x1, P1 ;  /* 0x0000004a8f717211 */ /* 0x000fe200008f0eff */
[----:B------:R-:W5:Y:S01]  /*a150*/  LDL.LU R139, [R1+0x144] ;  /* 0x00014400018b7983 */ /* 0x000f620000300800 */
[----:B--2---:R-:W-:-:S02]  /*a160*/  IADD3 R116, P6, PT, R250, R141, RZ ;  /* 0x0000008dfa747210 */ /* 0x004fc40007fde0ff */
[C---:B---3--:R-:W-:Y:S02]  /*a170*/  IADD3 R118, P4, PT, R250.reuse, R140, RZ ;  /* 0x0000008cfa767210 */ /* 0x048fe40007f9e0ff */
[----:B----4-:R-:W-:Y:S02]  /*a180*/  IADD3 R120, P5, PT, R250, R138, RZ ;  /* 0x0000008afa787210 */ /* 0x010fe40007fbe0ff */
[-C--:B------:R-:W-:Y:S02]  /*a190*/  LEA.HI.X.SX32 R115, R141, R74.reuse, 0x1, P6 ;  /* 0x0000004a8d737211 */ /* 0x080fe400030f0eff */
[-C--:B------:R-:W-:Y:S01]  /*a1a0*/  LEA.HI.X.SX32 R117, R140, R74.reuse, 0x1, P4 ;  /* 0x0000004a8c757211 */ /* 0x080fe200020f0eff */
[----:B------:R-:W2:Y:S01]  /*a1b0*/  LDL.LU R141, [R1+0x17c] ;  /* 0x00017c00018d7983 */ /* 0x000ea20000300800 */
[----:B------:R-:W-:-:S03]  /*a1c0*/  LEA.HI.X.SX32 R119, R138, R74, 0x1, P5 ;  /* 0x0000004a8a777211 */ /* 0x000fc600028f0eff */
[----:B------:R-:W3:Y:S01]  /*a1d0*/  LDL.LU R143, [R1+0x180] ;  /* 0x00018000018f7983 */ /* 0x000ee20000300800 */
[C---:B-----5:R-:W-:Y:S02]  /*a1e0*/  IADD3 R122, P1, PT, R250.reuse, R152, RZ ;  /* 0x00000098fa7a7210 */ /* 0x060fe40007f3e0ff */
[----:B------:R-:W-:Y:S02]  /*a1f0*/  IADD3 R124, P4, PT, R250, R154, RZ ;  /* 0x0000009afa7c7210 */ /* 0x000fe40007f9e0ff */
[----:B------:R-:W-:Y:S02]  /*a200*/  LEA.HI.X.SX32 R121, R152, R74, 0x1, P1 ;  /* 0x0000004a98797211 */ /* 0x000fe400008f0eff */
[----:B------:R-:W-:Y:S01]  /*a210*/  IADD3 R126, P5, PT, R250, R158, RZ ;  /* 0x0000009efa7e7210 */ /* 0x000fe20007fbe0ff */
[----:B------:R-:W4:Y:S01]  /*a220*/  LDL.LU R152, [R1+0x184] ;  /* 0x0001840001987983 */ /* 0x000f220000300800 */
[-C--:B------:R-:W-:Y:S02]  /*a230*/  LEA.HI.X.SX32 R123, R154, R74.reuse, 0x1, P4 ;  /* 0x0000004a9a7b7211 */ /* 0x080fe400020f0eff */
[----:B------:R-:W-:Y:S01]  /*a240*/  LEA.HI.X.SX32 R125, R158, R74, 0x1, P5 ;  /* 0x0000004a9e7d7211 */ /* 0x000fe200028f0eff */
[----:B------:R-:W5:Y:S01]  /*a250*/  LDL.LU R154, [R1+0x150] ;  /* 0x00015000019a7983 */ /* 0x000f620000300800 */
[----:B------:R-:W-:-:S02]  /*a260*/  IADD3 R128, P1, PT, R250, R156, RZ ;  /* 0x0000009cfa807210 */ /* 0x000fc40007f3e0ff */
        /* <DEDUP_REMOVED lines=8> */
[----:B------:R-:W-:Y:S01]  /*a2f0*/  IADD3 R136, P4, PT, R250, R159, RZ ;  /* 0x0000009ffa887210 */ /* 0x000fe20007f9e0ff */
[----:B------:R-:W5:Y:S01]  /*a300*/  LDL.LU R153, [R1+0x194] ;  /* 0x0001940001997983 */ /* 0x000f620000300800 */
[-C--:B------:R-:W-:Y:S02]  /*a310*/  LEA.HI.X.SX32 R133, R155, R74.reuse, 0x1, P1 ;  /* 0x0000004a9b857211 */ /* 0x080fe400008f0eff */
[----:B------:R-:W-:Y:S01]  /*a320*/  LEA.HI.X.SX32 R135, R159, R74, 0x1, P4 ;  /* 0x0000004a9f877211 */ /* 0x000fe200020f0eff */
        /* <DEDUP_REMOVED lines=15> */
[----:B-1----:R-:W-:-:S04]  /*a420*/  IMAD.WIDE.U32 R68, R68, 0xc, R4 ;  /* 0x0000000c44447825 */ /* 0x002fc800078e0004 */
[----:B------:R-:W-:Y:S01]  /*a430*/  IMAD R8, R8, 0xc, RZ ;  /* 0x0000000c08087824 */ /* 0x000fe200078e02ff */
[----:B------:R-:W-:Y:S01]  /*a440*/  SHF.L.U64.HI R23, R20, 0x2, R23 ;  /* 0x0000000214177819 */ /* 0x000fe20000010217 */
[----:B------:R-:W-:-:S04]  /*a450*/  IMAD.WIDE.U32 R72, R71, 0xc, R72 ;  /* 0x0000000c47487825 */ /* 0x000fc800078e0048 */
[----:B------:R-:W-:Y:S02]  /*a460*/  IMAD.IADD R71, R69, 0x1, R8 ;  /* 0x0000000145477824 */ /* 0x000fe400078e0208 */
[----:B------:R-:W-:Y:S01]  /*a470*/  IMAD.SHL.U32 R8, R20, 0x4, RZ ;  /* 0x0000000414087824 */ /* 0x000fe200078e00ff */
[C---:B------:R-:W-:Y:S01]  /*a480*/  SHF.L.U64.HI R20, R17.reuse, 0x2, R22 ;  /* 0x0000000211147819 */ /* 0x040fe20000010216 */
[----:B------:R-:W-:Y:S01]  /*a490*/  STL [R1+0x34], R23 ;  /* 0x0000341701007387 */ /* 0x000fe20000100800 */
[----:B------:R-:W-:Y:S01]  /*a4a0*/  IMAD.SHL.U32 R17, R17, 0x4, RZ ;  /* 0x0000000411117824 */ /* 0x000fe200078e00ff */
[C---:B------:R-:W-:Y:S02]  /*a4b0*/  IADD3 R138, P5, PT, R250.reuse, R145, RZ ;  /* 0x00000091fa8a7210 */ /* 0x040fe40007fbe0ff */
[----:B------:R1:W-:Y:S01]  /*a4c0*/  STL [R1+0x30], R8 ;  /* 0x0000300801007387 */ /* 0x0003e20000100800 */
[----:B------:R-:W-:Y:S02]  /*a4d0*/  IADD3 R140, P1, PT, R250, R139, RZ ;  /* 0x0000008bfa8c7210 */ /* 0x000fe40007f3e0ff */
[----:B------:R-:W-:Y:S01]  /*a4e0*/  SHF.R.S32.HI R5, RZ, 0x1f, R188 ;  /* 0x0000001fff057819 */ /* 0x000fe200000114bc */
[----:B------:R-:W-:Y:S01]  /*a4f0*/  STL [R1+0x2c], R20 ;  /* 0x00002c1401007387 */ /* 0x000fe20000100800 */
[----:B------:R-:W-:-:S02]  /*a500*/  LEA.HI.X.SX32 R137, R145, R74, 0x1, P5 ;  /* 0x0000004a91897211 */ /* 0x000fc400028f0eff */
[C---:B-1----:R-:W-:Y:S01]  /*a510*/  SHF.L.U64.HI R8, R14.reuse, 0x2, R21 ;  /* 0x000000020e087819 */ /* 0x042fe20000010215 */
[----:B------:R-:W-:Y:S01]  /*a520*/  IMAD.SHL.U32 R14, R14, 0x4, RZ ;  /* 0x000000040e0e7824 */ /* 0x000fe200078e00ff */
[----:B------:R-:W-:Y:S01]  /*a530*/  LEA.HI.X.SX32 R139, R139, R74, 0x1, P1 ;  /* 0x0000004a8b8b7211 */ /* 0x000fe200008f0eff */
[----:B------:R1:W-:Y:S01]  /*a540*/  STL [R1+0x28], R17 ;  /* 0x0000281101007387 */ /* 0x0003e20000100800 */
[----:B------:R-:W-:Y:S01]  /*a550*/  LEA.HI R5, R5, R188, RZ, 0x6 ;  /* 0x000000bc05057211 */ /* 0x000fe200078f30ff */
[----:B------:R-:W-:Y:S01]  /*a560*/  IMAD R224, R224, 0xc, RZ ;  /* 0x0000000ce0e07824 */ /* 0x000fe200078e02ff */
[----:B------:R-:W1:Y:S01]  /*a570*/  LDC R188, c[0x0][0x3a0] ;  /* 0x0000e800ffbc7b82 */ /* 0x000e620000000800 */
[----:B------:R1:W-:Y:S01]  /*a580*/  STL [R1+0x24], R8 ;  /* 0x0000240801007387 */ /* 0x0003e20000100800 */
[----:B------:R-:W-:Y:S02]  /*a590*/  SHF.R.S32.HI R5, RZ, 0x6, R5 ;  /* 0x00000006ff057819 */ /* 0x000fe40000011405 */
[C---:B-1----:R-:W-:Y:S01]  /*a5a0*/  SHF.L.U64.HI R17, R12.reuse, 0x2, R19 ;  /* 0x000000020c117819 */ /* 0x042fe20000010213 */
[----:B------:R1:W-:Y:S01]  /*a5b0*/  STL [R1+0x20], R14 ;  /* 0x0000200e01007387 */ /* 0x0003e20000100800 */
[----:B------:R-:W-:-:S03]  /*a5c0*/  IMAD.SHL.U32 R8, R12, 0x4, RZ ;  /* 0x000000040c087824 */ /* 0x000fc600078e00ff */
[----:B------:R-:W-:Y:S01]  /*a5d0*/  STL [R1+0x1c], R17 ;  /* 0x00001c1101007387 */ /* 0x000fe20000100800 */
[----:B------:R-:W-:Y:S02]  /*a5e0*/  IMAD.SHL.U32 R12, R11, 0x4, RZ ;  /* 0x000000040b0c7824 */ /* 0x000fe400078e00ff */
[----:B------:R-:W-:Y:S01]  /*a5f0*/  IMAD.IADD R73, R73, 0x1, R224 ;  /* 0x0000000149497824 */ /* 0x000fe200078e02e0 */
[----:B------:R1:W-:Y:S02]  /*a600*/  STL [R1+0x18], R8 ;  /* 0x0000180801007387 */ /* 0x0003e40000100800 */
[----:B-1----:R-:W-:Y:S02]  /*a610*/  SHF.L.U64.HI R14, R11, 0x2, R18 ;  /* 0x000000020b0e7819 */ /* 0x002fe40000010212 */
[----:B------:R-:W-:Y:S02]  /*a620*/  SHF.L.U64.HI R224, R223, 0x2, R6 ;  /* 0x00000002dfe07819 */ /* 0x000fe40000010206 */
[----:B------:R-:W-:Y:S01]  /*a630*/  VIMNMX R6, PT, PT, R5, 0x2, !PT ;  /* 0x0000000205067848 */ /* 0x000fe20007fe0100 */
[----:B------:R-:W-:Y:S01]  /*a640*/  STL [R1+0x14], R14 ;  /* 0x0000140e01007387 */ /* 0x000fe20000100800 */
[C---:B------:R-:W-:Y:S01]  /*a650*/  SHF.L.U64.HI R8, R10.reuse, 0x2, R16 ;  /* 0x000000020a087819 */ /* 0x040fe20000010210 */
[----:B------:R-:W-:-:S02]  /*a660*/  IMAD.SHL.U32 R11, R10, 0x4, RZ ;  /* 0x000000040a0b7824 */ /* 0x000fc400078e00ff */
[----:B------:R-:W-:Y:S01]  /*a670*/  STL [R1+0x10], R12 ;  /* 0x0000100c01007387 */ /* 0x000fe20000100800 */
[----:B------:R-:W-:Y:S01]  /*a680*/  SHF.L.U64.HI R10, R9, 0x2, R15 ;  /* 0x00000002090a7819 */ /* 0x000fe2000001020f */
[C---:B------:R-:W-:Y:S01]  /*a690*/  IMAD.SHL.U32 R251, R7.reuse, 0x4, RZ ;  /* 0x0000000407fb7824 */ /* 0x040fe200078e00ff */
[----:B------:R-:W-:Y:S01]  /*a6a0*/  SHF.L.U64.HI R252, R7, 0x2, R252 ;  /* 0x0000000207fc7819 */ /* 0x000fe200000102fc */
[----:B------:R1:W-:Y:S01]  /*a6b0*/  STL [R1+0xc], R8 ;  /* 0x00000c0801007387 */ /* 0x0003e20000100800 */
[----:B------:R-:W-:Y:S02]  /*a6c0*/  VIADD R7, R5, 0xfffffffd ;  /* 0xfffffffd05077836 */ /* 0x000fe40000000000 */
[----:B------:R-:W-:Y:S01]  /*a6d0*/  VIADD R5, R6, 0xffffffff ;  /* 0xffffffff06057836 */ /* 0x000fe20000000000 */
[----:B------:R2:W-:Y:S01]  /*a6e0*/  STL [R1+0x8], R11 ;  /* 0x0000080b01007387 */ /* 0x0005e20000100800 */
[----:B-1----:R-:W-:-:S03]  /*a6f0*/  IMAD.SHL.U32 R8, R9, 0x4, RZ ;  /* 0x0000000409087824 */ /* 0x002fc600078e00ff */
[----:B------:R1:W-:Y:S04]  /*a700*/  STL [R1+0x4], R10 ;  /* 0x0000040a01007387 */ /* 0x0003e80000100800 */
[----:B------:R1:W-:Y:S04]  /*a710*/  STL [R1], R8 ;  /* 0x0000000801007387 */ /* 0x0003e80000100800 */
[----:B------:R1:W-:Y:S01]  /*a720*/  STL [R1+0x38], R5 ;  /* 0x0000380501007387 */ /* 0x0003e20000100800 */
[----:B------:R-:W-:Y:S01]  /*a730*/  VIADD R188, R188, 0xffffff40 ;  /* 0xffffff40bcbc7836 */ /* 0x000fe20000000000 */
[----:B------:R-:W-:Y:S01]  /*a740*/  SHF.L.U64.HI R248, R247, 0x2, R248 ;  /* 0x00000002f7f87819 */ /* 0x000fe200000102f8 */
[----:B------:R-:W-:Y:S01]  /*a750*/  IMAD.MOV.U32 R70, RZ, RZ, R68 ;  /* 0x000000ffff467224 */ /* 0x000fe200078e0044 */
[----:B------:R-:W-:Y:S01]  /*a760*/  SHF.L.U64.HI R246, R245, 0x2, R246 ;  /* 0x00000002f5f67819 */ /* 0x000fe200000102f6 */
[----:B------:R-:W-:Y:S01]  /*a770*/  IMAD.MOV.U32 R69, RZ, RZ, R188 ;  /* 0x000000ffff457224 */ /* 0x000fe200078e00bc */
[----:B------:R-:W-:Y:S01]  /*a780*/  SHF.L.U64.HI R244, R243, 0x2, R244 ;  /* 0x00000002f3f47819 */ /* 0x000fe200000102f4 */
[----:B------:R-:W-:Y:S01]  /*a790*/  IMAD.MOV.U32 R4, RZ, RZ, RZ ;  /* 0x000000ffff047224 */ /* 0x000fe200078e00ff */
[----:B------:R-:W-:Y:S01]  /*a7a0*/  SHF.L.U64.HI R242, R241, 0x2, R242 ;  /* 0x00000002f1f27819 */ /* 0x000fe200000102f2 */
[----:B------:R-:W-:Y:S01]  /*a7b0*/  IMAD.MOV.U32 R68, RZ, RZ, RZ ;  /* 0x000000ffff447224 */ /* 0x000fe200078e00ff */
[----:B------:R-:W-:Y:S01]  /*a7c0*/  SHF.L.U64.HI R240, R239, 0x2, R240 ;  /* 0x00000002eff07819 */ /* 0x000fe200000102f0 */
[----:B------:R-:W-:Y:S01]  /*a7d0*/  IMAD.SHL.U32 R247, R247, 0x4, RZ ;  /* 0x00000004f7f77824 */ /* 0x000fe200078e00ff */
        /* <DEDUP_REMOVED lines=62> */
[----:B------:R-:W-:-:S02]  /*abc0*/  SHF.L.U64.HI R89, R90, 0x2, R89 ;  /* 0x000000025a597819 */ /* 0x000fc40000010259 */
[----:B--2---:R-:W-:-:S04]  /*abd0*/  IADD3 R142, P4, PT, R250, R141, RZ ;  /* 0x0000008dfa8e7210 */ /* 0x004fc80007f9e0ff */
[----:B------:R-:W-:Y:S02]  /*abe0*/  LEA.HI.X.SX32 R141, R141, R74, 0x1, P4 ;  /* 0x0000004a8d8d7211 */ /* 0x000fe400020f0eff */
[----:B---3--:R-:W-:-:S04]  /*abf0*/  IADD3 R144, P5, PT, R250, R143, RZ ;  /* 0x0000008ffa907210 */ /* 0x008fc80007fbe0ff */
[----:B------:R-:W-:Y:S02]  /*ac00*/  LEA.HI.X.SX32 R143, R143, R74, 0x1, P5 ;  /* 0x0000004a8f8f7211 */ /* 0x000fe400028f0eff */
[C---:B----4-:R-:W-:Y:S02]  /*ac10*/  IADD3 R146, P1, PT, R250.reuse, R152, RZ ;  /* 0x00000098fa927210 */ /* 0x050fe40007f3e0ff */
[----:B-----5:R-:W-:Y:S02]  /*ac20*/  IADD3 R148, P4, PT, R250, R154, RZ ;  /* 0x0000009afa947210 */ /* 0x020fe40007f9e0ff */
[-C--:B------:R-:W-:Y:S02]  /*ac30*/  LEA.HI.X.SX32 R145, R152, R74.reuse, 0x1, P1 ;  /* 0x0000004a98917211 */ /* 0x080fe400008f0eff */
[----:B------:R-:W-:Y:S02]  /*ac40*/  LEA.HI.X.SX32 R147, R154, R74, 0x1, P4 ;  /* 0x0000004a9a937211 */ /* 0x000fe400020f0eff */
[----:B------:R-:W-:-:S02]  /*ac50*/  IADD3 R150, P5, PT, R250, R156, RZ ;  /* 0x0000009cfa967210 */ /* 0x000fc40007fbe0ff */
[C---:B------:R-:W-:Y:S02]  /*ac60*/  IADD3 R152, P1, PT, R250.reuse, R158, RZ ;  /* 0x0000009efa987210 */ /* 0x040fe40007f3e0ff */
[----:B------:R-:W-:Y:S02]  /*ac70*/  IADD3 R154, P4, PT, R250, R153, RZ ;  /* 0x00000099fa9a7210 */ /* 0x000fe40007f9e0ff */
[-C--:B------:R-:W-:Y:S02]  /*ac80*/  LEA.HI.X.SX32 R149, R156, R74.reuse, 0x1, P5 ;  /* 0x0000004a9c957211 */ /* 0x080fe400028f0eff */
[-C--:B------:R-:W-:Y:S02]  /*ac90*/  LEA.HI.X.SX32 R151, R158, R74.reuse, 0x1, P1 ;  /* 0x0000004a9e977211 */ /* 0x080fe400008f0eff */
[----:B------:R-:W-:Y:S02]  /*aca0*/  LEA.HI.X.SX32 R153, R153, R74, 0x1, P4 ;  /* 0x0000004a99997211 */ /* 0x000fe400020f0eff */
[----:B------:R-:W-:-:S02]  /*acb0*/  IADD3 R156, P5, PT, R250, R155, RZ ;  /* 0x0000009bfa9c7210 */ /* 0x000fc40007fbe0ff */
[C---:B------:R-:W-:Y:S02]  /*acc0*/  IADD3 R158, P1, PT, R250.reuse, R157, RZ ;  /* 0x0000009dfa9e7210 */ /* 0x040fe40007f3e0ff */
[C---:B------:R-:W-:Y:S02]  /*acd0*/  IADD3 R160, P4, PT, R250.reuse, R159, RZ ;  /* 0x0000009ffaa07210 */ /* 0x040fe40007f9e0ff */
        /* <DEDUP_REMOVED lines=27> */
[----:B------:R-:W-:Y:S01]  /*ae90*/  SHF.L.U64.HI R74, R250, 0x2, R74 ;  /* 0x00000002fa4a7819 */ /* 0x000fe2000001024a */
[----:B------:R-:W-:Y:S01]  /*aea0*/  IMAD.SHL.U32 R80, R80, 0x4, RZ ;  /* 0x0000000450507824 */ /* 0x000fe200078e00ff */
[C---:B------:R-:W-:Y:S01]  /*aeb0*/  SHF.L.U64.HI R250, R249.reuse, 0x2, R13 ;  /* 0x00000002f9fa7819 */ /* 0x040fe2000001020d */
        /* <DEDUP_REMOVED lines=96> */
[----:B------:R-:W-:-:S02]  /*b4c0*/  IMAD.SHL.U32 R176, R176, 0x4, RZ ;  /* 0x00000004b0b07824 */ /* 0x000fc400078e00ff */
[----:B------:R-:W-:Y:S02]  /*b4d0*/  IMAD.SHL.U32 R178, R178, 0x4, RZ ;  /* 0x00000004b2b27824 */ /* 0x000fe400078e00ff */
[----:B------:R-:W-:Y:S02]  /*b4e0*/  IMAD.SHL.U32 R180, R180, 0x4, RZ ;  /* 0x00000004b4b47824 */ /* 0x000fe400078e00ff */
[----:B------:R-:W-:Y:S02]  /*b4f0*/  IMAD.SHL.U32 R182, R182, 0x4, RZ ;  /* 0x00000004b6b67824 */ /* 0x000fe400078e00ff */
[----:B------:R-:W-:Y:S02]  /*b500*/  IMAD.SHL.U32 R184, R184, 0x4, RZ ;  /* 0x00000004b8b87824 */ /* 0x000fe400078e00ff */
[----:B------:R-:W-:Y:S01]  /*b510*/  IMAD.SHL.U32 R186, R186, 0x4, RZ ;  /* 0x00000004baba7824 */ /* 0x000fe200078e00ff */
[----:B------:R-:W-:Y:S01]  /*b520*/  UMOV UR13, 0x1 ;  /* 0x00000001000d7882 */ /* 0x000fe20000000000 */
[----:B------:R-:W-:Y:S01]  /*b530*/  UMOV UR14, 0x2 ;  /* 0x00000002000e7882 */ /* 0x000fe20000000000 */
[----:B------:R-:W-:Y:S01]  /*b540*/  UMOV UR7, URZ ;  /* 0x000000ff00077c82 */ /* 0x000fe20008000000 */
[----:B------:R-:W-:Y:S01]  /*b550*/  UMOV UR8, URZ ;  /* 0x000000ff00087c82 */ /* 0x000fe20008000000 */
[----:B-1----:R-:W-:-:S05]  /*b560*/  UMOV UR5, URZ ;  /* 0x000000ff00057c82 */ /* 0x002fca0008000000 */
.L_x_11:
[----:B------:R-:W-:Y:S01]  /*b570*/  IMAD.U32 R4, R4, -0x80000000, RZ ;  /* 0x8000000004047824 */ /* 0x000fe200078e00ff */
[----:B------:R-:W-:-:S03]  /*b580*/  UIADD3 UR8, UPT, UPT, UR8, 0x1, URZ ;  /* 0x0000000108087890 */ /* 0x000fc6000fffe0ff */
[----:B------:R-:W1:Y:S01]  /*b590*/  SYNCS.PHASECHK.TRANS64.TRYWAIT P1, [UR4], R4 ;  /* 0x00000004ff0075a7 */ /* 0x000e620008021104 */
[----:B------:R-:W-:-:S04]  /*b5a0*/  UISETP.GT.AND UP1, UPT, UR8, 0x1, UPT ;  /* 0x000000010800788c */ /* 0x000fc8000bf24270 */
[----:B------:R-:W-:-:S04]  /*b5b0*/  USEL UR8, UR8, URZ, !UP1 ;  /* 0x000000ff08087287 */ /* 0x000fc8000c800000 */
[----:B------:R-:W-:Y:S01]  /*b5c0*/  ULEA UR6, UR8, UR9, 0x10 ;  /* 0x0000000908067291 */ /* 0x000fe2000f8e80ff */
[----:B-1----:R-:W-:Y:S11]  /*b5d0*/  @!P1 BRA `(.L_x_9) ;  /* 0x0000006800109947 */ /* 0x002ff60003800000 */
.L_x_17:
[----:B------:R-:W-:-:S04]  /*b5e0*/  DEPBAR.LE SB0, 0x2 ;  /* 0x000080800000791a */ /* 0x000fc80000000000 */
[----:B------:R-:W-:Y:S01]  /*b5f0*/  LEA R188, R2, UR6, 0x8 ;  /* 0x0000000602bc7c11 */ /* 0x000fe2000f8e40ff */
[----:B------:R-:W-:Y:S01]  /*b600*/  BAR.SYNC.DEFER_BLOCKING 0x0 ;  /* 0x0000000000007b1d */ /* 0x000fe20000010000 */
[----:B------:R-:W-:Y:S02]  /*b610*/  UIADD3 UR7, UPT, UPT, UR7, 0x1, URZ ;  /* 0x0000000107077890 */ /* 0x000fe4000fffe0ff */
[----:B------:R-:W-:Y:S02]  /*b620*/  ULEA UR4, UR13, UR9, 0x3 ;  /* 0x000000090d047291 */ /* 0x000fe4000f8e18ff */
[----:B------:R-:W-:Y:S02]  /*b630*/  UISETP.GT.AND UP1, UPT, UR7, 0x2, UPT ;  /* 0x000000020700788c */ /* 0x000fe4000bf24270 */
[----:B------:R-:W-:Y:S02]  /*b640*/  UIADD3 UR4, UPT, UPT, UR4, 0x38000, URZ ;  /* 0x0003800004047890 */ /* 0x000fe4000fffe0ff */
[----:B------:R-:W-:Y:S01]  /*b650*/  USEL UR7, UR7, URZ, !UP1 ;  /* 0x000000ff07077287 */ /* 0x000fe2000c800000 */
[----:B------:R-:W-:Y:S01]  /*b660*/  UMOV UR6, UR5 ;  /* 0x0000000500067c82 */ /* 0x000fe20008000000 */
[----:B------:R-:W-:Y:S04]  /*b670*/  LDS.128 R4, [R188] ;  /* 0x00000000bc047984 */ /* 0x000fe80000000c00 */
        /* <DEDUP_REMOVED lines=15> */
[----:B-1----:R1:W-:Y:S01]  /*b770*/  STTM.x64 tmem[UR12], R4 ;  /* 0x00000004000079ed */ /* 0x0023e2000834000c */
[----:B------:R-:W2:Y:S02]  /*b780*/  FENCE.VIEW.ASYNC.T ;  /* 0x00000000000073c6 */ /* 0x000ea40000000200 */
[----:B--2---:R-:W-:Y:S06]  /*b790*/  BAR.SYNC.DEFER_BLOCKING 0x0 ;  /* 0x0000000000007b1d */ /* 0x004fec0000010000 */
[----:B------:R-:W-:Y:S05]  /*b7a0*/  @P0 BRA `(.L_x_10) ;  /* 0x0000000400740947 */ /* 0x000fea0003800000 */
[----:B------:R-:W-:Y:S01]  /*b7b0*/  ULEA UR30, UR7, UR9, 0xf ;  /* 0x00000009071e7291 */ /* 0x000fe2000f8e78ff */
[----:B-1----:R-:W-:Y:S01]  /*b7c0*/  MOV.SPILL R4, UR13 ;  /* 0x0000000d00047c02 */ /* 0x002fe20009000f00 */
[----:B------:R-:W-:Y:S01]  /*b7d0*/  UMOV UR35, URZ ;  /* 0x000000ff00237c82 */ /* 0x000fe20008000000 */
[----:B------:R-:W-:Y:S01]  /*b7e0*/  UIADD3 UR47, UPT, UPT, UR10, 0x108, URZ ;  /* 0x000001080a2f7890 */ /* 0x000fe2000fffe0ff */
[----:B------:R-:W-:Y:S01]  /*b7f0*/  MOV.SPILL R5, UR12 ;  /* 0x0000000c00057c02 */ /* 0x000fe20009000f00 */
[----:B------:R-:W-:Y:S01]  /*b800*/  UIADD3 UR32, UPT, UPT, UR30, 0x20000, URZ ;  /* 0x000200001e207890 */ /* 0x000fe2000fffe0ff */
[----:B------:R-:W-:Y:S01]  /*b810*/  UMOV UR62, 0x0 ;  /* 0x00000000003e7882 */ /* 0x000fe20000000000 */
[----:B------:R-:W-:Y:S02]  /*b820*/  UMOV UR63, 0x8200910 ;  /* 0x08200910003f7882 */ /* 0x000fe40000000000 */
[----:B------:R-:W-:Y:S01]  /*b830*/  USHF.R.U32.HI UR34, URZ, 0x4, UR32 ;  /* 0x00000004ff227899 */ /* 0x000fe20008011620 */
[----:B------:R-:W-:Y:S01]  /*b840*/  UMOV UR60, 0x0 ;  /* 0x00000000003c7882 */ /* 0x000fe20000000000 */
[----:B------:R-:W-:-:S02]  /*b850*/  UMOV UR61, 0x8200910 ;  /* 0x08200910003d7882 */ /* 0x000fc40000000000 */
[----:B------:R-:W-:Y:S02]  /*b860*/  USGXT.U32 UR34, UR34, 0xe ;  /* 0x0000000e2222789a */ /* 0x000fe40008000000 */
[----:B------:R-:W-:Y:S02]  /*b870*/  UIADD3 UR5, UPT, UPT, UR10, 0x110, URZ ;  /* 0x000001100a057890 */ /* 0x000fe4000fffe0ff */
[----:B------:R-:W-:Y:S02]  /*b880*/  UIADD3 UR38, UP1, UPT, UR34, 0x2, URZ ;  /* 0x0000000222267890 */ /* 0x000fe4000ff3e0ff */
[----:B------:R-:W-:Y:S02]  /*b890*/  UIADD3 UR75, UPT, UPT, UR10, 0x118, URZ ;  /* 0x000001180a4b7890 */ /* 0x000fe4000fffe0ff */
[----:B------:R-:W-:Y:S02]  /*b8a0*/  UIADD3.X UR39, UPT, UPT, UR35, 0x40004040, URZ, UP1, !UPT ;  /* 0x4000404023277890 */ /* 0x000fe40008ffe4ff */
[----:B------:R-:W-:-:S02]  /*b8b0*/  UIADD3 UR44, UP4, UPT, UR38, 0x2, URZ ;  /* 0x00000002262c7890 */ /* 0x000fc4000ff9e0ff */
[----:B------:R-:W-:Y:S01]  /*b8c0*/  UIADD3 UR46, UP3, UPT, UR38, 0x4, URZ ;  /* 0x00000004262e7890 */ /* 0x000fe2000ff7e0ff */
[----:B------:R-:W-:Y:S01]  /*b8d0*/  UMOV UR35, 0x40004040 ;  /* 0x4000404000237882 */ /* 0x000fe20000000000 */
[----:B------:R-:W-:Y:S01]  /*b8e0*/  UIADD3 UR48, UP2, UPT, UR38, 0x3fe, URZ ;  /* 0x000003fe26307890 */ /* 0x000fe2000ff5e0ff */
[----:B------:R-:W-:Y:S01]  /*b8f0*/  UTCHMMA tmem[UR11], gdesc[UR34], tmem[UR10], tmem[UR62], idesc[UR63], UPT ;  /* 0x00ff3e220b0079ea */ /* 0x000fe2000b80000a */
[----:B------:R-:W-:Y:S02]  /*b900*/  UIADD3 UR50, UP1, UPT, UR38, 0x400, URZ ;  /* 0x0000040026327890 */ /* 0x000fe4000ff3e0ff */
[----:B------:R1:W-:Y:S01]  /*b910*/  UTCHMMA tmem[UR47], gdesc[UR38], tmem[UR10], tmem[UR60], idesc[UR61], UPT ;  /* 0x00ff3c262f0079ea */ /* 0x0003e2000b80000a */
[----:B------:R-:W-:Y:S02]  /*b920*/  UIADD3.X UR45, UPT, UPT, UR39, URZ, URZ, UP4, !UPT ;  /* 0x000000ff272d7290 */ /* 0x000fe4000a7fe4ff */
[----:B------:R-:W-:Y:S02]  /*b930*/  UIADD3 UR52, UP4, UPT, UR38, 0x402, URZ ;  /* 0x0000040226347890 */ /* 0x000fe4000ff9e0ff */
[----:B------:R-:W-:-:S02]  /*b940*/  UIADD3 UR54, UP5, UPT, UR38, 0x404, URZ ;  /* 0x0000040426367890 */ /* 0x000fc4000ffbe0ff */
[----:B------:R-:W-:Y:S02]  /*b950*/  UIADD3 UR15, UPT, UPT, UR10, 0x120, URZ ;  /* 0x000001200a0f7890 */ /* 0x000fe4000fffe0ff */
[----:B------:R-:W-:Y:S02]  /*b960*/  UIADD3.X UR49, UPT, UPT, UR39, URZ, URZ, UP2, !UPT ;  /* 0x000000ff27317290 */ /* 0x000fe400097fe4ff */
[----:B-1----:R-:W-:Y:S02]  /*b970*/  UIADD3.X UR47, UPT, UPT, UR39, URZ, URZ, UP3, !UPT ;  /* 0x000000ff272f7290 */ /* 0x002fe40009ffe4ff */
[----:B------:R-:W-:Y:S02]  /*b980*/  UIADD3 UR16, UPT, UPT, UR10, 0x128, URZ ;  /* 0x000001280a107890 */ /* 0x000fe4000fffe0ff */
[----:B------:R-:W-:Y:S02]  /*b990*/  UIADD3.X UR51, UPT, UPT, UR39, URZ, URZ, UP1, !UPT ;  /* 0x000000ff27337290 */ /* 0x000fe40008ffe4ff */
[----:B------:R-:W-:-:S02]  /*b9a0*/  UIADD3 UR17, UPT, UPT, UR10, 0x130, URZ ;  /* 0x000001300a117890 */ /* 0x000fc4000fffe0ff */
[----:B------:R-:W-:Y:S02]  /*b9b0*/  UIADD3.X UR53, UPT, UPT, UR39, URZ, URZ, UP4, !UPT ;  /* 0x000000ff27357290 */ /* 0x000fe4000a7fe4ff */
[----:B------:R-:W-:Y:S02]  /*b9c0*/  UIADD3 UR18, UPT, UPT, UR10, 0x138, URZ ;  /* 0x000001380a127890 */ /* 0x000fe4000fffe0ff */
[----:B------:R-:W-:Y:S02]  /*b9d0*/  UIADD3.X UR55, UPT, UPT, UR39, URZ, URZ, UP5, !UPT ;  /* 0x000000ff27377290 */ /* 0x000fe4000affe4ff */
[----:B------:R-:W-:Y:S02]  /*b9e0*/  UIADD3 UR19, UPT, UPT, UR10, 0x80, URZ ;  /* 0x000000800a137890 */ /* 0x000fe4000fffe0ff */
[----:B------:R-:W-:Y:S01]  /*b9f0*/  UIADD3 UR20, UPT, UPT, UR10, 0x140, URZ ;  /* 0x000001400a147890 */ /* 0x000fe2000fffe0ff */
        /* <DEDUP_REMOVED lines=8> */
[----:B------:R-:W-:Y:S01]  /*ba80*/  UTCHMMA tmem[UR75], gdesc[UR46], tmem[UR10], tmem[UR58], idesc[UR59], UPT ;  /* 0x00ff3a2e4b0079ea */ /* 0x000fe2000b80000a */
[----:B------:R-:W-:Y:S01]  /*ba90*/  UIADD3 UR64, UPT, UPT, UR10, 0x150, URZ ;  /* 0x000001500a407890 */ /* 0x000fe2000fffe0ff */
[----:B------:R-:W-:Y:S01]  /*baa0*/  UMOV UR12, 0x0 ;  /* 0x00000000000c7882 */ /* 0x000fe20000000000 */
[----:B------:R-:W-:Y:S01]  /*bab0*/  UMOV UR13, 0x8200910 ;  /* 0x08200910000d7882 */ /* 0x000fe20000000000 */
[----:B------:R-:W-:-:S02]  /*bac0*/  UIADD3 UR65, UPT, UPT, UR10, 0x80, URZ ;  /* 0x000000800a417890 */ /* 0x000fc4000fffe0ff */
[----:B------:R1:W-:Y:S01]  /*bad0*/  UTCHMMA tmem[UR15], gdesc[UR48], tmem[UR10], tmem[UR12], idesc[UR13], UPT ;  /* 0x00ff0c300f0079ea */ /* 0x0003e2000b80000a */
[----:B------:R-:W-:Y:S02]  /*bae0*/  UIADD3 UR66, UPT, UPT, UR10, 0x158, URZ ;  /* 0x000001580a427890 */ /* 0x000fe4000fffe0ff */
[----:B------:R2:W-:Y:S01]  /*baf0*/  UTCHMMA tmem[UR16], gdesc[UR50], tmem[UR10], tmem[UR58], idesc[UR59], UPT ;  /* 0x00ff3a32100079ea */ /* 0x0005e2000b80000a */
[----:B------:R-:W-:Y:S02]  /*bb00*/  UIADD3 UR67, UPT, UPT, UR10, 0x80, URZ ;  /* 0x000000800a437890 */ /* 0x000fe4000fffe0ff */
[----:B------:R2:W-:Y:S01]  /*bb10*/  UTCHMMA tmem[UR17], gdesc[UR52], tmem[UR10], tmem[UR56], idesc[UR57], UPT ;  /* 0x00ff3834110079ea */ /* 0x0005e2000b80000a */
[----:B------:R-:W-:Y:S02]  /*bb20*/  UIADD3 UR68, UPT, UPT, UR10, 0x160, URZ ;  /* 0x000001600a447890 */ /* 0x000fe4000fffe0ff */
[----:B------:R-:W-:Y:S02]  /*bb30*/  UIADD3 UR69, UPT, UPT, UR10, 0x80, URZ ;  /* 0x000000800a457890 */ /* 0x000fe4000fffe0ff */
[----:B------:R-:W-:Y:S01]  /*bb40*/  UIADD3 UR70, UPT, UPT, UR10, 0x168, URZ ;  /* 0x000001680a467890 */ /* 0x000fe2000fffe0ff */
[----:B-1----:R-:W-:Y:S01]  /*bb50*/  R2UR.FILL UR13, R4 ;  /* 0x00000000040d72ca */ /* 0x002fe200004e0000 */
[----:B------:R-:W-:Y:S01]  /*bb60*/  UMOV UR76, 0x0 ;  /* 0x00000000004c7882 */ /* 0x000fe20000000000 */
[----:B------:R-:W-:Y:S01]  /*bb70*/  UMOV UR77, 0x8200910 ;  /* 0x08200910004d7882 */ /* 0x000fe20000000000 */
[----:B------:R-:W-:-:S02]  /*bb80*/  UIADD3 UR71, UPT, UPT, UR10, 0x80, URZ ;  /* 0x000000800a477890 */ /* 0x000fc4000fffe0ff */
[----:B------:R2:W-:Y:S01]  /*bb90*/  UTCHMMA tmem[UR18], gdesc[UR54], tmem[UR10], tmem[UR76], idesc[UR77], UPT ;  /* 0x00ff4c36120079ea */ /* 0x0005e2000b80000a */
[----:B------:R-:W-:Y:S01]  /*bba0*/  UIADD3 UR72, UPT, UPT, UR10, 0x170, URZ ;  /* 0x000001700a487890 */ /* 0x000fe2000fffe0ff */
[----:B------:R-:W-:Y:S01]  /*bbb0*/  R2UR.FILL UR12, R5 ;  /* 0x00000000050c72ca */ /* 0x000fe200004e0000 */
[----:B------:R-:W-:Y:S01]  /*bbc0*/  UMOV UR26, 0x0 ;  /* 0x00000000001a7882 */ /* 0x000fe20000000000 */
[----:B------:R-:W-:Y:S01]  /*bbd0*/  UMOV UR27, 0x8200910 ;  /* 0x08200910001b7882 */ /* 0x000fe20000000000 */
[----:B------:R-:W-:Y:S01]  /*bbe0*/  UIADD3 UR73, UPT, UPT, UR10, 0x80, URZ ;  /* 0x000000800a497890 */ /* 0x000fe2000fffe0ff */
[----:B------:R2:W-:Y:S01]  /*bbf0*/  UTCHMMA tmem[UR20], gdesc[UR34], tmem[UR19], tmem[UR26], idesc[UR27], UPT ;  /* 0x00ff1a22140079ea */ /* 0x0005e2000b800013 */
        /* <DEDUP_REMOVED lines=16> */
[----:B------:R-:W-:Y:S01]  /*bd00*/  UMOV UR5, URZ ;  /* 0x000000ff00057c82 */ /* 0x000fe20008000000 */
[----:B------:R2:W-:Y:S01]  /*bd10*/  UTCHMMA tmem[UR68], gdesc[UR48], tmem[UR67], tmem[UR36], idesc[UR37], UPT ;  /* 0x00ff2430440079ea */ /* 0x0005e2000b800043 */
[----:B------:R2:W-:Y:S01]  /*bd20*/  UTCHMMA tmem[UR70], gdesc[UR50], tmem[UR69], tmem[UR40], idesc[UR41], UPT ;  /* 0x00ff2832460079ea */ /* 0x0005e2000b800045 */
[----:B------:R-:W-:Y:S01]  /*bd30*/  UMOV UR62, UR4 ;  /* 0x00000004003e7c82 */ /* 0x000fe20008000000 */
[----:B------:R2:W-:Y:S01]  /*bd40*/  UTCHMMA tmem[UR72], gdesc[UR52], tmem[UR71], tmem[UR42], idesc[UR43], UPT ;  /* 0x00ff2a34480079ea */ /* 0x0005e2000b800047 */
[----:B------:R2:W-:Y:S01]  /*bd50*/  UTCHMMA tmem[UR74], gdesc[UR54], tmem[UR73], tmem[UR60], idesc[UR61], UPT ;  /* 0x00ff3c364a0079ea */ /* 0x0005e2000b800049 */
[----:B------:R2:W-:Y:S01]  /*bd60*/  UTCBAR [UR62], URZ ;  /* 0x000000ff3e0073e9 */ /* 0x0005e200080000ff */
[----:B------:R-:W-:Y:S01]  /*bd70*/  NOP ;  /* 0x0000000000007918 */ /* 0x000fe20000000000 */
.L_x_10:
[----:B-1----:R-:W3:Y:S01]  /*bd80*/  LDL R6, [R1+0x4c] ;  /* 0x00004c0001067983 */ /* 0x002ee20000100800 */
[----:B------:R-:W1:Y:S01]  /*bd90*/  LDC R5, c[0x0][0x3a0] ;  /* 0x0000e800ff057b82 */ /* 0x000e620000000800 */
[C---:B------:R-:W-:Y:S02]  /*bda0*/  ISETP.GT.AND P4, PT, R69.reuse, RZ, PT ;  /* 0x000000ff4500720c */ /* 0x040fe40003f84270 */
[----:B------:R-:W-:-:S05]  /*bdb0*/  ISETP.GT.AND P6, PT, R69, 0x2, PT ;  /* 0x000000024500780c */ /* 0x000fca0003fc4270 */
[----:B------:R-:W-:Y:S06]  /*bdc0*/  BAR.SYNC.DEFER_BLOCKING 0x0 ;  /* 0x0000000000007b1d */ /* 0x000fec0000010000 */
[----:B------:R-:W4:Y:S01]  /*bdd0*/  S2R R10, SR_TID.X ;  /* 0x00000000000a7919 */ /* 0x000f220000002100 */
[----:B------:R-:W5:Y:S04]  /*bde0*/  LDL R16, [R1+0x8] ;  /* 0x0000080001107983 */ /* 0x000f680000100800 */
[----:B--2---:R-:W2:Y:S01]  /*bdf0*/  LDL R14, [R1+0xc] ;  /* 0x00000c00010e7983 */ /* 0x004ea20000100800 */
[----:B-1----:R-:W-:-:S03]  /*be00*/  VIADD R5, R5, 0x3f ;  /* 0x0000003f05057836 */ /* 0x002fc60000000000 */
[----:B------:R-:W2:Y:S02]  /*be10*/  LDL R13, [R1+0x28] ;  /* 0x00002800010d7983 */ /* 0x000ea40000100800 */
[----:B------:R-:W-:Y:S02]  /*be20*/  SHF.R.S32.HI R4, RZ, 0x1f, R5 ;  /* 0x0000001fff047819 */ /* 0x000fe40000011405 */
[----:B------:R-:W2:Y:S02]  /*be30*/  LDL R15, [R1+0x18] ;  /* 0x00001800010f7983 */ /* 0x000ea40000100800 */
[----:B------:R-:W-:Y:S02]  /*be40*/  LEA.HI R4, R4, R5, RZ, 0x6 ;  /* 0x0000000504047211 */ /* 0x000fe400078f30ff */
[----:B------:R-:W2:Y:S02]  /*be50*/  LDL R12, [R1+0x1c] ;  /* 0x00001c00010c7983 */ /* 0x000ea40000100800 */
[----:B------:R-:W-:Y:S01]  /*be60*/  SHF.R.S32.HI R4, RZ, 0x6, R4 ;  /* 0x00000006ff047819 */ /* 0x000fe20000011404 */
[----:B------:R-:W-:Y:S01]  /*be70*/  UIADD3 UR14, UPT, UPT, UR14, 0x1, URZ ;  /* 0x000000010e0e7890 */ /* 0x000fe2000fffe0ff */
[----:B------:R-:W2:Y:S03]  /*be80*/  LDL R23, [R1] ;  /* 0x0000000001177983 */ /* 0x000ea60000100800 */
[----:B------:R-:W-:Y:S01]  /*be90*/  VIADD R4, R4, 0xfffffffd ;  /* 0xfffffffd04047836 */ /* 0x000fe20000000000 */
[----:B------:R-:W2:Y:S04]  /*bea0*/  LDL R22, [R1+0x10] ;  /* 0x0000100001167983 */ /* 0x000ea80000100800 */
[----:B------:R-:W-:Y:S01]  /*beb0*/  ISETP.GE.AND P1, PT, R68, R4, PT ;  /* 0x000000044400720c */ /* 0x000fe20003f26270 */
[----:B------:R-:W2:Y:S01]  /*bec0*/  LDL R21, [R1+0x4] ;  /* 0x0000040001157983 */ /* 0x000ea20000100800 */
[----:B------:R-:W-:-:S02]  /*bed0*/  SEL R4, RZ, 0x4, !P4 ;  /* 0x00000004ff047807 */ /* 0x000fc40006000000 */
[----:B------:R-:W-:Y:S01]  /*bee0*/  ISETP.GT.AND P4, PT, R69, 0x1, PT ;  /* 0x000000014500780c */ /* 0x000fe20003f84270 */
[----:B------:R-:W2:Y:S01]  /*bef0*/  LDL R20, [R1+0x20] ;  /* 0x0000200001147983 */ /* 0x000ea20000100800 */
[----:B------:R-:W-:Y:S02]  /*bf00*/  SEL R4, R4, RZ, !P1 ;  /* 0x000000ff04047207 */ /* 0x000fe40004800000 */
[----:B------:R-:W-:Y:S01]  /*bf10*/  SEL R5, RZ, 0x4, !P4 ;  /* 0x00000004ff057807 */ /* 0x000fe20006000000 */
[----:B------:R-:W2:Y:S01]  /*bf20*/  LDL R19, [R1+0x14] ;  /* 0x0000140001137983 */ /* 0x000ea20000100800 */
[----:B------:R-:W-:-:S03]  /*bf30*/  ISETP.NE.U32.AND P5, PT, R4, RZ, PT ;  /* 0x000000ff0400720c */ /* 0x000fc60003fa5070 */
[----:B------:R-:W2:Y:S04]  /*bf40*/  LDL R18, [R1+0x24] ;  /* 0x0000240001127983 */ /* 0x000ea80000100800 */
[----:B------:R-:W2:Y:S01]  /*bf50*/  LDL R17, [R1+0x34] ;  /* 0x0000340001117983 */ /* 0x000ea20000100800 */
[----:B---3--:R-:W-:Y:S02]  /*bf60*/  IADD3 R4, P4, PT, R70, R6, RZ ;  /* 0x0000000646047210 */ /* 0x008fe40007f9e0ff */
[----:B------:R-:W-:-:S03]  /*bf70*/  SEL R6, R5, RZ, !P1 ;  /* 0x000000ff05067207 */ /* 0x000fc60004800000 */
[----:B------:R-:W-:Y:S01]  /*bf80*/  IMAD.X R5, R71, 0x1, R74, P4 ;  /* 0x0000000147057824 */ /* 0x000fe200020e064a */
[----:B------:R-:W-:Y:S02]  /*bf90*/  ISETP.NE.U32.AND P4, PT, R6, RZ, PT ;  /* 0x000000ff0600720c */ /* 0x000fe40003f85070 */
[----:B------:R-:W-:Y:S02]  /*bfa0*/  SEL R6, RZ, 0x4, !P6 ;  /* 0x00000004ff067807 */ /* 0x000fe40007000000 */
[----:B------:R-:W-:Y:S01]  /*bfb0*/  @!PT LDS RZ, [RZ] ;  /* 0x00000000fffff984 */ /* 0x000fe20000000800 */
[----:B------:R-:W-:Y:S01]  /*bfc0*/  @!PT LDS RZ, [RZ] ;  /* 0x00000000fffff984 */ /* 0x000fe20000000800 */
[----:B------:R-:W-:Y:S01]  /*bfd0*/  @!PT LDS RZ, [RZ] ;  /* 0x00000000fffff984 */ /* 0x000fe20000000800 */
[----:B------:R1:W-:Y:S02]  /*bfe0*/  LDGSTS.E [R188], desc[UR24][R4.64], P5 ;  /* 0x0000000004bc7fae */ /* 0x0003e4000a9a1018 */
[----:B------:R-:W-:Y:S02]  /*bff0*/  SEL R6, R6, RZ, !P1 ;  /* 0x000000ff06067207 */ /* 0x000fe40004800000 */
[----:B------:R-:W-:Y:S02]  /*c000*/  ISETP.GT.AND P6, PT, R69, 0x3, PT ;  /* 0x000000034500780c */ /* 0x000fe40003fc4270 */
[----:B-1----:R-:W-:-:S05]  /*c010*/  IADD3 R4, P5, PT, R70, R186, RZ ;  /* 0x000000ba46047210 */ /* 0x002fca0007fbe0ff */
[----:B------:R-:W-:Y:S01]  /*c020*/  IMAD.X R5, R71, 0x1, R185, P5 ;  /* 0x0000000147057824 */ /* 0x000fe200028e06b9 */
[----:B------:R-:W-:Y:S02]  /*c030*/  ISETP.NE.U32.AND P5, PT, R6, RZ, PT ;  /* 0x000000ff0600720c */ /* 0x000fe40003fa5070 */
[----:B------:R-:W-:Y:S02]  /*c040*/  SEL R6, RZ, 0x4, !P6 ;  /* 0x00000004ff067807 */ /* 0x000fe40007000000 */
[----:B------:R1:W-:Y:S02]  /*c050*/  LDGSTS.E [R188+0x4], desc[UR24][R4.64], P4 ;  /* 0x0000400004bc7fae */ /* 0x0003e4000a1a1018 */
        /* <DEDUP_REMOVED lines=384> */
[----:B------:R1:W-:Y:S01]  /*d860*/  LDGSTS.E [R188+0xe0], desc[UR24][R4.64], P5 ;  /* 0x000e000004bc7fae */ /* 0x0003e2000a9a1018 */
[----:B------:R-:W-:Y:S02]  /*d870*/  ISETP.GT.AND P6, PT, R69, 0x3b, PT ;  /* 0x0000003b4500780c */ /* 0x000fe40003fc4270 */
[----:B------:R-:W-:Y:S02]  /*d880*/  SEL R6, R6, RZ, !P1 ;  /* 0x000000ff06067207 */ /* 0x000fe40004800000 */
[----:B-1----:R-:W-:-:S05]  /*d890*/  IADD3 R4, P5, PT, R70, R189, RZ ;  /* 0x000000bd46047210 */ /* 0x002fca0007fbe0ff */
[----:B------:R-:W-:Y:S01]  /*d8a0*/  IMAD.X R5, R71, 0x1, R190, P5 ;  /* 0x0000000147057824 */ /* 0x000fe200028e06be */
[----:B------:R-:W-:Y:S02]  /*d8b0*/  ISETP.NE.U32.AND P5, PT, R6, RZ, PT ;  /* 0x000000ff0600720c */ /* 0x000fe40003fa5070 */
[----:B------:R-:W-:Y:S02]  /*d8c0*/  SEL R6, RZ, 0x4, !P6 ;  /* 0x00000004ff067807 */ /* 0x000fe40007000000 */
[----:B------:R1:W-:Y:S01]  /*d8d0*/  LDGSTS.E [R188+0xe4], desc[UR24][R4.64], P4 ;  /* 0x000e400004bc7fae */ /* 0x0003e2000a1a1018 */
[----:B------:R-:W-:Y:S02]  /*d8e0*/  ISETP.GT.AND P4, PT, R69, 0x3c, PT ;  /* 0x0000003c4500780c */ /* 0x000fe40003f84270 */
[----:B------:R-:W-:Y:S02]  /*d8f0*/  SEL R6, R6, RZ, !P1 ;  /* 0x000000ff06067207 */ /* 0x000fe40004800000 */
[----:B------:R-:W-:-:S02]  /*d900*/  SEL R7, RZ, 0x4, !P4 ;  /* 0x00000004ff077807 */ /* 0x000fc40006000000 */
[----:B-1----:R-:W-:-:S05]  /*d910*/  IADD3 R4, P6, PT, R70, R191, RZ ;  /* 0x000000bf46047210 */ /* 0x002fca0007fde0ff */
[----:B------:R-:W-:Y:S01]  /*d920*/  IMAD.X R5, R71, 0x1, R192, P6 ;  /* 0x0000000147057824 */ /* 0x000fe200030e06c0 */
[----:B------:R-:W-:Y:S02]  /*d930*/  ISETP.NE.U32.AND P6, PT, R6, RZ, PT ;  /* 0x000000ff0600720c */ /* 0x000fe40003fc5070 */
[----:B------:R-:W-:Y:S02]  /*d940*/  IADD3 R6, P4, PT, R70, R193, RZ ;  /* 0x000000c146067210 */ /* 0x000fe40007f9e0ff */
[----:B------:R-:W-:Y:S01]  /*d950*/  SEL R8, R7, RZ, !P1 ;  /* 0x000000ff07087207 */ /* 0x000fe20004800000 */
[----:B------:R1:W-:Y:S02]  /*d960*/  LDGSTS.E [R188+0xe8], desc[UR24][R4.64], P5 ;  /* 0x000e800004bc7fae */ /* 0x0003e4000a9a1018 */
[----:B------:R-:W-:Y:S01]  /*d970*/  IMAD.X R7, R71, 0x1, R194, P4 ;  /* 0x0000000147077824 */ /* 0x000fe200020e06c2 */
[----:B------:R-:W-:-:S05]  /*d980*/  ISETP.NE.U32.AND P4, PT, R8, RZ, PT ;  /* 0x000000ff0800720c */ /* 0x000fca0003f85070 */
[----:B------:R3:W-:Y:S01]  /*d990*/  LDGSTS.E [R188+0xec], desc[UR24][R6.64], P6 ;  /* 0x000ec00006bc7fae */ /* 0x0007e2000b1a1018 */
[----:B-1----:R-:W-:Y:S02]  /*d9a0*/  IADD3 R4, P5, PT, R70, R195, RZ ;  /* 0x000000c346047210 */ /* 0x002fe40007fbe0ff */
[----:B------:R-:W-:-:S03]  /*d9b0*/  ISETP.GT.AND P6, PT, R69, 0x3d, PT ;  /* 0x0000003d4500780c */ /* 0x000fc60003fc4270 */
[----:B------:R-:W-:Y:S01]  /*d9c0*/  IMAD.X R5, R71, 0x1, R196, P5 ;  /* 0x0000000147057824 */ /* 0x000fe200028e06c4 */
[----:B------:R-:W-:-:S04]  /*d9d0*/  SEL R8, RZ, 0x4, !P6 ;  /* 0x00000004ff087807 */ /* 0x000fc80007000000 */
[----:B------:R1:W-:Y:S01]  /*d9e0*/  LDGSTS.E [R188+0xf0], desc[UR24][R4.64], P4 ;  /* 0x000f000004bc7fae */ /* 0x0003e2000a1a1018 */
[C---:B------:R-:W-:Y:S02]  /*d9f0*/  ISETP.GT.AND P4, PT, R69.reuse, 0x3e, PT ;  /* 0x0000003e4500780c */ /* 0x040fe40003f84270 */
[----:B------:R-:W-:Y:S02]  /*da00*/  SEL R8, R8, RZ, !P1 ;  /* 0x000000ff08087207 */ /* 0x000fe40004800000 */
[----:B------:R-:W-:Y:S02]  /*da10*/  SEL R9, RZ, 0x4, !P4 ;  /* 0x00000004ff097807 */ /* 0x000fe40006000000 */
[----:B------:R-:W-:Y:S02]  /*da20*/  ISETP.GT.AND P4, PT, R69, 0x3f, PT ;  /* 0x0000003f4500780c */ /* 0x000fe40003f84270 */
[----:B----4-:R-:W-:Y:S02]  /*da30*/  LOP3.LUT R10, R10, 0x3f, RZ, 0xc0, !PT ;  /* 0x0000003f0a0a7812 */ /* 0x010fe400078ec0ff */
[----:B------:R-:W-:-:S02]  /*da40*/  ISETP.NE.U32.AND P6, PT, R8, RZ, PT ;  /* 0x000000ff0800720c */ /* 0x000fc40003fc5070 */
[----:B------:R-:W-:Y:S02]  /*da50*/  SEL R8, RZ, 0x4, !P4 ;  /* 0x00000004ff087807 */ /* 0x000fe40006000000 */
[----:B------:R-:W-:Y:S02]  /*da60*/  ISETP.GE.AND P4, PT, R10, R69, PT ;  /* 0x000000450a00720c */ /* 0x000fe40003f86270 */
[----:B------:R-:W4:Y:S01]  /*da70*/  LDL R10, [R1+0x2c] ;  /* 0x00002c00010a7983 */ /* 0x000f220000100800 */
[----:B---3--:R-:W-:Y:S02]  /*da80*/  IADD3 R6, P5, PT, R70, R197, RZ ;  /* 0x000000c546067210 */ /* 0x008fe40007fbe0ff */
[----:B------:R-:W-:-:S03]  /*da90*/  SEL R9, R9, RZ, !P1 ;  /* 0x000000ff09097207 */ /* 0x000fc60004800000 */
[C---:B------:R-:W-:Y:S01]  /*daa0*/  IMAD.X R7, R71.reuse, 0x1, R198, P5 ;  /* 0x0000000147077824 */ /* 0x040fe200028e06c6 */
[----:B-1----:R-:W-:Y:S01]  /*dab0*/  IADD3 R4, P5, PT, R70, R199, RZ ;  /* 0x000000c746047210 */ /* 0x002fe20007fbe0ff */
[----:B------:R-:W-:Y:S01]  /*dac0*/  UISETP.GT.AND UP1, UPT, UR14, 0x2, UPT ;  /* 0x000000020e00788c */ /* 0x000fe2000bf24270 */
[----:B------:R-:W-:Y:S02]  /*dad0*/  SEL R8, R8, RZ, !P1 ;  /* 0x000000ff08087207 */ /* 0x000fe40004800000 */
[----:B------:R1:W-:Y:S01]  /*dae0*/  LDGSTS.E [R188+0xf4], desc[UR24][R6.64], P6 ;  /* 0x000f400006bc7fae */ /* 0x0003e2000b1a1018 */
[----:B------:R-:W-:Y:S01]  /*daf0*/  IMAD.X R5, R71, 0x1, R200, P5 ;  /* 0x0000000147057824 */ /* 0x000fe200028e06c8 */
[----:B------:R-:W-:Y:S02]  /*db00*/  ISETP.NE.U32.AND P5, PT, R9, RZ, PT ;  /* 0x000000ff0900720c */ /* 0x000fe40003fa5070 */
[----:B------:R-:W-:Y:S01]  /*db10*/  SEL R9, RZ, 0x4, P4 ;  /* 0x00000004ff097807 */ /* 0x000fe20002000000 */
[----:B------:R-:W-:Y:S01]  /*db20*/  USEL UR14, UR14, URZ, !UP1 ;  /* 0x000000ff0e0e7287 */ /* 0x000fe2000c800000 */
[----:B------:R-:W-:-:S02]  /*db30*/  ISETP.NE.U32.AND P4, PT, R8, RZ, PT ;  /* 0x000000ff0800720c */ /* 0x000fc40003f85070 */
[----:B------:R-:W-:Y:S01]  /*db40*/  SEL R9, R9, RZ, !P1 ;  /* 0x000000ff09097207 */ /* 0x000fe20004800000 */
[----:B------:R-:W-:-:S03]  /*db50*/  ULEA UR5, UR14, UR9, 0xf ;  /* 0x000000090e057291 */ /* 0x000fc6000f8e78ff */
[----:B------:R-:W-:Y:S02]  /*db60*/  ISETP.NE.U32.AND P1, PT, R9, RZ, PT ;  /* 0x000000ff0900720c */ /* 0x000fe40003f25070 */
[----:B-1----:R-:W-:Y:S01]  /*db70*/  IADD3 R6, P6, PT, R70, R201, RZ ;  /* 0x000000c946067210 */ /* 0x002fe20007fde0ff */
[----:B------:R1:W-:Y:S01]  /*db80*/  LDGSTS.E [R188+0xf8], desc[UR24][R4.64], P5 ;  /* 0x000f800004bc7fae */ /* 0x0003e2000a9a1018 */
[----:B------:R-:W-:Y:S01]  /*db90*/  IADD3 R8, P5, PT, R72, R203, RZ ;  /* 0x000000cb48087210 */ /* 0x000fe20007fbe0ff */
[----:B------:R-:W-:Y:S02]  /*dba0*/  VIADD R11, R3, UR5 ;  /* 0x00000005030b7c36 */ /* 0x000fe40008000000 */
[----:B------:R-:W-:Y:S02]  /*dbb0*/  IMAD.X R7, R71, 0x1, R202, P6 ;  /* 0x0000000147077824 */ /* 0x000fe400030e06ca */
[----:B------:R-:W-:-:S03]  /*dbc0*/  IMAD.X R9, R73, 0x1, R204, P5 ;  /* 0x0000000149097824 */ /* 0x000fc600028e06cc */
[----:B------:R3:W-:Y:S01]  /*dbd0*/  LDGSTS.E [R188+0xfc], desc[UR24][R6.64], P4 ;  /* 0x000fc00006bc7fae */ /* 0x0007e2000a1a1018 */
[----:B-1----:R-:W-:-:S03]  /*dbe0*/  IADD3 R4, P6, PT, R72, R207, RZ ;  /* 0x000000cf48047210 */ /* 0x002fc60007fde0ff */
[----:B------:R-:W0:Y:S02]  /*dbf0*/  LDGDEPBAR ;  /* 0x00000000000079af */ /* 0x000e240000000000 */
[----:B------:R-:W-:Y:S02]  /*dc00*/  IMAD.X R5, R73, 0x1, R208, P6 ;  /* 0x0000000149057824 */ /* 0x000fe400030e06d0 */
[----:B------:R1:W-:Y:S01]  /*dc10*/  LDGSTS.E [R11+0x20000], desc[UR24][R8.64], P1 ;  /* 0x20000000080b7fae */ /* 0x0003e200089a1018 */
[----:B---3--:R-:W-:-:S03]  /*dc20*/  IADD3 R6, P4, PT, R72, R211, RZ ;  /* 0x000000d348067210 */ /* 0x008fc60007f9e0ff */
[----:B------:R3:W-:Y:S02]  /*dc30*/  LDGSTS.E [R11+0x20400], desc[UR24][R4.64], P1 ;  /* 0x20400000040b7fae */ /* 0x0007e400089a1018 */
[----:B------:R-:W-:Y:S01]  /*dc40*/  IMAD.X R7, R73, 0x1, R212, P4 ;  /* 0x0000000149077824 */ /* 0x000fe200020e06d4 */
[----:B-1----:R-:W-:-:S04]  /*dc50*/  IADD3 R8, P5, PT, R72, R215, RZ ;  /* 0x000000d748087210 */ /* 0x002fc80007fbe0ff */
[----:B------:R1:W-:Y:S01]  /*dc60*/  LDGSTS.E [R11+0x20800], desc[UR24][R6.64], P1 ;  /* 0x20800000060b7fae */ /* 0x0003e200089a1018 */
[----:B---3--:R-:W-:Y:S01]  /*dc70*/  IADD3 R4, P4, PT, R72, R219, RZ ;  /* 0x000000db48047210 */ /* 0x008fe20007f9e0ff */
[----:B------:R-:W-:-:S04]  /*dc80*/  IMAD.X R9, R73, 0x1, R216, P5 ;  /* 0x0000000149097824 */ /* 0x000fc800028e06d8 */
[----:B------:R-:W-:Y:S01]  /*dc90*/  IMAD.X R5, R73, 0x1, R220, P4 ;  /* 0x0000000149057824 */ /* 0x000fe200020e06dc */
[----:B------:R3:W-:Y:S01]  /*dca0*/  LDGSTS.E [R11+0x20c00], desc[UR24][R8.64], P1 ;  /* 0x20c00000080b7fae */ /* 0x0007e200089a1018 */
[----:B-1----:R-:W-:-:S03]  /*dcb0*/  IADD3 R6, P5, PT, R72, R223, RZ ;  /* 0x000000df48067210 */ /* 0x002fc60007fbe0ff */
[----:B------:R1:W-:Y:S02]  /*dcc0*/  LDGSTS.E [R11+0x21000], desc[UR24][R4.64], P1 ;  /* 0x21000000040b7fae */ /* 0x0003e400089a1018 */
[----:B------:R-:W-:Y:S01]  /*dcd0*/  IMAD.X R7, R73, 0x1, R224, P5 ;  /* 0x0000000149077824 */ /* 0x000fe200028e06e0 */
[----:B---3--:R-:W-:-:S04]  /*dce0*/  IADD3 R8, P4, PT, R72, R227, RZ ;  /* 0x000000e348087210 */ /* 0x008fc80007f9e0ff */
[----:B------:R3:W-:Y:S01]  /*dcf0*/  LDGSTS.E [R11+0x21400], desc[UR24][R6.64], P1 ;  /* 0x21400000060b7fae */ /* 0x0007e200089a1018 */
[----:B-1----:R-:W-:Y:S01]  /*dd00*/  IADD3 R4, P5, PT, R72, R231, RZ ;  /* 0x000000e748047210 */ /* 0x002fe20007fbe0ff */
[----:B------:R-:W-:-:S04]  /*dd10*/  IMAD.X R9, R73, 0x1, R228, P4 ;  /* 0x0000000149097824 */ /* 0x000fc800020e06e4 */
[----:B------:R-:W-:Y:S01]  /*dd20*/  IMAD.X R5, R73, 0x1, R232, P5 ;  /* 0x0000000149057824 */ /* 0x000fe200028e06e8 */
        /* <DEDUP_REMOVED lines=15> */
[C---:B-----5:R-:W-:Y:S01]  /*de20*/  IADD3 R4, P5, PT, R72.reuse, R16, RZ ;  /* 0x0000001048047210 */ /* 0x060fe20007fbe0ff */
[C---:B------:R-:W-:Y:S02]  /*de30*/  IMAD.X R9, R73.reuse, 0x1, R252, P4 ;  /* 0x0000000149097824 */ /* 0x040fe400020e06fc */
[----:B------:R-:W3:Y:S02]  /*de40*/  LDL R16, [R1+0x48] ;  /* 0x0000480001107983 */ /* 0x000ee40000100800 */
[----:B--2---:R-:W-:Y:S02]  /*de50*/  IMAD.X R5, R73, 0x1, R14, P5 ;  /* 0x0000000149057824 */ /* 0x004fe400028e060e */
[----:B------:R2:W-:Y:S04]  /*de60*/  LDGSTS.E [R11+0x23000], desc[UR24][R8.64], P1 ;  /* 0x23000000080b7fae */ /* 0x0005e800089a1018 */
[----:B------:R-:W5:Y:S01]  /*de70*/  LDL R14, [R1+0x38] ;  /* 0x00003800010e7983 */ /* 0x000f620000100800 */
[----:B-1----:R-:W-:-:S03]  /*de80*/  IADD3 R6, P4, PT, R72, R15, RZ ;  /* 0x0000000f48067210 */ /* 0x002fc60007f9e0ff */
[----:B------:R-:W3:Y:S01]  /*de90*/  LDL R15, [R1+0x44] ;  /* 0x00004400010f7983 */ /* 0x000ee20000100800 */
[----:B--2---:R-:W-:Y:S01]  /*dea0*/  IADD3 R8, P5, PT, R72, R13, RZ ;  /* 0x0000000d48087210 */ /* 0x004fe20007fbe0ff */
[C---:B------:R-:W-:Y:S02]  /*deb0*/  IMAD.X R7, R73.reuse, 0x1, R12, P4 ;  /* 0x0000000149077824 */ /* 0x040fe400020e060c */
[----:B------:R1:W-:Y:S04]  /*dec0*/  LDGSTS.E [R11+0x23400], desc[UR24][R4.64], P1 ;  /* 0x23400000040b7fae */ /* 0x0003e800089a1018 */
[----:B------:R-:W2:Y:S04]  /*ded0*/  LDL R12, [R1+0x40] ;  /* 0x00004000010c7983 */ /* 0x000ea80000100800 */
[----:B------:R1:W-:Y:S01]  /*dee0*/  LDGSTS.E [R11+0x23800], desc[UR24][R6.64], P1 ;  /* 0x23800000060b7fae */ /* 0x0003e200089a1018 */
[----:B----4-:R-:W-:Y:S01]  /*def0*/  IMAD.X R9, R73, 0x1, R10, P5 ;  /* 0x0000000149097824 */ /* 0x010fe200028e060a */
[----:B------:R-:W-:-:S02]  /*df00*/  LOP3.LUT R10, R3, 0x40, RZ, 0x3c, !PT ;  /* 0x00000040030a7812 */ /* 0x000fc400078e3cff */
[C---:B-1----:R-:W-:Y:S02]  /*df10*/  IADD3 R4, P4, PT, R72.reuse, R205, RZ ;  /* 0x000000cd48047210 */ /* 0x042fe40007f9e0ff */
[----:B------:R-:W-:Y:S01]  /*df20*/  IADD3 R6, P5, PT, R72, R209, RZ ;  /* 0x000000d148067210 */ /* 0x000fe20007fbe0ff */
[----:B------:R-:W-:Y:S01]  /*df30*/  VIADD R13, R10, UR5 ;  /* 0x000000050a0d7c36 */ /* 0x000fe20008000000 */
[----:B------:R1:W-:Y:S04]  /*df40*/  LDGSTS.E [R11+0x23c00], desc[UR24][R8.64], P1 ;  /* 0x23c00000080b7fae */ /* 0x0003e800089a1018 */
[----:B------:R-:W4:Y:S01]  /*df50*/  LDL R10, [R1+0x30] ;  /* 0x00003000010a7983 */ /* 0x000f220000100800 */
[C---:B------:R-:W-:Y:S02]  /*df60*/  IMAD.X R5, R73.reuse, 0x1, R206, P4 ;  /* 0x0000000149057824 */ /* 0x040fe400020e06ce */
[----:B------:R-:W-:-:S03]  /*df70*/  IMAD.X R7, R73, 0x1, R210, P5 ;  /* 0x0000000149077824 */ /* 0x000fc600028e06d2 */
[----:B------:R1:W-:Y:S02]  /*df80*/  LDGSTS.E [R13+0x20200], desc[UR24][R4.64], P1 ;  /* 0x20200000040d7fae */ /* 0x0003e400089a1018 */
[C---:B-1----:R-:W-:Y:S02]  /*df90*/  IADD3 R8, P4, PT, R72.reuse, R213, RZ ;  /* 0x000000d548087210 */ /* 0x042fe40007f9e0ff */
[----:B------:R1:W-:Y:S03]  /*dfa0*/  LDGSTS.E [R13+0x20600], desc[UR24][R6.64], P1 ;  /* 0x20600000060d7fae */ /* 0x0003e600089a1018 */
[----:B------:R-:W-:Y:S01]  /*dfb0*/  IMAD.X R9, R73, 0x1, R214, P4 ;  /* 0x0000000149097824 */ /* 0x000fe200020e06d6 */
[----:B------:R-:W-:-:S04]  /*dfc0*/  IADD3 R4, P5, PT, R72, R217, RZ ;  /* 0x000000d948047210 */ /* 0x000fc80007fbe0ff */
[----:B------:R1:W-:Y:S02]  /*dfd0*/  LDGSTS.E [R13+0x20a00], desc[UR24][R8.64], P1 ;  /* 0x20a00000080d7fae */ /* 0x0003e400089a1018 */
[----:B-1----:R-:W-:Y:S01]  /*dfe0*/  IADD3 R6, P4, PT, R72, R221, RZ ;  /* 0x000000dd48067210 */ /* 0x002fe20007f9e0ff */
[----:B------:R-:W-:-:S04]  /*dff0*/  IMAD.X R5, R73, 0x1, R218, P5 ;  /* 0x0000000149057824 */ /* 0x000fc800028e06da */
[----:B------:R-:W-:Y:S01]  /*e000*/  IMAD.X R7, R73, 0x1, R222, P4 ;  /* 0x0000000149077824 */ /* 0x000fe200020e06de */
[----:B------:R1:W-:Y:S01]  /*e010*/  LDGSTS.E [R13+0x20e00], desc[UR24][R4.64], P1 ;  /* 0x20e00000040d7fae */ /* 0x0003e200089a1018 */
[----:B------:R-:W-:-:S03]  /*e020*/  IADD3 R8, P5, PT, R72, R225, RZ ;  /* 0x000000e148087210 */ /* 0x000fc60007fbe0ff */
[----:B------:R1:W-:Y:S02]  /*e030*/  LDGSTS.E [R13+0x21200], desc[UR24][R6.64], P1 ;  /* 0x21200000060d7fae */ /* 0x0003e400089a1018 */
[----:B------:R-:W-:Y:S01]  /*e040*/  IMAD.X R9, R73, 0x1, R226, P5 ;  /* 0x0000000149097824 */ /* 0x000fe200028e06e2 */
[----:B-1----:R-:W-:-:S04]  /*e050*/  IADD3 R4, P4, PT, R72, R229, RZ ;  /* 0x000000e548047210 */ /* 0x002fc80007f9e0ff */
[----:B------:R1:W-:Y:S01]  /*e060*/  LDGSTS.E [R13+0x21600], desc[UR24][R8.64], P1 ;  /* 0x21600000080d7fae */ /* 0x0003e200089a1018 */
[----:B------:R-:W-:Y:S01]  /*e070*/  IADD3 R6, P5, PT, R72, R233, RZ ;  /* 0x000000e948067210 */ /* 0x000fe20007fbe0ff */
[----:B------:R-:W-:-:S04]  /*e080*/  IMAD.X R5, R73, 0x1, R230, P4 ;  /* 0x0000000149057824 */ /* 0x000fc800020e06e6 */
[C---:B------:R-:W-:Y:S01]  /*e090*/  IMAD.X R7, R73.reuse, 0x1, R234, P5 ;  /* 0x0000000149077824 */ /* 0x040fe200028e06ea */
        /* <DEDUP_REMOVED lines=19> */
[----:B-1----:R-:W-:Y:S01]  /*e1d0*/  IADD3 R8, P5, PT, R72, R20, RZ ;  /* 0x0000001448087210 */ /* 0x002fe20007fbe0ff */
[----:B------:R-:W-:Y:S01]  /*e1e0*/  VIADD R68, R68, 0x1 ;  /* 0x0000000144447836 */ /* 0x000fe20000000000 */
[----:B------:R1:W-:Y:S03]  /*e1f0*/  LDGSTS.E [R13+0x23600], desc[UR24][R6.64], P1 ;  /* 0x23600000060d7fae */ /* 0x0003e600089a1018 */
[----:B------:R-:W-:Y:S01]  /*e200*/  IMAD.X R9, R73, 0x1, R18, P5 ;  /* 0x0000000149097824 */ /* 0x000fe200028e0612 */
[----:B------:R-:W-:-:S04]  /*e210*/  UIADD3 UR13, UPT, UPT, UR13, 0x1, URZ ;  /* 0x000000010d0d7890 */ /* 0x000fc8000fffe0ff */
[----:B------:R1:W-:Y:S01]  /*e220*/  LDGSTS.E [R13+0x23a00], desc[UR24][R8.64], P1 ;  /* 0x23a00000080d7fae */ /* 0x0003e200089a1018 */
[----:B------:R-:W-:-:S04]  /*e230*/  UISETP.GT.AND UP1, UPT, UR13, 0x1, UPT ;  /* 0x000000010d00788c */ /* 0x000fc8000bf24270 */
[----:B------:R-:W-:Y:S01]  /*e240*/  USEL UR5, URZ, 0x1, !UP1 ;  /* 0x00000001ff057887 */ /* 0x000fe2000c800000 */
[----:B------:R-:W-:Y:S01]  /*e250*/  IMAD.U32 R4, RZ, RZ, UR6 ;  /* 0x00000006ff047e24 */ /* 0x000fe2000f8e00ff */
[----:B------:R-:W-:Y:S02]  /*e260*/  USEL UR13, UR13, URZ, !UP1 ;  /* 0x000000ff0d0d7287 */ /* 0x000fe4000c800000 */
[----:B------:R-:W-:Y:S01]  /*e270*/  ULOP3.LUT UR5, UR6, UR5, URZ, 0x3c, !UPT ;  /* 0x0000000506057292 */ /* 0x000fe2000f8e3cff */
[----:B------:R-:W-:Y:S01]  /*e280*/  VIADD R69, R69, 0xffffffc0 ;  /* 0xffffffc045457836 */ /* 0x000fe20000000000 */
[----:B---3--:R-:W-:-:S05]  /*e290*/  IADD3 R70, P5, PT, R70, R15, RZ ;  /* 0x0000000f46467210 */ /* 0x008fca0007fbe0ff */
[----:B--2---:R-:W-:Y:S01]  /*e2a0*/  IMAD.X R71, R71, 0x1, R12, P5 ;  /* 0x0000000147477824 */ /* 0x004fe200028e060c */
[----:B----4-:R-:W-:-:S05]  /*e2b0*/  IADD3 R10, P6, PT, R72, R10, RZ ;  /* 0x0000000a480a7210 */ /* 0x010fca0007fde0ff */
[----:B------:R-:W-:-:S05]  /*e2c0*/  IMAD.X R11, R73, 0x1, R17, P6 ;  /* 0x00000001490b7824 */ /* 0x000fca00030e0611 */
[----:B------:R1:W-:Y:S01]  /*e2d0*/  LDGSTS.E [R13+0x23e00], desc[UR24][R10.64], P1 ;  /* 0x23e000000a0d7fae */ /* 0x0003e200089a1018 */
[----:B-----5:R-:W-:Y:S02]  /*e2e0*/  ISETP.NE.U32.AND P1, PT, R14, R68, PT ;  /* 0x000000440e00720c */ /* 0x020fe40003f25070 */
[----:B------:R-:W-:Y:S01]  /*e2f0*/  IADD3 R72, P4, PT, R72, R16, RZ ;  /* 0x0000001048487210 */ /* 0x000fe20007f9e0ff */
[----:B------:R-:W0:Y:S04]  /*e300*/  LDGDEPBAR ;  /* 0x00000000000079af */ /* 0x000e280000000000 */
[----:B------:R-:W-:-:S06]  /*e310*/  IMAD.X R73, R73, 0x1, R75, P4 ;  /* 0x0000000149497824 */ /* 0x000fcc00020e064b */
[----:B-1----:R-:W-:Y:S05]  /*e320*/  @P1 BRA `(.L_x_11) ;  /* 0xffffffd000901947 */ /* 0x002fea000383ffff */
.L_x_8:
[----:B------:R-:W2:Y:S01]  /*e330*/  LDL.LU R11, [R1+0xd0] ;  /* 0x0000d000010b7983 */ /* 0x000ea20000300800 */
[----:B------:R-:W1:Y:S01]  /*e340*/  LDCU UR5, c[0x0][0x3b8] ;  /* 0x00007700ff0577ac */ /* 0x000e620008000800 */
[C---:B------:R-:W-:Y:S02]  /*e350*/  VIADD R3, R0.reuse, 0x3 ;  /* 0x0000000300037836 */ /* 0x040fe40000000000 */
[C---:B------:R-:W-:Y:S01]  /*e360*/  VIADD R10, R0.reuse, 0x1 ;  /* 0x00000001000a7836 */ /* 0x040fe20000000000 */
[----:B------:R-:W2:Y:S01]  /*e370*/  LDCU.128 UR12, c[0x0][0x390] ;  /* 0x00007200ff0c77ac */ /* 0x000ea20008000c00 */
[C---:B------:R-:W-:Y:S02]  /*e380*/  VIADD R9, R0.reuse, 0x2 ;  /* 0x0000000200097836 */ /* 0x040fe40000000000 */
[C---:B------:R-:W-:Y:S01]  /*e390*/  VIADD R196, R0.reuse, 0x4 ;  /* 0x0000000400c47836 */ /* 0x040fe20000000000 */
[----:B------:R-:W3:Y:S01]  /*e3a0*/  LDCU UR7, c[0x0][0x3b4] ;  /* 0x00007680ff0777ac */ /* 0x000ee20008000800 */
[----:B-1----:R-:W-:-:S04]  /*e3b0*/  IMAD R4, R0, UR5, RZ ;  /* 0x0000000500047c24 */ /* 0x002fc8000f8e02ff */
[----:B------:R-:W-:-:S04]  /*e3c0*/  VIADD R5, R4, UR5 ;  /* 0x0000000504057c36 */ /* 0x000fc80008000000 */
[----:B------:R-:W-:-:S04]  /*e3d0*/  VIADD R6, R5, UR5 ;  /* 0x0000000505067c36 */ /* 0x000fc80008000000 */
[----:B------:R-:W-:-:S04]  /*e3e0*/  VIADD R7, R6, UR5 ;  /* 0x0000000506077c36 */ /* 0x000fc80008000000 */
[----:B------:R-:W-:-:S04]  /*e3f0*/  VIADD R8, R7, UR5 ;  /* 0x0000000507087c36 */ /* 0x000fc80008000000 */
[----:B------:R-:W-:-:S04]  /*e400*/  VIADD R142, R8, UR5 ;  /* 0x00000005088e7c36 */ /* 0x000fc80008000000 */
[----:B------:R-:W-:-:S04]  /*e410*/  VIADD R143, R142, UR5 ;  /* 0x000000058e8f7c36 */ /* 0x000fc80008000000 */
[----:B------:R-:W-:-:S04]  /*e420*/  VIADD R144, R143, UR5 ;  /* 0x000000058f907c36 */ /* 0x000fc80008000000 */
[----:B------:R-:W-:Y:S01]  /*e430*/  VIADD R145, R144, UR5 ;  /* 0x0000000590917c36 */ /* 0x000fe20008000000 */
[C---:B--2---:R-:W-:Y:S01]  /*e440*/  ISETP.GE.AND P0, PT, R11.reuse, UR14, PT ;  /* 0x0000000e0b007c0c */ /* 0x044fe2000bf06270 */
[----:B---3--:R-:W-:-:S03]  /*e450*/  IMAD R2, R11, UR7, RZ ;  /* 0x000000070b027c24 */ /* 0x008fc6000f8e02ff */
[----:B------:R-:W-:Y:S02]  /*e460*/  ISETP.LT.AND P4, PT, R3, UR15, !P0 ;  /* 0x0000000f03007c0c */ /* 0x000fe4000c781270 */
[----:B------:R-:W-:Y:S02]  /*e470*/  ISETP.LT.AND P1, PT, R10, UR15, !P0 ;  /* 0x0000000f0a007c0c */ /* 0x000fe4000c721270 */
[----:B------:R-:W-:Y:S02]  /*e480*/  ISETP.LT.AND P5, PT, R9, UR15, !P0 ;  /* 0x0000000f09007c0c */ /* 0x000fe4000c7a1270 */
[----:B------:R-:W-:Y:S01]  /*e490*/  LEA R3, P6, R2, UR12, 0x2 ;  /* 0x0000000c02037c11 */ /* 0x000fe2000f8c10ff */
[----:B------:R-:W-:-:S12]  /*e4a0*/  @!P3 BRA `(.L_x_12) ;  /* 0x000000000010b947 */ /* 0x000fd80003800000 */
[----:B------:R-:W-:-:S06]  /*e4b0*/  USHF.L.U32 UR6, UR6, 0x1f, URZ ;  /* 0x0000001f06067899 */ /* 0x000fcc00080006ff */
[----:B------:R-:W-:-:S04]  /*e4c0*/  IMAD.U32 R9, RZ, RZ, UR6 ;  /* 0x00000006ff097e24 */ /* 0x000fc8000f8e00ff */
[----:B------:R-:W1:Y:S02]  /*e4d0*/  SYNCS.PHASECHK.TRANS64.TRYWAIT P3, [UR4], R9 ;  /* 0x00000009ff0075a7 */ /* 0x000e640008061104 */
[----:B-1----:R-:W-:Y:S05]  /*e4e0*/  @!P3 BRA `(.L_x_13) ;  /* 0x000000380058b947 */ /* 0x002fea0003800000 */
.L_x_12:
[----:B------:R-:W2:Y:S01]  /*e4f0*/  LDL.LU R10, [R1+0xdc] ;  /* 0x0000dc00010a7983 */ /* 0x000ea20000300800 */
[----:B------:R-:W-:-:S04]  /*e500*/  DEPBAR.LE SB0, 0x0 ;  /* 0x000080000000791a */ /* 0x000fc80000000000 */
[----:B------:R-:W-:Y:S01]  /*e510*/  BAR.SYNC.DEFER_BLOCKING 0x0 ;  /* 0x0000000000007b1d */ /* 0x000fe20000010000 */
[----:B------:R-:W-:Y:S01]  /*e520*/  VIADD R146, R145, UR5 ;  /* 0x0000000591927c36 */ /* 0x000fe20008000000 */
[----:B------:R-:W-:Y:S01]  /*e530*/  LEA.HI.X.SX32 R2, R2, UR13, 0x2, P6 ;  /* 0x0000000d02027c11 */ /* 0x000fe2000b0f16ff */
[----:B------:R-:W-:Y:S01]  /*e540*/  VIADD R195, R0, 0x5 ;  /* 0x0000000500c37836 */ /* 0x000fe20000000000 */
[CC--:B------:R-:W-:Y:S01]  /*e550*/  LEA R134, P3, R5.reuse, R3.reuse, 0x2 ;  /* 0x0000000305867211 */ /* 0x0c0fe200078610ff */
[----:B------:R-:W-:Y:S01]  /*e560*/  VIADD R147, R146, UR5 ;  /* 0x0000000592937c36 */ /* 0x000fe20008000000 */
[CC--:B------:R-:W-:Y:S01]  /*e570*/  LEA R132, P6, R4.reuse, R3.reuse, 0x2 ;  /* 0x0000000304847211 */ /* 0x0c0fe200078c10ff */
[----:B------:R-:W1:Y:S01]  /*e580*/  LDCU UR6, c[0x0][0x39c] ;  /* 0x00007380ff0677ac */ /* 0x000e620008000800 */
[-C--:B------:R-:W-:Y:S01]  /*e590*/  LEA.HI.X.SX32 R135, R5, R2.reuse, 0x2, P3 ;  /* 0x0000000205877211 */ /* 0x080fe200018f16ff */
[----:B------:R-:W-:Y:S01]  /*e5a0*/  VIADD R148, R147, UR5 ;  /* 0x0000000593947c36 */ /* 0x000fe20008000000 */
[CC--:B------:R-:W-:Y:S01]  /*e5b0*/  LEA R138, P3, R7.reuse, R3.reuse, 0x2 ;  /* 0x00000003078a7211 */ /* 0x0c0fe200078610ff */
[----:B------:R-:W3:Y:S01]  /*e5c0*/  LDCU UR7, c[0x0][0x39c] ;  /* 0x00007380ff0777ac */ /* 0x000ee20008000800 */
[-C--:B------:R-:W-:Y:S01]  /*e5d0*/  LEA.HI.X.SX32 R133, R4, R2.reuse, 0x2, P6 ;  /* 0x0000000204857211 */ /* 0x080fe200030f16ff */
[----:B------:R-:W-:Y:S01]  /*e5e0*/  VIADD R149, R148, UR5 ;  /* 0x0000000594957c36 */ /* 0x000fe20008000000 */
[----:B------:R-:W-:Y:S01]  /*e5f0*/  LEA.HI.X.SX32 R139, R7, R2, 0x2, P3 ;  /* 0x00000002078b7211 */ /* 0x000fe200018f16ff */
[----:B------:R-:W4:Y:S01]  /*e600*/  LDCU UR8, c[0x0][0x39c] ;  /* 0x00007380ff0877ac */ /* 0x000f220008000800 */
[-C--:B------:R-:W-:Y:S01]  /*e610*/  LEA R192, P3, R142, R3.reuse, 0x2 ;  /* 0x000000038ec07211 */ /* 0x080fe200078610ff */
[----:B------:R-:W-:Y:S01]  /*e620*/  VIADD R150, R149, UR5 ;  /* 0x0000000595967c36 */ /* 0x000fe20008000000 */
[----:B------:R-:W-:-:S02]  /*e630*/  LEA R136, P6, R6, R3, 0x2 ;  /* 0x0000000306887211 */ /* 0x000fc400078c10ff */
[-C--:B------:R-:W-:Y:S01]  /*e640*/  LEA.HI.X.SX32 R193, R142, R2.reuse, 0x2, P3 ;  /* 0x000000028ec17211 */ /* 0x080fe200018f16ff */
[----:B------:R-:W-:Y:S01]  /*e650*/  VIADD R151, R150, UR5 ;  /* 0x0000000596977c36 */ /* 0x000fe20008000000 */
[CC--:B------:R-:W-:Y:S01]  /*e660*/  LEA R186, P3, R144.reuse, R3.reuse, 0x2 ;  /* 0x0000000390ba7211 */ /* 0x0c0fe200078610ff */
[----:B------:R-:W5:Y:S02]  /*e670*/  @!P2 SYNCS.CCTL.IV [UR9+0x38000] ;  /* 0x03800000ff00a9b1 */ /* 0x000f640008000009 */
[----:B-----5:R-:W-:Y:S01]  /*e680*/  BAR.SYNC.DEFER_BLOCKING 0x0 ;  /* 0x0000000000007b1d */ /* 0x020fe20000010000 */
[----:B------:R-:W-:Y:S01]  /*e690*/  VIADD R152, R151, UR5 ;  /* 0x0000000597987c36 */ /* 0x000fe20008000000 */
[-C--:B------:R-:W-:Y:S02]  /*e6a0*/  LEA.HI.X.SX32 R187, R144, R2.reuse, 0x2, P3 ;  /* 0x0000000290bb7211 */ /* 0x080fe400018f16ff */
[----:B------:R-:W-:Y:S01]  /*e6b0*/  LEA R184, P3, R146, R3, 0x2 ;  /* 0x0000000392b87211 */ /* 0x000fe200078610ff */
[----:B------:R-:W-:Y:S01]  /*e6c0*/  VIADD R142, R152, UR5 ;  /* 0x00000005988e7c36 */ /* 0x000fe20008000000 */
[----:B------:R-:W-:-:S02]  /*e6d0*/  LEA.HI.X.SX32 R137, R6, R2, 0x2, P6 ;  /* 0x0000000206897211 */ /* 0x000fc400030f16ff */
[-C--:B------:R-:W-:Y:S02]  /*e6e0*/  LEA.HI.X.SX32 R185, R146, R2.reuse, 0x2, P3 ;  /* 0x0000000292b97211 */ /* 0x080fe400018f16ff */
[-C--:B------:R-:W-:Y:S02]  /*e6f0*/  LEA R180, P3, R148, R3.reuse, 0x2 ;  /* 0x0000000394b47211 */ /* 0x080fe400078610ff */
[----:B------:R-:W-:Y:S02]  /*e700*/  ISETP.LT.AND P6, PT, R0, UR15, !P0 ;  /* 0x0000000f00007c0c */ /* 0x000fe4000c7c1270 */
[----:B------:R-:W-:Y:S02]  /*e710*/  LEA.HI.X.SX32 R181, R148, R2, 0x2, P3 ;  /* 0x0000000294b57211 */ /* 0x000fe400018f16ff */
[----:B------:R-:W-:-:S04]  /*e720*/  LEA R176, P3, R150, R3, 0x2 ;  /* 0x0000000396b07211 */ /* 0x000fc800078610ff */
[-C--:B------:R-:W-:Y:S02]  /*e730*/  LEA.HI.X.SX32 R177, R150, R2.reuse, 0x2, P3 ;  /* 0x0000000296b17211 */ /* 0x080fe400018f16ff */
[-C--:B------:R-:W-:Y:S01]  /*e740*/  LEA R172, P3, R152, R3.reuse, 0x2 ;  /* 0x0000000398ac7211 */ /* 0x080fe200078610ff */
[----:B------:R-:W5:Y:S01]  /*e750*/  @!P2 SYNCS.CCTL.IV [UR9+0x38008] ;  /* 0x03800800ff00a9b1 */ /* 0x000f620008000009 */
[-C--:B------:R-:W-:Y:S01]  /*e760*/  LEA R140, P2, R8, R3.reuse, 0x2 ;  /* 0x00000003088c7211 */ /* 0x080fe200078410ff */
[----:B------:R-:W1:Y:S01]  /*e770*/  LDCU UR9, c[0x0][0x39c] ;  /* 0x00007380ff0977ac */ /* 0x000e620008000800 */
[-C--:B------:R-:W-:Y:S02]  /*e780*/  LEA.HI.X.SX32 R173, R152, R2.reuse, 0x2, P3 ;  /* 0x0000000298ad7211 */ /* 0x080fe400018f16ff */
[----:B------:R-:W-:Y:S02]  /*e790*/  LEA.HI.X.SX32 R141, R8, R2, 0x2, P2 ;  /* 0x00000002088d7211 */ /* 0x000fe400010f16ff */
[----:B------:R-:W-:-:S04]  /*e7a0*/  LEA R190, P2, R143, R3, 0x2 ;  /* 0x000000038fbe7211 */ /* 0x000fc800078410ff */
[----:B------:R-:W-:Y:S01]  /*e7b0*/  LEA.HI.X.SX32 R191, R143, R2, 0x2, P2 ;  /* 0x000000028fbf7211 */ /* 0x000fe200010f16ff */
[----:B------:R-:W-:Y:S01]  /*e7c0*/  VIADD R143, R142, UR5 ;  /* 0x000000058e8f7c36 */ /* 0x000fe20008000000 */
[----:B------:R-:W-:-:S03]  /*e7d0*/  LEA R188, P2, R145, R3, 0x2 ;  /* 0x0000000391bc7211 */ /* 0x000fc600078410ff */
[----:B------:R-:W-:Y:S01]  /*e7e0*/  VIADD R144, R143, UR5 ;  /* 0x000000058f907c36 */ /* 0x000fe20008000000 */
[-C--:B------:R-:W-:Y:S02]  /*e7f0*/  LEA.HI.X.SX32 R189, R145, R2.reuse, 0x2, P2 ;  /* 0x0000000291bd7211 */ /* 0x080fe400010f16ff */
[-C--:B------:R-:W-:Y:S01]  /*e800*/  LEA R182, P2, R147, R3.reuse, 0x2 ;  /* 0x0000000393b67211 */ /* 0x080fe200078410ff */
[----:B------:R-:W-:Y:S01]  /*e810*/  VIADD R145, R144, UR5 ;  /* 0x0000000590917c36 */ /* 0x000fe20008000000 */
[-C--:B------:R-:W-:Y:S02]  /*e820*/  LEA R168, P3, R143, R3.reuse, 0x2 ;  /* 0x000000038fa87211 */ /* 0x080fe400078610ff */
[-C--:B------:R-:W-:Y:S01]  /*e830*/  LEA.HI.X.SX32 R183, R147, R2.reuse, 0x2, P2 ;  /* 0x0000000293b77211 */ /* 0x080fe200010f16ff */
[----:B------:R-:W-:Y:S01]  /*e840*/  VIADD R146, R145, UR5 ;  /* 0x0000000591927c36 */ /* 0x000fe20008000000 */
[----:B------:R-:W-:Y:S02]  /*e850*/  LEA R178, P2, R149, R3, 0x2 ;  /* 0x0000000395b27211 */ /* 0x000fe400078410ff */
[-C--:B------:R-:W-:Y:S01]  /*e860*/  LEA.HI.X.SX32 R169, R143, R2.reuse, 0x2, P3 ;  /* 0x000000028fa97211 */ /* 0x080fe200018f16ff */
[----:B------:R-:W-:Y:S01]  /*e870*/  VIADD R147, R146, UR5 ;  /* 0x0000000592937c36 */ /* 0x000fe20008000000 */
[----:B------:R-:W-:-:S02]  /*e880*/  LEA.HI.X.SX32 R179, R149, R2, 0x2, P2 ;  /* 0x0000000295b37211 */ /* 0x000fc400010f16ff */
[-C--:B------:R-:W-:Y:S01]  /*e890*/  LEA R174, P2, R151, R3.reuse, 0x2 ;  /* 0x0000000397ae7211 */ /* 0x080fe200078410ff */
[----:B------:R-:W-:Y:S01]  /*e8a0*/  VIADD R148, R147, UR5 ;  /* 0x0000000593947c36 */ /* 0x000fe20008000000 */
[-C--:B------:R-:W-:Y:S02]  /*e8b0*/  LEA R164, P3, R145, R3.reuse, 0x2 ;  /* 0x0000000391a47211 */ /* 0x080fe400078610ff */
[-C--:B------:R-:W-:Y:S02]  /*e8c0*/  LEA.HI.X.SX32 R175, R151, R2.reuse, 0x2, P2 ;  /* 0x0000000297af7211 */ /* 0x080fe400010f16ff */
[CC--:B------:R-:W-:Y:S02]  /*e8d0*/  LEA R170, P2, R142.reuse, R3.reuse, 0x2 ;  /* 0x000000038eaa7211 */ /* 0x0c0fe400078410ff */
[-C--:B------:R-:W-:Y:S02]  /*e8e0*/  LEA.HI.X.SX32 R165, R145, R2.reuse, 0x2, P3 ;  /* 0x0000000291a57211 */ /* 0x080fe400018f16ff */
[----:B------:R-:W-:Y:S01]  /*e8f0*/  LEA.HI.X.SX32 R171, R142, R2, 0x2, P2 ;  /* 0x000000028eab7211 */ /* 0x000fe200010f16ff */
[----:B------:R-:W-:Y:S01]  /*e900*/  VIADD R142, R148, UR5 ;  /* 0x00000005948e7c36 */ /* 0x000fe20008000000 */
[----:B------:R-:W-:-:S02]  /*e910*/  LEA R166, P2, R144, R3, 0x2 ;  /* 0x0000000390a67211 */ /* 0x000fc400078410ff */
[-C--:B------:R-:W-:Y:S01]  /*e920*/  LEA R160, P3, R147, R3.reuse, 0x2 ;  /* 0x0000000393a07211 */ /* 0x080fe200078610ff */
[----:B------:R-:W-:Y:S01]  /*e930*/  VIADD R143, R142, UR5 ;  /* 0x000000058e8f7c36 */ /* 0x000fe20008000000 */
[-C--:B------:R-:W-:Y:S02]  /*e940*/  LEA.HI.X.SX32 R167, R144, R2.reuse, 0x2, P2 ;  /* 0x0000000290a77211 */ /* 0x080fe400010f16ff */
[CC--:B------:R-:W-:Y:S01]  /*e950*/  LEA R162, P2, R146.reuse, R3.reuse, 0x2 ;  /* 0x0000000392a27211 */ /* 0x0c0fe200078410ff */
[----:B------:R-:W-:Y:S01]  /*e960*/  VIADD R144, R143, UR5 ;  /* 0x000000058f907c36 */ /* 0x000fe20008000000 */
[-C--:B------:R-:W-:Y:S02]  /*e970*/  LEA.HI.X.SX32 R161, R147, R2.reuse, 0x2, P3 ;  /* 0x0000000293a17211 */ /* 0x080fe400018f16ff */
[----:B------:R-:W-:Y:S01]  /*e980*/  LEA.HI.X.SX32 R163, R146, R2, 0x2, P2 ;  /* 0x0000000292a37211 */ /* 0x000fe200010f16ff */
[----:B------:R-:W-:Y:S01]  /*e990*/  VIADD R145, R144, UR5 ;  /* 0x0000000590917c36 */ /* 0x000fe20008000000 */
[----:B------:R-:W-:-:S02]  /*e9a0*/  LEA R156, P2, R148, R3, 0x2 ;  /* 0x00000003949c7211 */ /* 0x000fc400078410ff */
[-C--:B------:R-:W-:Y:S01]  /*e9b0*/  LEA R158, P3, R142, R3.reuse, 0x2 ;  /* 0x000000038e9e7211 */ /* 0x080fe200078610ff */
[----:B------:R-:W-:Y:S01]  /*e9c0*/  VIADD R147, R145, UR5 ;  /* 0x0000000591937c36 */ /* 0x000fe20008000000 */
[-C--:B------:R-:W-:Y:S02]  /*e9d0*/  LEA.HI.X.SX32 R157, R148, R2.reuse, 0x2, P2 ;  /* 0x00000002949d7211 */ /* 0x080fe400010f16ff */
[-C--:B------:R-:W-:Y:S02]  /*e9e0*/  LEA R154, P2, R143, R3.reuse, 0x2 ;  /* 0x000000038f9a7211 */ /* 0x080fe400078410ff */
[-C--:B------:R-:W-:Y:S01]  /*e9f0*/  LEA.HI.X.SX32 R159, R142, R2.reuse, 0x2, P3 ;  /* 0x000000028e9f7211 */ /* 0x080fe200018f16ff */
[----:B------:R-:W-:Y:S01]  /*ea00*/  VIADD R142, R147, UR5 ;  /* 0x00000005938e7c36 */ /* 0x000fe20008000000 */
[-C--:B------:R-:W-:Y:S02]  /*ea10*/  LEA R150, P3, R144, R3.reuse, 0x2 ;  /* 0x0000000390967211 */ /* 0x080fe400078610ff */
[----:B------:R-:W-:Y:S01]  /*ea20*/  LEA.HI.X.SX32 R155, R143, R2, 0x2, P2 ;  /* 0x000000028f9b7211 */ /* 0x000fe200010f16ff */
[----:B------:R-:W-:Y:S01]  /*ea30*/  VIADD R143, R142, UR5 ;  /* 0x000000058e8f7c36 */ /* 0x000fe20008000000 */
[----:B------:R-:W-:-:S02]  /*ea40*/  LEA R152, P2, R145, R3, 0x2 ;  /* 0x0000000391987211 */ /* 0x000fc400078410ff */
[-C--:B------:R-:W-:Y:S01]  /*ea50*/  LEA.HI.X.SX32 R151, R144, R2.reuse, 0x2, P3 ;  /* 0x0000000290977211 */ /* 0x080fe200018f16ff */
[----:B------:R-:W-:Y:S01]  /*ea60*/  VIADD R194, R143, UR5 ;  /* 0x000000058fc27c36 */ /* 0x000fe20008000000 */
[-C--:B------:R-:W-:Y:S02]  /*ea70*/  LEA R146, P3, R147, R3.reuse, 0x2 ;  /* 0x0000000393927211 */ /* 0x080fe400078610ff */
[-C--:B------:R-:W-:Y:S02]  /*ea80*/  LEA.HI.X.SX32 R153, R145, R2.reuse, 0x2, P2 ;  /* 0x0000000291997211 */ /* 0x080fe400010f16ff */
[-C--:B------:R-:W-:Y:S02]  /*ea90*/  LEA R148, P2, R142, R3.reuse, 0x2 ;  /* 0x000000038e947211 */ /* 0x080fe400078410ff */
[----:B------:R-:W-:Y:S02]  /*eaa0*/  LEA.HI.X.SX32 R147, R147, R2, 0x2, P3 ;  /* 0x0000000293937211 */ /* 0x000fe400018f16ff */
[----:B------:R-:W-:-:S02]  /*eab0*/  LEA R144, P3, R143, R3, 0x2 ;  /* 0x000000038f907211 */ /* 0x000fc400078610ff */
[-C--:B------:R-:W-:Y:S02]  /*eac0*/  LEA.HI.X.SX32 R149, R142, R2.reuse, 0x2, P2 ;  /* 0x000000028e957211 */ /* 0x080fe400010f16ff */
[C---:B------:R-:W-:Y:S02]  /*ead0*/  LEA R142, P2, R194.reuse, R3, 0x2 ;  /* 0x00000003c28e7211 */ /* 0x040fe400078410ff */
[-C--:B------:R-:W-:Y:S02]  /*eae0*/  LEA.HI.X.SX32 R145, R143, R2.reuse, 0x2, P3 ;  /* 0x000000028f917211 */ /* 0x080fe400018f16ff */
[C---:B------:R-:W-:Y:S01]  /*eaf0*/  LEA.HI.X.SX32 R143, R194.reuse, R2, 0x2, P2 ;  /* 0x00000002c28f7211 */ /* 0x040fe200010f16ff */
[----:B------:R-:W-:Y:S01]  /*eb00*/  VIADD R194, R194, UR5 ;  /* 0x00000005c2c27c36 */ /* 0x000fe20008000000 */
[----:B------:R-:W-:Y:S01]  /*eb10*/  ISETP.LT.AND P2, PT, R195, UR15, !P0 ;  /* 0x0000000fc3007c0c */ /* 0x000fe2000c741270 */
[----:B------:R-:W-:Y:S01]  /*eb20*/  VIADD R195, R0, 0x6 ;  /* 0x0000000600c37836 */ /* 0x000fe20000000000 */
[----:B------:R-:W-:Y:S01]  /*eb30*/  ISETP.LT.AND P3, PT, R196, UR15, !P0 ;  /* 0x0000000fc4007c0c */ /* 0x000fe2000c761270 */
[----:B------:R-:W-:Y:S01]  /*eb40*/  VIADD R196, R0, 0x7 ;  /* 0x0000000700c47836 */ /* 0x000fe20000000000 */
[----:B--2---:R-:W-:-:S13]  /*eb50*/  R2UR UR4, R10 ;  /* 0x000000000a0472ca */ /* 0x004fda00000e0000 */
[----:B------:R-:W2:Y:S01]  /*eb60*/  LDTM.x128 R4, tmem[UR4] ;  /* 0x00000004000479ee */ /* 0x000ea200083c0000 */
[----:B------:R-:W-:Y:S01]  /*eb70*/  NOP ;  /* 0x0000000000007918 */ /* 0x000fe20000000000 */
[----:B------:R-:W1:Y:S01]  /*eb80*/  LDCU UR4, c[0x0][0x39c] ;  /* 0x00007380ff0477ac */ /* 0x000e620008000800 */
[----:B--2---:R2:W-:Y:S01]  /*eb90*/  @P6 STG.E desc[UR24][R132.64], R4 ;  /* 0x0000000484006986 */ /* 0x0045e2000c101918 */
[----:B------:R-:W-:Y:S01]  /*eba0*/  ISETP.LT.AND P6, PT, R195, UR15, !P0 ;  /* 0x0000000fc3007c0c */ /* 0x000fe2000c7c1270 */
[----:B------:R-:W-:Y:S02]  /*ebb0*/  VIADD R195, R0, 0x8 ;  /* 0x0000000800c37836 */ /* 0x000fe40000000000 */
[----:B------:R1:W-:Y:S01]  /*ebc0*/  @P1 STG.E desc[UR24][R134.64], R5 ;  /* 0x0000000586001986 */ /* 0x0003e2000c101918 */
[----:B------:R-:W-:Y:S01]  /*ebd0*/  ISETP.LT.AND P1, PT, R196, UR15, !P0 ;  /* 0x0000000fc4007c0c */ /* 0x000fe2000c721270 */
[C---:B------:R-:W-:Y:S02]  /*ebe0*/  VIADD R196, R0.reuse, 0x9 ;  /* 0x0000000900c47836 */ /* 0x040fe40000000000 */
[----:B------:R-:W-:Y:S01]  /*ebf0*/  @P5 STG.E desc[UR24][R136.64], R6 ;  /* 0x0000000688005986 */ /* 0x000fe2000c101918 */
[----:B------:R-:W-:Y:S01]  /*ec00*/  ISETP.LT.AND P5, PT, R195, UR15, !P0 ;  /* 0x0000000fc3007c0c */ /* 0x000fe2000c7a1270 */
[----:B------:R-:W-:-:S02]  /*ec10*/  VIADD R195, R0, 0xa ;  /* 0x0000000a00c37836 */ /* 0x000fc40000000000 */
[----:B--2---:R-:W-:Y:S01]  /*ec20*/  VIADD R4, R0, 0xc ;  /* 0x0000000c00047836 */ /* 0x004fe20000000000 */
[----:B------:R2:W-:Y:S01]  /*ec30*/  @P4 STG.E desc[UR24][R138.64], R7 ;  /* 0x000000078a004986 */ /* 0x0005e2000c101918 */
[----:B------:R-:W-:Y:S01]  /*ec40*/  ISETP.LT.AND P4, PT, R196, UR15, !P0 ;  /* 0x0000000fc4007c0c */ /* 0x000fe2000c781270 */
[----:B-1----:R-:W-:Y:S02]  /*ec50*/  VIADD R5, R0, 0xb ;  /* 0x0000000b00057836 */ /* 0x002fe40000000000 */
[----:B------:R-:W-:Y:S01]  /*ec60*/  @P3 STG.E desc[UR24][R140.64], R8 ;  /* 0x000000088c003986 */ /* 0x000fe2000c101918 */
[----:B------:R-:W-:-:S03]  /*ec70*/  ISETP.LT.AND P3, PT, R195, UR15, !P0 ;  /* 0x0000000fc3007c0c */ /* 0x000fc6000c761270 */
[----:B------:R1:W-:Y:S01]  /*ec80*/  @P2 STG.E desc[UR24][R192.64], R9 ;  /* 0x00000009c0002986 */ /* 0x0003e2000c101918 */
[----:B------:R-:W-:Y:S01]  /*ec90*/  ISETP.LT.AND P2, PT, R5, UR15, !P0 ;  /* 0x0000000f05007c0c */ /* 0x000fe2000c741270 */
[----:B------:R-:W-:Y:S02]  /*eca0*/  VIADD R5, R0, 0xd ;  /* 0x0000000d00057836 */ /* 0x000fe40000000000 */
[----:B------:R-:W-:Y:S01]  /*ecb0*/  @P6 STG.E desc[UR24][R190.64], R10 ;  /* 0x0000000abe006986 */ /* 0x000fe2000c101918 */
[----:B------:R-:W-:Y:S01]  /*ecc0*/  ISETP.LT.AND P6, PT, R4, UR15, !P0 ;  /* 0x0000000f04007c0c */ /* 0x000fe2000c7c1270 */
[C---:B------:R-:W-:Y:S02]  /*ecd0*/  VIADD R4, R0.reuse, 0xe ;  /* 0x0000000e00047836 */ /* 0x040fe40000000000 */
[----:B------:R1:W-:Y:S01]  /*ece0*/  @P1 STG.E desc[UR24][R186.64], R11 ;  /* 0x0000000bba001986 */ /* 0x0003e2000c101918 */
[----:B------:R-:W-:Y:S01]  /*ecf0*/  ISETP.LT.AND P1, PT, R5, UR15, !P0 ;  /* 0x0000000f05007c0c */ /* 0x000fe2000c721270 */
[----:B------:R-:W-:-:S02]  /*ed00*/  VIADD R5, R0, 0x1c ;  /* 0x0000001c00057836 */ /* 0x000fc40000000000 */
[----:B------:R3:W-:Y:S01]  /*ed10*/  @P5 STG.E desc[UR24][R188.64], R12 ;  /* 0x0000000cbc005986 */ /* 0x0007e2000c101918 */
[----:B------:R-:W-:Y:S01]  /*ed20*/  ISETP.LT.AND P5, PT, R4, UR15, !P0 ;  /* 0x0000000f04007c0c */ /* 0x000fe2000c7a1270 */
[C---:B------:R-:W-:Y:S02]  /*ed30*/  VIADD R4, R0.reuse, 0xf ;  /* 0x0000000f00047836 */ /* 0x040fe40000000000 */
[----:B------:R3:W-:Y:S01]  /*ed40*/  @P4 STG.E desc[UR24][R184.64], R13 ;  /* 0x0000000db8004986 */ /* 0x0007e2000c101918 */
[----:B--2---:R-:W-:Y:S02]  /*ed50*/  VIADD R7, R0, 0x23 ;  /* 0x0000002300077836 */ /* 0x004fe40000000000 */
[----:B------:R-:W-:Y:S01]  /*ed60*/  ISETP.LT.AND P4, PT, R4, UR15, !P0 ;  /* 0x0000000f04007c0c */ /* 0x000fe2000c781270 */
[C---:B------:R-:W-:Y:S01]  /*ed70*/  VIADD R4, R0.reuse, 0x10 ;  /* 0x0000001000047836 */ /* 0x040fe20000000000 */
[----:B------:R-:W-:Y:S01]  /*ed80*/  @P3 STG.E desc[UR24][R182.64], R14 ;  /* 0x0000000eb6003986 */ /* 0x000fe2000c101918 */
[----:B-1----:R-:W-:-:S02]  /*ed90*/  VIADD R9, R0, 0x24 ;  /* 0x0000002400097836 */ /* 0x002fc40000000000 */
[----:B------:R-:W-:Y:S01]  /*eda0*/  VIADD R8, R194, UR5 ;  /* 0x00000005c2087c36 */ /* 0x000fe20008000000 */
[----:B------:R-:W-:Y:S01]  /*edb0*/  ISETP.LT.AND P3, PT, R4, UR15, !P0 ;  /* 0x0000000f04007c0c */ /* 0x000fe2000c761270 */
[C---:B------:R-:W-:Y:S01]  /*edc0*/  VIADD R4, R0.reuse, 0x11 ;  /* 0x0000001100047836 */ /* 0x040fe20000000000 */
[----:B------:R-:W-:Y:S01]  /*edd0*/  @P2 STG.E desc[UR24][R180.64], R15 ;  /* 0x0000000fb4002986 */ /* 0x000fe2000c101918 */
[C---:B------:R-:W-:Y:S02]  /*ede0*/  VIADD R11, R0.reuse, 0x25 ;  /* 0x00000025000b7836 */ /* 0x040fe40000000000 */
[----:B---3--:R-:W-:Y:S01]  /*edf0*/  VIADD R12, R0, 0x26 ;  /* 0x00000026000c7836 */ /* 0x008fe20000000000 */
[----:B------:R-:W-:Y:S01]  /*ee00*/  ISETP.LT.AND P2, PT, R4, UR15, !P0 ;  /* 0x0000000f04007c0c */ /* 0x000fe2000c741270 */
[C---:B------:R-:W-:Y:S01]  /*ee10*/  VIADD R4, R0.reuse, 0x12 ;  /* 0x0000001200047836 */ /* 0x040fe20000000000 */
[----:B------:R-:W-:Y:S01]  /*ee20*/  @P6 STG.E desc[UR24][R178.64], R16 ;  /* 0x00000010b2006986 */ /* 0x000fe2000c101918 */
[----:B------:R-:W-:-:S03]  /*ee30*/  VIADD R13, R0, 0x27 ;  /* 0x00000027000d7836 */ /* 0x000fc60000000000 */
[----:B------:R-:W-:Y:S01]  /*ee40*/  ISETP.LT.AND P6, PT, R4, UR4, !P0 ;  /* 0x0000000404007c0c */ /* 0x000fe2000c7c1270 */
[----:B------:R-:W-:Y:S01]  /*ee50*/  VIADD R4, R0, 0x13 ;  /* 0x0000001300047836 */ /* 0x000fe20000000000 */
[----:B------:R-:W-:Y:S01]  /*ee60*/  @P1 STG.E desc[UR24][R176.64], R17 ;  /* 0x00000011b0001986 */ /* 0x000fe2000c101918 */
[----:B------:R-:W1:Y:S03]  /*ee70*/  LDCU UR4, c[0x0][0x39c] ;  /* 0x00007380ff0477ac */ /* 0x000e660008000800 */
[----:B------:R-:W-:Y:S01]  /*ee80*/  ISETP.LT.AND P1, PT, R4, UR6, !P0 ;  /* 0x0000000604007c0c */ /* 0x000fe2000c721270 */
[----:B------:R-:W-:Y:S01]  /*ee90*/  VIADD R4, R0, 0x14 ;  /* 0x0000001400047836 */ /* 0x000fe20000000000 */
[----:B------:R2:W-:Y:S01]  /*eea0*/  @P5 STG.E desc[UR24][R174.64], R18 ;  /* 0x00000012ae005986 */ /* 0x0005e2000c101918 */
[----:B------:R-:W3:Y:S03]  /*eeb0*/  LDCU UR6, c[0x0][0x39c] ;  /* 0x00007380ff0677ac */ /* 0x000ee60008000800 */
[----:B------:R-:W-:Y:S01]  /*eec0*/  ISETP.LT.AND P5, PT, R4, UR7, !P0 ;  /* 0x0000000704007c0c */ /* 0x000fe2000c7a1270 */
[----:B------:R-:W-:Y:S01]  /*eed0*/  VIADD R4, R0, 0x15 ;  /* 0x0000001500047836 */ /* 0x000fe20000000000 */
[----:B------:R-:W-:Y:S01]  /*eee0*/  @P4 STG.E desc[UR24][R172.64], R19 ;  /* 0x00000013ac004986 */ /* 0x000fe2000c101918 */
[----:B------:R-:W5:Y:S03]  /*eef0*/  LDCU UR7, c[0x0][0x39c] ;  /* 0x00007380ff0777ac */ /* 0x000f660008000800 */
[----:B----4-:R-:W-:Y:S01]  /*ef00*/  ISETP.LT.AND P4, PT, R4, UR8, !P0 ;  /* 0x0000000804007c0c */ /* 0x010fe2000c781270 */
[C---:B------:R-:W-:Y:S01]  /*ef10*/  VIADD R4, R0.reuse, 0x16 ;  /* 0x0000001600047836 */ /* 0x040fe20000000000 */
[----:B------:R-:W-:Y:S01]  /*ef20*/  @P3 STG.E desc[UR24][R170.64], R20 ;  /* 0x00000014aa003986 */ /* 0x000fe2000c101918 */
[----:B------:R-:W4:Y:S01]  /*ef30*/  LDCU UR8, c[0x0][0x39c] ;  /* 0x00007380ff0877ac */ /* 0x000f220008000800 */
[----:B--2---:R-:W-:-:S02]  /*ef40*/  VIADD R18, R0, 0x7e ;  /* 0x0000007e00127836 */ /* 0x004fc40000000000 */
[----:B-1----:R-:W-:Y:S01]  /*ef50*/  ISETP.LT.AND P3, PT, R4, UR4, !P0 ;  /* 0x0000000404007c0c */ /* 0x002fe2000c761270 */
[----:B------:R-:W-:Y:S01]  /*ef60*/  VIADD R4, R0, 0x17 ;  /* 0x0000001700047836 */ /* 0x000fe20000000000 */
[----:B------:R-:W-:Y:S01]  /*ef70*/  @P2 STG.E desc[UR24][R168.64], R21 ;  /* 0x00000015a8002986 */ /* 0x000fe2000c101918 */
[----:B------:R-:W1:Y:S03]  /*ef80*/  LDCU UR4, c[0x0][0x39c] ;  /* 0x00007380ff0477ac */ /* 0x000e660008000800 */
[----:B---3--:R-:W-:Y:S01]  /*ef90*/  ISETP.LT.AND P2, PT, R4, UR6, !P0 ;  /* 0x0000000604007c0c */ /* 0x008fe2000c741270 */
[----:B------:R-:W-:Y:S01]  /*efa0*/  VIADD R4, R0, 0x18 ;  /* 0x0000001800047836 */ /* 0x000fe20000000000 */
[----:B------:R-:W-:Y:S01]  /*efb0*/  @P6 STG.E desc[UR24][R166.64], R22 ;  /* 0x00000016a6006986 */ /* 0x000fe2000c101918 */
[----:B------:R-:W2:Y:S03]  /*efc0*/  LDCU UR6, c[0x0][0x39c] ;  /* 0x00007380ff0677ac */ /* 0x000ea60008000800 */
[----:B-----5:R-:W-:Y:S01]  /*efd0*/  ISETP.LT.AND P6, PT, R4, UR7, !P0 ;  /* 0x0000000704007c0c */ /* 0x020fe2000c7c1270 */
[----:B------:R-:W-:Y:S01]  /*efe0*/  VIADD R4, R0, 0x19 ;  /* 0x0000001900047836 */ /* 0x000fe20000000000 */
[----:B------:R-:W-:Y:S01]  /*eff0*/  @P1 STG.E desc[UR24][R164.64], R23 ;  /* 0x00000017a4001986 */ /* 0x000fe2000c101918 */
[----:B------:R-:W3:Y:S03]  /*f000*/  LDCU UR7, c[0x0][0x39c] ;  /* 0x00007380ff0777ac */ /* 0x000ee60008000800 */
[----:B----4-:R-:W-:Y:S01]  /*f010*/  ISETP.LT.AND P1, PT, R4, UR8, !P0 ;  /* 0x0000000804007c0c */ /* 0x010fe2000c721270 */
[----:B------:R-:W-:Y:S01]  /*f020*/  VIADD R4, R0, 0x1a ;  /* 0x0000001a00047836 */ /* 0x000fe20000000000 */
[----:B------:R-:W4:Y:S01]  /*f030*/  LDCU UR8, c[0x0][0x39c] ;  /* 0x00007380ff0877ac */ /* 0x000f220008000800 */
[----:B------:R-:W-:Y:S03]  /*f040*/  @P5 STG.E desc[UR24][R162.64], R24 ;  /* 0x00000018a2005986 */ /* 0x000fe6000c101918 */
[----:B-1----:R-:W-:Y:S01]  /*f050*/  ISETP.LT.AND P5, PT, R4, UR4, !P0 ;  /* 0x0000000404007c0c */ /* 0x002fe2000c7a1270 */
[----:B------:R-:W-:Y:S01]  /*f060*/  VIADD R4, R0, 0x1b ;  /* 0x0000001b00047836 */ /* 0x000fe20000000000 */
[----:B------:R-:W1:Y:S01]  /*f070*/  LDCU UR4, c[0x0][0x39c] ;  /* 0x00007380ff0477ac */ /* 0x000e620008000800 */
[----:B------:R-:W-:Y:S03]  /*f080*/  @P4 STG.E desc[UR24][R160.64], R25 ;  /* 0x00000019a0004986 */ /* 0x000fe6000c101918 */
[----:B--2---:R-:W-:Y:S01]  /*f090*/  ISETP.LT.AND P4, PT, R4, UR6, !P0 ;  /* 0x0000000604007c0c */ /* 0x004fe2000c781270 */
[----:B------:R-:W2:Y:S01]  /*f0a0*/  LDCU UR6, c[0x0][0x39c] ;  /* 0x00007380ff0677ac */ /* 0x000ea20008000800 */
[C---:B------:R-:W-:Y:S01]  /*f0b0*/  VIADD R4, R0.reuse, 0x1d ;  /* 0x0000001d00047836 */ /* 0x040fe20000000000 */
[----:B------:R-:W-:Y:S01]  /*f0c0*/  @P3 STG.E desc[UR24][R156.64], R26 ;  /* 0x0000001a9c003986 */ /* 0x000fe2000c101918 */
[----:B---3--:R-:W-:Y:S01]  /*f0d0*/  ISETP.LT.AND P3, PT, R5, UR7, !P0 ;  /* 0x0000000705007c0c */ /* 0x008fe2000c761270 */
[----:B------:R-:W3:Y:S01]  /*f0e0*/  LDCU UR7, c[0x0][0x39c] ;  /* 0x00007380ff0777ac */ /* 0x000ee20008000800 */
[----:B------:R-:W-:Y:S01]  /*f0f0*/  VIADD R5, R0, 0x1f ;  /* 0x0000001f00057836 */ /* 0x000fe20000000000 */
[----:B------:R-:W-:Y:S01]  /*f100*/  @P2 STG.E desc[UR24][R158.64], R27 ;  /* 0x0000001b9e002986 */ /* 0x000fe2000c101918 */
[----:B----4-:R-:W-:Y:S01]  /*f110*/  ISETP.LT.AND P2, PT, R4, UR8, !P0 ;  /* 0x0000000804007c0c */ /* 0x010fe2000c741270 */
[----:B------:R-:W4:Y:S01]  /*f120*/  LDCU UR8, c[0x0][0x39c] ;  /* 0x00007380ff0877ac */ /* 0x000f220008000800 */
[----:B------:R-:W-:Y:S01]  /*f130*/  VIADD R4, R0, 0x1e ;  /* 0x0000001e00047836 */ /* 0x000fe20000000000 */
[----:B------:R-:W-:Y:S04]  /*f140*/  @P6 STG.E desc[UR24][R154.64], R28 ;  /* 0x0000001c9a006986 */ /* 0x000fe8000c101918 */
[----:B-1----:R-:W-:Y:S01]  /*f150*/  ISETP.LT.AND P6, PT, R4, UR4, !P0 ;  /* 0x0000000404007c0c */ /* 0x002fe2000c7c1270 */
[C---:B------:R-:W-:Y:S01]  /*f160*/  VIADD R4, R0.reuse, 0x20 ;  /* 0x0000002000047836 */ /* 0x040fe20000000000 */
[----:B------:R-:W1:Y:S01]  /*f170*/  LDCU UR4, c[0x0][0x39c] ;  /* 0x00007380ff0477ac */ /* 0x000e620008000800 */
[----:B------:R-:W-:Y:S01]  /*f180*/  @P1 STG.E desc[UR24][R150.64], R29 ;  /* 0x0000001d96001986 */ /* 0x000fe2000c101918 */
[----:B--2---:R-:W-:Y:S01]  /*f190*/  ISETP.LT.AND P1, PT, R5, UR6, !P0 ;  /* 0x0000000605007c0c */ /* 0x004fe2000c721270 */
[----:B------:R-:W-:Y:S01]  /*f1a0*/  VIADD R5, R0, 0x21 ;  /* 0x0000002100057836 */ /* 0x000fe20000000000 */
[----:B------:R-:W2:Y:S01]  /*f1b0*/  LDCU UR6, c[0x0][0x39c] ;  /* 0x00007380ff0677ac */ /* 0x000ea20008000800 */
[----:B------:R-:W-:Y:S01]  /*f1c0*/  @P5 STG.E desc[UR24][R152.64], R30 ;  /* 0x0000001e98005986 */ /* 0x000fe2000c101918 */
[----:B------:R-:W-:Y:S01]  /*f1d0*/  ISETP.LT.AND P5, PT, R4, UR9, !P0 ;  /* 0x0000000904007c0c */ /* 0x000fe2000c7a1270 */
[----:B------:R-:W-:-:S02]  /*f1e0*/  VIADD R4, R0, 0x22 ;  /* 0x0000002200047836 */ /* 0x000fc40000000000 */
[----:B------:R-:W-:Y:S01]  /*f1f0*/  @P4 STG.E desc[UR24][R146.64], R31 ;  /* 0x0000001f92004986 */ /* 0x000fe2000c101918 */
[----:B---3--:R-:W-:Y:S01]  /*f200*/  ISETP.LT.AND P4, PT, R5, UR7, !P0 ;  /* 0x0000000705007c0c */ /* 0x008fe2000c781270 */
[----:B------:R-:W3:Y:S02]  /*f210*/  LDCU UR7, c[0x0][0x39c] ;  /* 0x00007380ff0777ac */ /* 0x000ee40008000800 */
[----:B------:R-:W-:Y:S01]  /*f220*/  @P3 STG.E desc[UR24][R148.64], R32 ;  /* 0x0000002094003986 */ /* 0x000fe2000c101918 */
[----:B----4-:R-:W-:-:S03]  /*f230*/  ISETP.LT.AND P3, PT, R4, UR8, !P0 ;  /* 0x0000000804007c0c */ /* 0x010fc6000c761270 */
[----:B------:R-:W-:Y:S01]  /*f240*/  @P2 STG.E desc[UR24][R144.64], R33 ;  /* 0x0000002190002986 */ /* 0x000fe2000c101918 */
[----:B------:R-:W-:-:S03]  /*f250*/  LEA R4, P2, R194, R3, 0x2 ;  /* 0x00000003c2047211 */ /* 0x000fc600078410ff */
[----:B------:R-:W-:Y:S01]  /*f260*/  @P6 STG.E desc[UR24][R142.64], R34 ;  /* 0x000000228e006986 */ /* 0x000fe2000c101918 */
[-C--:B------:R-:W-:Y:S02]  /*f270*/  LEA.HI.X.SX32 R5, R194, R2.reuse, 0x2, P2 ;  /* 0x00000002c2057211 */ /* 0x080fe400010f16ff */
[----:B-1----:R-:W-:Y:S01]  /*f280*/  ISETP.LT.AND P2, PT, R7, UR4, !P0 ;  /* 0x0000000407007c0c */ /* 0x002fe2000c741270 */
[----:B------:R-:W1:Y:S01]  /*f290*/  LDCU UR4, c[0x0][0x39c] ;  /* 0x00007380ff0477ac */ /* 0x000e620008000800 */
[CC--:B------:R-:W-:Y:S01]  /*f2a0*/  LEA R6, P6, R8.reuse, R3.reuse, 0x2 ;  /* 0x0000000308067211 */ /* 0x0c0fe200078c10ff */
[----:B------:R4:W-:Y:S01]  /*f2b0*/  @P1 STG.E desc[UR24][R4.64], R35 ;  /* 0x0000002304001986 */ /* 0x0009e2000c101918 */
[----:B--2---:R-:W-:Y:S01]  /*f2c0*/  ISETP.LT.AND P1, PT, R9, UR6, !P0 ;  /* 0x0000000609007c0c */ /* 0x004fe2000c721270 */
[C---:B------:R-:W-:Y:S01]  /*f2d0*/  VIADD R9, R8.reuse, UR5 ;  /* 0x0000000508097c36 */ /* 0x040fe20008000000 */
[-C--:B------:R-:W-:Y:S01]  /*f2e0*/  LEA.HI.X.SX32 R7, R8, R2.reuse, 0x2, P6 ;  /* 0x0000000208077211 */ /* 0x080fe200030f16ff */
[----:B------:R-:W2:Y:S02]  /*f2f0*/  LDCU UR6, c[0x0][0x39c] ;  /* 0x00007380ff0677ac */ /* 0x000ea40008000800 */
[C---:B------:R-:W-:Y:S01]  /*f300*/  VIADD R10, R9.reuse, UR5 ;  /* 0x00000005090a7c36 */ /* 0x040fe20008000000 */
[-C--:B------:R-:W-:Y:S01]  /*f310*/  LEA R8, P6, R9, R3.reuse, 0x2 ;  /* 0x0000000309087211 */ /* 0x080fe200078c10ff */
[----:B------:R5:W-:Y:S01]  /*f320*/  @P5 STG.E desc[UR24][R6.64], R36 ;  /* 0x0000002406005986 */ /* 0x000be2000c101918 */
[----:B---3--:R-:W-:Y:S01]  /*f330*/  ISETP.LT.AND P5, PT, R11, UR7, !P0 ;  /* 0x000000070b007c0c */ /* 0x008fe2000c7a1270 */
[----:B------:R-:W3:Y:S01]  /*f340*/  LDCU UR7, c[0x0][0x39c] ;  /* 0x00007380ff0777ac */ /* 0x000ee20008000800 */
[----:B------:R-:W-:Y:S01]  /*f350*/  LEA.HI.X.SX32 R9, R9, R2, 0x2, P6 ;  /* 0x0000000209097211 */ /* 0x000fe200030f16ff */
[C---:B------:R-:W-:Y:S01]  /*f360*/  VIADD R11, R10.reuse, UR5 ;  /* 0x000000050a0b7c36 */ /* 0x040fe20008000000 */
[----:B----4-:R-:W-:-:S03]  /*f370*/  LEA R4, P6, R10, R3, 0x2 ;  /* 0x000000030a047211 */ /* 0x010fc600078c10ff */
[----:B------:R4:W-:Y:S01]  /*f380*/  @P4 STG.E desc[UR24][R8.64], R37 ;  /* 0x0000002508004986 */ /* 0x0009e2000c101918 */
[-C--:B------:R-:W-:Y:S02]  /*f390*/  LEA.HI.X.SX32 R5, R10, R2.reuse, 0x2, P6 ;  /* 0x000000020a057211 */ /* 0x080fe400030f16ff */
[----:B-1----:R-:W-:Y:S01]  /*f3a0*/  ISETP.LT.AND P4, PT, R12, UR4, !P0 ;  /* 0x000000040c007c0c */ /* 0x002fe2000c781270 */
[C---:B------:R-:W-:Y:S01]  /*f3b0*/  VIADD R12, R11.reuse, UR5 ;  /* 0x000000050b0c7c36 */ /* 0x040fe20008000000 */
[-C--:B-----5:R-:W-:Y:S01]  /*f3c0*/  LEA R6, P6, R11, R3.reuse, 0x2 ;  /* 0x000000030b067211 */ /* 0x0a0fe200078c10ff */
[----:B------:R-:W1:Y:S01]  /*f3d0*/  LDCU UR4, c[0x0][0x39c] ;  /* 0x00007380ff0477ac */ /* 0x000e620008000800 */
[----:B------:R5:W-:Y:S01]  /*f3e0*/  @P3 STG.E desc[UR24][R4.64], R38 ;  /* 0x0000002604003986 */ /* 0x000be2000c101918 */
[----:B--2---:R-:W-:Y:S01]  /*f3f0*/  ISETP.LT.AND P3, PT, R13, UR6, !P0 ;  /* 0x000000060d007c0c */ /* 0x004fe2000c761270 */
[----:B------:R-:W-:Y:S01]  /*f400*/  VIADD R13, R0, 0x28 ;  /* 0x00000028000d7836 */ /* 0x000fe20000000000 */
[----:B------:R-:W-:Y:S01]  /*f410*/  LEA.HI.X.SX32 R7, R11, R2, 0x2, P6 ;  /* 0x000000020b077211 */ /* 0x000fe200030f16ff */
[----:B------:R-:W2:Y:S01]  /*f420*/  LDCU UR6, c[0x0][0x39c] ;  /* 0x00007380ff0677ac */ /* 0x000ea20008000800 */
[----:B------:R-:W-:Y:S01]  /*f430*/  LEA R10, P6, R12, R3, 0x2 ;  /* 0x000000030c0a7211 */ /* 0x000fe200078c10ff */
[----:B----4-:R-:W-:-:S02]  /*f440*/  VIADD R9, R0, 0x29 ;  /* 0x0000002900097836 */ /* 0x010fc40000000000 */
[----:B------:R4:W-:Y:S01]  /*f450*/  @P2 STG.E desc[UR24][R6.64], R39 ;  /* 0x0000002706002986 */ /* 0x0009e2000c101918 */
[C---:B------:R-:W-:Y:S01]  /*f460*/  LEA.HI.X.SX32 R11, R12.reuse, R2, 0x2, P6 ;  /* 0x000000020c0b7211 */ /* 0x040fe200030f16ff */
[----:B------:R-:W-:Y:S01]  /*f470*/  VIADD R12, R12, UR5 ;  /* 0x000000050c0c7c36 */ /* 0x000fe20008000000 */
[----:B---3--:R-:W-:Y:S01]  /*f480*/  ISETP.LT.AND P2, PT, R13, UR7, !P0 ;  /* 0x000000070d007c0c */ /* 0x008fe2000c741270 */
[----:B------:R-:W3:Y:S02]  /*f490*/  LDCU UR7, c[0x0][0x39c] ;  /* 0x00007380ff0777ac */ /* 0x000ee40008000800 */
[----:B------:R2:W-:Y:S01]  /*f4a0*/  @P1 STG.E desc[UR24][R10.64], R40 ;  /* 0x000000280a001986 */ /* 0x0005e2000c101918 */
[C---:B------:R-:W-:Y:S01]  /*f4b0*/  VIADD R13, R12.reuse, UR5 ;  /* 0x000000050c0d7c36 */ /* 0x040fe20008000000 */
[----:B-----5:R-:W-:-:S04]  /*f4c0*/  LEA R4, P1, R12, R3, 0x2 ;  /* 0x000000030c047211 */ /* 0x020fc800078210ff */
[-C--:B------:R-:W-:Y:S01]  /*f4d0*/  LEA.HI.X.SX32 R5, R12, R2.reuse, 0x2, P1 ;  /* 0x000000020c057211 */ /* 0x080fe200008f16ff */
[----:B----4-:R-:W-:Y:S01]  /*f4e0*/  VIADD R6, R0, 0x2a ;  /* 0x0000002a00067836 */ /* 0x010fe20000000000 */
[-C--:B------:R-:W-:Y:S02]  /*f4f0*/  LEA R8, P6, R13, R3.reuse, 0x2 ;  /* 0x000000030d087211 */ /* 0x080fe400078c10ff */
[----:B-1----:R-:W-:Y:S01]  /*f500*/  ISETP.LT.AND P1, PT, R9, UR4, !P0 ;  /* 0x0000000409007c0c */ /* 0x002fe2000c721270 */
[----:B------:R-:W1:Y:S01]  /*f510*/  LDCU UR4, c[0x0][0x39c] ;  /* 0x00007380ff0477ac */ /* 0x000e620008000800 */
[C---:B------:R-:W-:Y:S01]  /*f520*/  LEA.HI.X.SX32 R9, R13.reuse, R2, 0x2, P6 ;  /* 0x000000020d097211 */ /* 0x040fe200030f16ff */
[----:B------:R-:W-:Y:S01]  /*f530*/  VIADD R13, R13, UR5 ;  /* 0x000000050d0d7c36 */ /* 0x000fe20008000000 */
[----:B------:R4:W-:Y:S01]  /*f540*/  @P5 STG.E desc[UR24][R4.64], R41 ;  /* 0x0000002904005986 */ /* 0x0009e2000c101918 */
[----:B--2---:R-:W-:Y:S01]  /*f550*/  ISETP.LT.AND P5, PT, R6, UR6, !P0 ;  /* 0x0000000606007c0c */ /* 0x004fe2000c7a1270 */
[----:B------:R-:W-:Y:S01]  /*f560*/  VIADD R11, R0, 0x2b ;  /* 0x0000002b000b7836 */ /* 0x000fe20000000000 */
[----:B------:R-:W2:Y:S01]  /*f570*/  LDCU UR6, c[0x0][0x39c] ;  /* 0x00007380ff0677ac */ /* 0x000ea20008000800 */
[----:B------:R5:W-:Y:S01]  /*f580*/  @P4 STG.E desc[UR24][R8.64], R42 ;  /* 0x0000002a08004986 */ /* 0x000be2000c101918 */
[C---:B------:R-:W-:Y:S01]  /*f590*/  LEA R6, P4, R13.reuse, R3, 0x2 ;  /* 0x000000030d067211 */ /* 0x040fe200078810ff */
[----:B------:R-:W-:-:S03]  /*f5a0*/  VIADD R10, R13, UR5 ;  /* 0x000000050d0a7c36 */ /* 0x000fc60008000000 */
[-C--:B------:R-:W-:Y:S01]  /*f5b0*/  LEA.HI.X.SX32 R7, R13, R2.reuse, 0x2, P4 ;  /* 0x000000020d077211 */ /* 0x080fe200020f16ff */
[C---:B------:R-:W-:Y:S01]  /*f5c0*/  VIADD R13, R0.reuse, 0x34 ;  /* 0x00000034000d7836 */ /* 0x040fe20000000000 */
[----:B---3--:R-:W-:Y:S01]  /*f5d0*/  ISETP.LT.AND P4, PT, R11, UR7, !P0 ;  /* 0x000000070b007c0c */ /* 0x008fe2000c781270 */
[----:B----4-:R-:W-:Y:S01]  /*f5e0*/  VIADD R5, R0, 0x2c ;  /* 0x0000002c00057836 */ /* 0x010fe20000000000 */
[----:B------:R-:W3:Y:S01]  /*f5f0*/  LDCU UR7, c[0x0][0x39c] ;  /* 0x00007380ff0777ac */ /* 0x000ee20008000800 */
[CC--:B------:R-:W-:Y:S01]  /*f600*/  LEA R4, P6, R10.reuse, R3.reuse, 0x2 ;  /* 0x000000030a047211 */ /* 0x0c0fe200078c10ff */
[----:B------:R4:W-:Y:S01]  /*f610*/  @P3 STG.E desc[UR24][R6.64], R43 ;  /* 0x0000002b06003986 */ /* 0x0009e2000c101918 */
[C---:B-----5:R-:W-:Y:S01]  /*f620*/  VIADD R9, R10.reuse, UR5 ;  /* 0x000000050a097c36 */ /* 0x060fe20008000000 */
[----:B-1----:R-:W-:Y:S01]  /*f630*/  ISETP.LT.AND P3, PT, R5, UR4, !P0 ;  /* 0x0000000405007c0c */ /* 0x002fe2000c761270 */
[----:B------:R-:W1:Y:S01]  /*f640*/  LDCU UR4, c[0x0][0x39c] ;  /* 0x00007380ff0477ac */ /* 0x000e620008000800 */
[----:B------:R-:W-:Y:S01]  /*f650*/  LEA.HI.X.SX32 R5, R10, R2, 0x2, P6 ;  /* 0x000000020a057211 */ /* 0x000fe200030f16ff */
[C---:B------:R-:W-:Y:S01]  /*f660*/  VIADD R12, R9.reuse, UR5 ;  /* 0x00000005090c7c36 */ /* 0x040fe20008000000 */
[----:B------:R-:W-:Y:S01]  /*f670*/  LEA R8, P6, R9, R3, 0x2 ;  /* 0x0000000309087211 */ /* 0x000fe200078c10ff */
[----:B------:R-:W-:-:S02]  /*f680*/  VIADD R11, R0, 0x2d ;  /* 0x0000002d000b7836 */ /* 0x000fc40000000000 */
[----:B------:R5:W-:Y:S01]  /*f690*/  @P2 STG.E desc[UR24][R4.64], R44 ;  /* 0x0000002c04002986 */ /* 0x000be2000c101918 */
[-C--:B------:R-:W-:Y:S02]  /*f6a0*/  LEA.HI.X.SX32 R9, R9, R2.reuse, 0x2, P6 ;  /* 0x0000000209097211 */ /* 0x080fe400030f16ff */
[-C--:B------:R-:W-:Y:S01]  /*f6b0*/  LEA R10, P6, R12, R3.reuse, 0x2 ;  /* 0x000000030c0a7211 */ /* 0x080fe200078c10ff */
[----:B----4-:R-:W-:Y:S01]  /*f6c0*/  VIADD R6, R0, 0x2e ;  /* 0x0000002e00067836 */ /* 0x010fe20000000000 */
[----:B--2---:R-:W-:Y:S01]  /*f6d0*/  ISETP.LT.AND P2, PT, R11, UR6, !P0 ;  /* 0x000000060b007c0c */ /* 0x004fe2000c741270 */
[----:B------:R-:W2:Y:S01]  /*f6e0*/  LDCU UR6, c[0x0][0x39c] ;  /* 0x00007380ff0677ac */ /* 0x000ea20008000800 */
[CC--:B------:R-:W-:Y:S01]  /*f6f0*/  LEA.HI.X.SX32 R11, R12.reuse, R2.reuse, 0x2, P6 ;  /* 0x000000020c0b7211 */ /* 0x0c0fe200030f16ff */
[----:B------:R-:W-:Y:S01]  /*f700*/  VIADD R12, R12, UR5 ;  /* 0x000000050c0c7c36 */ /* 0x000fe20008000000 */
[----:B------:R4:W-:Y:S01]  /*f710*/  @P1 STG.E desc[UR24][R8.64], R45 ;  /* 0x0000002d08001986 */ /* 0x0009e2000c101918 */
[----:B---3--:R-:W-:Y:S01]  /*f720*/  ISETP.LT.AND P1, PT, R6, UR7, !P0 ;  /* 0x0000000706007c0c */ /* 0x008fe2000c721270 */
[----:B------:R-:W-:Y:S01]  /*f730*/  VIADD R6, R0, 0x2f ;  /* 0x0000002f00067836 */ /* 0x000fe20000000000 */
[----:B------:R-:W3:Y:S01]  /*f740*/  LDCU UR7, c[0x0][0x39c] ;  /* 0x00007380ff0777ac */ /* 0x000ee20008000800 */
[CC--:B-----5:R-:W-:Y:S01]  /*f750*/  LEA R4, P6, R12.reuse, R3.reuse, 0x2 ;  /* 0x000000030c047211 */ /* 0x0e0fe200078c10ff */
[----:B------:R-:W-:Y:S01]  /*f760*/  VIADD R7, R12, UR5 ;  /* 0x000000050c077c36 */ /* 0x000fe20008000000 */
[----:B------:R5:W-:Y:S01]  /*f770*/  @P5 STG.E desc[UR24][R10.64], R46 ;  /* 0x0000002e0a005986 */ /* 0x000be2000c101918 */
[----:B-1----:R-:W-:Y:S01]  /*f780*/  ISETP.LT.AND P5, PT, R6, UR4, !P0 ;  /* 0x0000000406007c0c */ /* 0x002fe2000c7a1270 */
[----:B------:R-:W1:Y:S01]  /*f790*/  LDCU UR4, c[0x0][0x39c] ;  /* 0x00007380ff0477ac */ /* 0x000e620008000800 */
[----:B------:R-:W-:Y:S01]  /*f7a0*/  LEA.HI.X.SX32 R5, R12, R2, 0x2, P6 ;  /* 0x000000020c057211 */ /* 0x000fe200030f16ff */
[C---:B------:R-:W-:Y:S01]  /*f7b0*/  VIADD R12, R7.reuse, UR5 ;  /* 0x00000005070c7c36 */ /* 0x040fe20008000000 */
[----:B------:R-:W-:Y:S01]  /*f7c0*/  LEA R6, P6, R7, R3, 0x2 ;  /* 0x0000000307067211 */ /* 0x000fe200078c10ff */
[----:B----4-:R-:W-:-:S02]  /*f7d0*/  VIADD R9, R0, 0x30 ;  /* 0x0000003000097836 */ /* 0x010fc40000000000 */
[----:B------:R4:W-:Y:S01]  /*f7e0*/  @P4 STG.E desc[UR24][R4.64], R47 ;  /* 0x0000002f04004986 */ /* 0x0009e2000c101918 */
[-C--:B------:R-:W-:Y:S02]  /*f7f0*/  LEA.HI.X.SX32 R7, R7, R2.reuse, 0x2, P6 ;  /* 0x0000000207077211 */ /* 0x080fe400030f16ff */
[-C--:B------:R-:W-:Y:S01]  /*f800*/  LEA R8, P6, R12, R3.reuse, 0x2 ;  /* 0x000000030c087211 */ /* 0x080fe200078c10ff */
[----:B-----5:R-:W-:Y:S01]  /*f810*/  VIADD R10, R0, 0x31 ;  /* 0x00000031000a7836 */ /* 0x020fe20000000000 */
        /* <DEDUP_REMOVED lines=8> */
[CC--:B----4-:R-:W-:Y:S01]  /*f8a0*/  LEA R4, P6, R12.reuse, R3.reuse, 0x2 ;  /* 0x000000030c047211 */ /* 0x0d0fe200078c10ff */
[C---:B------:R-:W-:Y:S01]  /*f8b0*/  VIADD R10, R12.reuse, UR5 ;  /* 0x000000050c0a7c36 */ /* 0x040fe20008000000 */
[----:B------:R4:W-:Y:S01]  /*f8c0*/  @P2 STG.E desc[UR24][R8.64], R49 ;  /* 0x0000003108002986 */ /* 0x0009e2000c101918 */
[----:B-1----:R-:W-:Y:S01]  /*f8d0*/  ISETP.LT.AND P2, PT, R11, UR4, !P0 ;  /* 0x000000040b007c0c */ /* 0x002fe2000c741270 */
[----:B------:R-:W1:Y:S01]  /*f8e0*/  LDCU UR4, c[0x0][0x39c] ;  /* 0x00007380ff0477ac */ /* 0x000e620008000800 */
[----:B------:R-:W-:Y:S01]  /*f8f0*/  LEA.HI.X.SX32 R5, R12, R2, 0x2, P6 ;  /* 0x000000020c057211 */ /* 0x000fe200030f16ff */
[----:B------:R-:W-:Y:S01]  /*f900*/  VIADD R12, R0, 0x33 ;  /* 0x00000033000c7836 */ /* 0x000fe20000000000 */
[C---:B-----5:R-:W-:Y:S01]  /*f910*/  LEA R6, P6, R10.reuse, R3, 0x2 ;  /* 0x000000030a067211 */ /* 0x060fe200078c10ff */
[----:B------:R-:W-:-:S02]  /*f920*/  VIADD R11, R10, UR5 ;  /* 0x000000050a0b7c36 */ /* 0x000fc40008000000 */
[----:B------:R5:W-:Y:S01]  /*f930*/  @P1 STG.E desc[UR24][R4.64], R50 ;  /* 0x0000003204001986 */ /* 0x000be2000c101918 */
[----:B--2---:R-:W-:Y:S01]  /*f940*/  ISETP.LT.AND P1, PT, R12, UR6, !P0 ;  /* 0x000000060c007c0c */ /* 0x004fe2000c721270 */
[----:B------:R-:W2:Y:S01]  /*f950*/  LDCU UR6, c[0x0][0x39c] ;  /* 0x00007380ff0677ac */ /* 0x000ea20008000800 */
[----:B------:R-:W-:Y:S01]  /*f960*/  LEA.HI.X.SX32 R7, R10, R2, 0x2, P6 ;  /* 0x000000020a077211 */ /* 0x000fe200030f16ff */
[C---:B------:R-:W-:Y:S01]  /*f970*/  VIADD R12, R11.reuse, UR5 ;  /* 0x000000050b0c7c36 */ /* 0x040fe20008000000 */
[----:B----4-:R-:W-:-:S03]  /*f980*/  LEA R8, P6, R11, R3, 0x2 ;  /* 0x000000030b087211 */ /* 0x010fc600078c10ff */
[----:B------:R4:W-:Y:S01]  /*f990*/  @P5 STG.E desc[UR24][R6.64], R51 ;  /* 0x0000003306005986 */ /* 0x0009e2000c101918 */
[-C--:B------:R-:W-:Y:S02]  /*f9a0*/  LEA.HI.X.SX32 R9, R11, R2.reuse, 0x2, P6 ;  /* 0x000000020b097211 */ /* 0x080fe400030f16ff */
[-C--:B------:R-:W-:Y:S02]  /*f9b0*/  LEA R10, P6, R12, R3.reuse, 0x2 ;  /* 0x000000030c0a7211 */ /* 0x080fe400078c10ff */
[----:B---3--:R-:W-:Y:S01]  /*f9c0*/  ISETP.LT.AND P5, PT, R13, UR7, !P0 ;  /* 0x000000070d007c0c */ /* 0x008fe2000c7a1270 */
[----:B------:R-:W-:Y:S01]  /*f9d0*/  VIADD R13, R0, 0x35 ;  /* 0x00000035000d7836 */ /* 0x000fe20000000000 */
[C---:B------:R-:W-:Y:S01]  /*f9e0*/  LEA.HI.X.SX32 R11, R12.reuse, R2, 0x2, P6 ;  /* 0x000000020c0b7211 */ /* 0x040fe200030f16ff */
[----:B------:R-:W3:Y:S01]  /*f9f0*/  LDCU UR7, c[0x0][0x39c] ;  /* 0x00007380ff0777ac */ /* 0x000ee20008000800 */
[----:B------:R-:W-:Y:S01]  /*fa00*/  VIADD R12, R12, UR5 ;  /* 0x000000050c0c7c36 */ /* 0x000fe20008000000 */
[----:B------:R2:W-:Y:S01]  /*fa10*/  @P4 STG.E desc[UR24][R8.64], R52 ;  /* 0x0000003408004986 */ /* 0x0005e2000c101918 */
[----:B-1----:R-:W-:Y:S01]  /*fa20*/  ISETP.LT.AND P4, PT, R13, UR4, !P0 ;  /* 0x000000040d007c0c */ /* 0x002fe2000c781270 */
[----:B------:R-:W1:Y:S01]  /*fa30*/  LDCU UR4, c[0x0][0x39c] ;  /* 0x00007380ff0477ac */ /* 0x000e620008000800 */
[C---:B------:R-:W-:Y:S01]  /*fa40*/  VIADD R13, R12.reuse, UR5 ;  /* 0x000000050c0d7c36 */ /* 0x040fe20008000000 */
[----:B------:R3:W-:Y:S01]  /*fa50*/  @P3 STG.E desc[UR24][R10.64], R53 ;  /* 0x000000350a003986 */ /* 0x0007e2000c101918 */
[----:B-----5:R-:W-:Y:S01]  /*fa60*/  LEA R4, P3, R12, R3, 0x2 ;  /* 0x000000030c047211 */ /* 0x020fe200078610ff */
[----:B----4-:R-:W-:-:S02]  /*fa70*/  VIADD R7, R0, 0x36 ;  /* 0x0000003600077836 */ /* 0x010fc40000000000 */
[-C--:B------:R-:W-:Y:S02]  /*fa80*/  LEA R6, P6, R13, R3.reuse, 0x2 ;  /* 0x000000030d067211 */ /* 0x080fe400078c10ff */
[-C--:B------:R-:W-:Y:S02]  /*fa90*/  LEA.HI.X.SX32 R5, R12, R2.reuse, 0x2, P3 ;  /* 0x000000020c057211 */ /* 0x080fe400018f16ff */
[----:B--2---:R-:W-:Y:S01]  /*faa0*/  ISETP.LT.AND P3, PT, R7, UR6, !P0 ;  /* 0x0000000607007c0c */ /* 0x004fe2000c761270 */
[----:B------:R-:W2:Y:S01]  /*fab0*/  LDCU UR6, c[0x0][0x39c] ;  /* 0x00007380ff0677ac */ /* 0x000ea20008000800 */
[C---:B------:R-:W-:Y:S01]  /*fac0*/  VIADD R8, R0.reuse, 0x37 ;  /* 0x0000003700087836 */ /* 0x040fe20000000000 */
[CC--:B------:R-:W-:Y:S01]  /*fad0*/  LEA.HI.X.SX32 R7, R13.reuse, R2.reuse, 0x2, P6 ;  /* 0x000000020d077211 */ /* 0x0c0fe200030f16ff */
[----:B------:R-:W-:Y:S01]  /*fae0*/  VIADD R13, R13, UR5 ;  /* 0x000000050d0d7c36 */ /* 0x000fe20008000000 */
[----:B------:R4:W-:Y:S01]  /*faf0*/  @P2 STG.E desc[UR24][R4.64], R54 ;  /* 0x0000003604002986 */ /* 0x0009e2000c101918 */
[----:B---3--:R-:W-:Y:S01]  /*fb00*/  VIADD R11, R0, 0x38 ;  /* 0x00000038000b7836 */ /* 0x008fe20000000000 */
[----:B------:R-:W-:Y:S01]  /*fb10*/  ISETP.LT.AND P2, PT, R8, UR7, !P0 ;  /* 0x0000000708007c0c */ /* 0x000fe2000c741270 */
[C---:B------:R-:W-:Y:S01]  /*fb20*/  VIADD R10, R13.reuse, UR5 ;  /* 0x000000050d0a7c36 */ /* 0x040fe20008000000 */
[----:B------:R3:W-:Y:S01]  /*fb30*/  @P1 STG.E desc[UR24][R6.64], R55 ;  /* 0x0000003706001986 */ /* 0x0007e2000c101918 */
[CC--:B------:R-:W-:Y:S01]  /*fb40*/  LEA R8, P1, R13.reuse, R3.reuse, 0x2 ;  /* 0x000000030d087211 */ /* 0x0c0fe200078210ff */
[----:B------:R-:W5:Y:S03]  /*fb50*/  LDCU UR7, c[0x0][0x39c] ;  /* 0x00007380ff0777ac */ /* 0x000f660008000800 */
[----:B------:R-:W-:Y:S01]  /*fb60*/  LEA.HI.X.SX32 R9, R13, R2, 0x2, P1 ;  /* 0x000000020d097211 */ /* 0x000fe200008f16ff */
[C---:B------:R-:W-:Y:S01]  /*fb70*/  VIADD R13, R0.reuse, 0x41 ;  /* 0x00000041000d7836 */ /* 0x040fe20000000000 */
[----:B-1----:R-:W-:Y:S01]  /*fb80*/  ISETP.LT.AND P1, PT, R11, UR4, !P0 ;  /* 0x000000040b007c0c */ /* 0x002fe2000c721270 */
[----:B------:R-:W1:Y:S01]  /*fb90*/  LDCU UR4, c[0x0][0x39c] ;  /* 0x00007380ff0477ac */ /* 0x000e620008000800 */
[----:B----4-:R-:W-:Y:S01]  /*fba0*/  VIADD R5, R0, 0x39 ;  /* 0x0000003900057836 */ /* 0x010fe20000000000 */
[C---:B------:R-:W-:Y:S01]  /*fbb0*/  LEA R4, P6, R10.reuse, R3, 0x2 ;  /* 0x000000030a047211 */ /* 0x040fe200078c10ff */
[----:B------:R4:W-:Y:S01]  /*fbc0*/  @P5 STG.E desc[UR24][R8.64], R56 ;  /* 0x0000003808005986 */ /* 0x0009e2000c101918 */
[----:B---3--:R-:W-:-:S02]  /*fbd0*/  VIADD R7, R10, UR5 ;  /* 0x000000050a077c36 */ /* 0x008fc40008000000 */
[----:B--2---:R-:W-:Y:S01]  /*fbe0*/  ISETP.LT.AND P5, PT, R5, UR6, !P0 ;  /* 0x0000000605007c0c */ /* 0x004fe2000c7a1270 */
[----:B------:R-:W2:Y:S01]  /*fbf0*/  LDCU UR6, c[0x0][0x39c] ;  /* 0x00007380ff0677ac */ /* 0x000ea20008000800 */
[-C--:B------:R-:W-:Y:S01]  /*fc00*/  LEA.HI.X.SX32 R5, R10, R2.reuse, 0x2, P6 ;  /* 0x000000020a057211 */ /* 0x080fe200030f16ff */
[C---:B------:R-:W-:Y:S01]  /*fc10*/  VIADD R12, R7.reuse, UR5 ;  /* 0x00000005070c7c36 */ /* 0x040fe20008000000 */
[CC--:B------:R-:W-:Y:S01]  /*fc20*/  LEA R6, P6, R7.reuse, R3.reuse, 0x2 ;  /* 0x0000000307067211 */ /* 0x0c0fe200078c10ff */
[C---:B------:R-:W-:Y:S02]  /*fc30*/  VIADD R11, R0.reuse, 0x3a ;  /* 0x0000003a000b7836 */ /* 0x040fe40000000000 */
[----:B------:R3:W-:Y:S01]  /*fc40*/  @P4 STG.E desc[UR24][R4.64], R57 ;  /* 0x0000003904004986 */ /* 0x0007e2000c101918 */
[-C--:B------:R-:W-:Y:S01]  /*fc50*/  LEA.HI.X.SX32 R7, R7, R2.reuse, 0x2, P6 ;  /* 0x0000000207077211 */ /* 0x080fe200030f16ff */
[----:B----4-:R-:W-:Y:S01]  /*fc60*/  VIADD R8, R0, 0x3b ;  /* 0x0000003b00087836 */ /* 0x010fe20000000000 */
[-C--:B------:R-:W-:Y:S01]  /*fc70*/  LEA R10, P6, R12, R3.reuse, 0x2 ;  /* 0x000000030c0a7211 */ /* 0x080fe200078c10ff */
[----:B------:R-:W-:Y:S01]  /*fc80*/  VIADD R9, R0, 0x3c ;  /* 0x0000003c00097836 */ /* 0x000fe20000000000 */
[----:B-----5:R-:W-:Y:S01]  /*fc90*/  ISETP.LT.AND P4, PT, R11, UR7, !P0 ;  /* 0x000000070b007c0c */ /* 0x020fe2000c781270 */
[----:B------:R4:W-:Y:S01]  /*fca0*/  @P3 STG.E desc[UR24][R6.64], R58 ;  /* 0x0000003a06003986 */ /* 0x0009e2000c101918 */
[----:B-1----:R-:W-:Y:S01]  /*fcb0*/  ISETP.LT.AND P3, PT, R8, UR4, !P0 ;  /* 0x0000000408007c0c */ /* 0x002fe2000c761270 */
[----:B------:R-:W1:Y:S01]  /*fcc0*/  LDCU UR4, c[0x0][0x39c] ;  /* 0x00007380ff0477ac */ /* 0x000e620008000800 */
[CC--:B------:R-:W-:Y:S01]  /*fcd0*/  LEA.HI.X.SX32 R11, R12.reuse, R2.reuse, 0x2, P6 ;  /* 0x000000020c0b7211 */ /* 0x0c0fe200030f16ff */
[----:B------:R-:W-:Y:S01]  /*fce0*/  VIADD R12, R12, UR5 ;  /* 0x000000050c0c7c36 */ /* 0x000fe20008000000 */
[----:B------:R-:W5:Y:S03]  /*fcf0*/  LDCU UR7, c[0x0][0x39c] ;  /* 0x00007380ff0777ac */ /* 0x000f660008000800 */
[C---:B------:R-:W-:Y:S01]  /*fd00*/  VIADD R8, R12.reuse, UR5 ;  /* 0x000000050c087c36 */ /* 0x040fe20008000000 */
[-C--:B---3--:R-:W-:Y:S01]  /*fd10*/  LEA R4, P6, R12, R3.reuse, 0x2 ;  /* 0x000000030c047211 */ /* 0x088fe200078c10ff */
[----:B------:R3:W-:Y:S01]  /*fd20*/  @P2 STG.E desc[UR24][R10.64], R59 ;  /* 0x0000003b0a002986 */ /* 0x0007e2000c101918 */
[----:B--2---:R-:W-:Y:S01]  /*fd30*/  ISETP.LT.AND P2, PT, R9, UR6, !P0 ;  /* 0x0000000609007c0c */ /* 0x004fe2000c741270 */
[----:B------:R-:W-:Y:S01]  /*fd40*/  VIADD R9, R0, 0x3d ;  /* 0x0000003d00097836 */ /* 0x000fe20000000000 */
[-C--:B------:R-:W-:Y:S01]  /*fd50*/  LEA.HI.X.SX32 R5, R12, R2.reuse, 0x2, P6 ;  /* 0x000000020c057211 */ /* 0x080fe200030f16ff */
[C---:B------:R-:W-:Y:S01]  /*fd60*/  VIADD R12, R8.reuse, UR5 ;  /* 0x00000005080c7c36 */ /* 0x040fe20008000000 */
[C---:B----4-:R-:W-:Y:S01]  /*fd70*/  LEA R6, P6, R8.reuse, R3, 0x2 ;  /* 0x0000000308067211 */ /* 0x050fe200078c10ff */
[----:B------:R-:W2:Y:S02]  /*fd80*/  LDCU UR6, c[0x0][0x39c] ;  /* 0x00007380ff0677ac */ /* 0x000ea40008000800 */
[----:B------:R4:W-:Y:S01]  /*fd90*/  @P1 STG.E desc[UR24][R4.64], R60 ;  /* 0x0000003c04001986 */ /* 0x0009e2000c101918 */
[----:B------:R-:W-:-:S02]  /*fda0*/  LEA.HI.X.SX32 R7, R8, R2, 0x2, P6 ;  /* 0x0000000208077211 */ /* 0x000fc400030f16ff */
[-C--:B------:R-:W-:Y:S01]  /*fdb0*/  LEA R8, P6, R12, R3.reuse, 0x2 ;  /* 0x000000030c087211 */ /* 0x080fe200078c10ff */
[----:B---3--:R-:W-:Y:S01]  /*fdc0*/  VIADD R10, R0, 0x3e ;  /* 0x0000003e000a7836 */ /* 0x008fe20000000000 */
[----:B-1----:R-:W-:Y:S01]  /*fdd0*/  ISETP.LT.AND P1, PT, R9, UR4, !P0 ;  /* 0x0000000409007c0c */ /* 0x002fe2000c721270 */
[----:B------:R-:W1:Y:S01]  /*fde0*/  LDCU UR4, c[0x0][0x39c] ;  /* 0x00007380ff0477ac */ /* 0x000e620008000800 */
[CC--:B------:R-:W-:Y:S01]  /*fdf0*/  LEA.HI.X.SX32 R9, R12.reuse, R2.reuse, 0x2, P6 ;  /* 0x000000020c097211 */ /* 0x0c0fe200030f16ff */
[----:B------:R-:W-:Y:S01]  /*fe00*/  VIADD R12, R12, UR5 ;  /* 0x000000050c0c7c36 */ /* 0x000fe20008000000 */
[----:B------:R3:W-:Y:S01]  /*fe10*/  @P5 STG.E desc[UR24][R6.64], R61 ;  /* 0x0000003d06005986 */ /* 0x0007e2000c101918 */
[----:B-----5:R-:W-:Y:S01]  /*fe20*/  ISETP.LT.AND P5, PT, R10, UR7, !P0 ;  /* 0x000000070a007c0c */ /* 0x020fe2000c7a1270 */
[----:B------:R-:W-:Y:S01]  /*fe30*/  VIADD R11, R0, 0x3f ;  /* 0x0000003f000b7836 */ /* 0x000fe20000000000 */
[----:B------:R-:W5:Y:S01]  /*fe40*/  LDCU UR7, c[0x0][0x39c] ;  /* 0x00007380ff0777ac */ /* 0x000f620008000800 */
[CC--:B----4-:R-:W-:Y:S01]  /*fe50*/  LEA R4, P6, R12.reuse, R3.reuse, 0x2 ;  /* 0x000000030c047211 */ /* 0x0d0fe200078c10ff */
[C---:B------:R-:W-:Y:S01]  /*fe60*/  VIADD R10, R12.reuse, UR5 ;  /* 0x000000050c0a7c36 */ /* 0x040fe20008000000 */
[----:B------:R4:W-:Y:S01]  /*fe70*/  @P4 STG.E desc[UR24][R8.64], R62 ;  /* 0x0000003e08004986 */ /* 0x0009e2000c101918 */
[----:B--2---:R-:W-:Y:S01]  /*fe80*/  ISETP.LT.AND P4, PT, R11, UR6, !P0 ;  /* 0x000000060b007c0c */ /* 0x004fe2000c781270 */
[----:B------:R-:W2:Y:S01]  /*fe90*/  LDCU UR6, c[0x0][0x39c] ;  /* 0x00007380ff0677ac */ /* 0x000ea20008000800 */
[----:B------:R-:W-:Y:S01]  /*fea0*/  LEA.HI.X.SX32 R5, R12, R2, 0x2, P6 ;  /* 0x000000020c057211 */ /* 0x000fe200030f16ff */
[----:B------:R-:W-:Y:S01]  /*feb0*/  VIADD R12, R0, 0x40 ;  /* 0x00000040000c7836 */ /* 0x000fe20000000000 */
[C---:B---3--:R-:W-:Y:S01]  /*fec0*/  LEA R6, P6, R10.reuse, R3, 0x2 ;  /* 0x000000030a067211 */ /* 0x048fe200078c10ff */
[----:B------:R-:W-:-:S02]  /*fed0*/  VIADD R11, R10, UR5 ;  /* 0x000000050a0b7c36 */ /* 0x000fc40008000000 */
[----:B------:R3:W-:Y:S01]  /*fee0*/  @P3 STG.E desc[UR24][R4.64], R63 ;  /* 0x0000003f04003986 */ /* 0x0007e2000c101918 */
[----:B-1----:R-:W-:Y:S01]  /*fef0*/  ISETP.LT.AND P3, PT, R12, UR4, !P0 ;  /* 0x000000040c007c0c */ /* 0x002fe2000c761270 */
[----:B------:R-:W1:Y:S01]  /*ff00*/  LDCU UR4, c[0x0][0x39c] ;  /* 0x00007380ff0477ac */ /* 0x000e620008000800 */
[----:B------:R-:W-:Y:S01]  /*ff10*/  LEA.HI.X.SX32 R7, R10, R2, 0x2, P6 ;  /* 0x000000020a077211 */ /* 0x000fe200030f16ff */
[C---:B------:R-:W-:Y:S01]  /*ff20*/  VIADD R12, R11.reuse, UR5 ;  /* 0x000000050b0c7c36 */ /* 0x040fe20008000000 */
[----:B----4-:R-:W-:-:S03]  /*ff30*/  LEA R8, P6, R11, R3, 0x2 ;  /* 0x000000030b087211 */ /* 0x010fc600078c10ff */
[----:B------:R4:W-:Y:S01]  /*ff40*/  @P2 STG.E desc[UR24][R6.64], R64 ;  /* 0x0000004006002986 */ /* 0x0009e2000c101918 */
[-C--:B------:R-:W-:Y:S02]  /*ff50*/  LEA.HI.X.SX32 R9, R11, R2.reuse, 0x2, P6 ;  /* 0x000000020b097211 */ /* 0x080fe400030f16ff */
[-C--:B------:R-:W-:Y:S02]  /*ff60*/  LEA R10, P6, R12, R3.reuse, 0x2 ;  /* 0x000000030c0a7211 */ /* 0x080fe400078c10ff */
[----:B-----5:R-:W-:Y:S01]  /*ff70*/  ISETP.LT.AND P2, PT, R13, UR7, !P0 ;  /* 0x000000070d007c0c */ /* 0x020fe2000c741270 */
[----:B------:R-:W-:Y:S01]  /*ff80*/  VIADD R13, R0, 0x42 ;  /* 0x00000042000d7836 */ /* 0x000fe20000000000 */
[C---:B------:R-:W-:Y:S01]  /*ff90*/  LEA.HI.X.SX32 R11, R12.reuse, R2, 0x2, P6 ;  /* 0x000000020c0b7211 */ /* 0x040fe200030f16ff */
[----:B------:R-:W5:Y:S01]  /*ffa0*/  LDCU UR7, c[0x0][0x39c] ;  /* 0x00007380ff0777ac */ /* 0x000f620008000800 */
[----:B------:R-:W-:Y:S01]  /*ffb0*/  VIADD R12, R12, UR5 ;  /* 0x000000050c0c7c36 */ /* 0x000fe20008000000 */
[----:B------:R1:W-:Y:S01]  /*ffc0*/  @P1 STG.E desc[UR24][R8.64], R65 ;  /* 0x0000004108001986 */ /* 0x0003e2000c101918 */
[----:B--2---:R-:W-:Y:S01]  /*ffd0*/  ISETP.LT.AND P1, PT, R13, UR6, !P0 ;  /* 0x000000060d007c0c */ /* 0x004fe2000c721270 */
[----:B------:R-:W2:Y:S01]  /*ffe0*/  LDCU UR6, c[0x0][0x39c] ;  /* 0x00007380ff0677ac */ /* 0x000ea20008000800 */
[C---:B------:R-:W-:Y:S01]  /*fff0*/  VIADD R13, R12.reuse, UR5 ;  /* 0x000000050c0d7c36 */ /* 0x040fe20008000000 */
[----:B------:R5:W-:Y:S01]  /*10000*/  @P5 STG.E desc[UR24][R10.64], R66 ;  /* 0x000000420a005986 */ /* 0x000be2000c101918 */
[----:B---3--:R-:W-:Y:S01]  /*10010*/  LEA R4, P5, R12, R3, 0x2 ;  /* 0x000000030c047211 */ /* 0x008fe200078a10ff */
[----:B----4-:R-:W-:-:S02]  /*10020*/  VIADD R7, R0, 0x43 ;  /* 0x0000004300077836 */ /* 0x010fc40000000000 */
[-C--:B------:R-:W-:Y:S02]  /*10030*/  LEA R6, P6, R13, R3.reuse, 0x2 ;  /* 0x000000030d067211 */ /* 0x080fe400078c10ff */
[-C--:B------:R-:W-:Y:S02]  /*10040*/  LEA.HI.X.SX32 R5, R12, R2.reuse, 0x2, P5 ;  /* 0x000000020c057211 */ /* 0x080fe400028f16ff */
[----:B-1----:R-:W-:Y:S01]  /*10050*/  ISETP.LT.AND P5, PT, R7, UR4, !P0 ;  /* 0x0000000407007c0c */ /* 0x002fe2000c7a1270 */
[----:B------:R-:W1:Y:S01]  /*10060*/  LDCU UR4, c[0x0][0x39c] ;  /* 0x00007380ff0477ac */ /* 0x000e620008000800 */
[C---:B------:R-:W-:Y:S01]  /*10070*/  VIADD R8, R0.reuse, 0x44 ;  /* 0x0000004400087836 */ /* 0x040fe20000000000 */
[CC--:B------:R-:W-:Y:S01]  /*10080*/  LEA.HI.X.SX32 R7, R13.reuse, R2.reuse, 0x2, P6 ;  /* 0x000000020d077211 */ /* 0x0c0fe200030f16ff */
[----:B------:R-:W-:Y:S01]  /*10090*/  VIADD R13, R13, UR5 ;  /* 0x000000050d0d7c36 */ /* 0x000fe20008000000 */
[----:B------:R3:W-:Y:S01]  /*100a0*/  @P4 STG.E desc[UR24][R4.64], R67 ;  /* 0x0000004304004986 */ /* 0x0007e2000c101918 */
[----:B-----5:R-:W-:Y:S01]  /*100b0*/  VIADD R11, R0, 0x45 ;  /* 0x00000045000b7836 */ /* 0x020fe20000000000 */
[----:B------:R-:W-:Y:S01]  /*100c0*/  ISETP.LT.AND P4, PT, R8, UR7, !P0 ;  /* 0x0000000708007c0c */ /* 0x000fe2000c781270 */
[C---:B------:R-:W-:Y:S01]  /*100d0*/  VIADD R10, R13.reuse, UR5 ;  /* 0x000000050d0a7c36 */ /* 0x040fe20008000000 */
[----:B------:R4:W-:Y:S01]  /*100e0*/  @P3 STG.E desc[UR24][R6.64], R68 ;  /* 0x0000004406003986 */ /* 0x0009e2000c101918 */
[CC--:B------:R-:W-:Y:S01]  /*100f0*/  LEA R8, P3, R13.reuse, R3.reuse, 0x2 ;  /* 0x000000030d087211 */ /* 0x0c0fe200078610ff */
[----:B------:R-:W5:Y:S03]  /*10100*/  LDCU UR7, c[0x0][0x39c] ;  /* 0x00007380ff0777ac */ /* 0x000f660008000800 */
[----:B------:R-:W-:Y:S01]  /*10110*/  LEA.HI.X.SX32 R9, R13, R2, 0x2, P3 ;  /* 0x000000020d097211 */ /* 0x000fe200018f16ff */
[C---:B------:R-:W-:Y:S01]  /*10120*/  VIADD R13, R0.reuse, 0x4e ;  /* 0x0000004e000d7836 */ /* 0x040fe20000000000 */
[----:B--2---:R-:W-:Y:S01]  /*10130*/  ISETP.LT.AND P3, PT, R11, UR6, !P0 ;  /* 0x000000060b007c0c */ /* 0x004fe2000c761270 */
[----:B------:R-:W2:Y:S01]  /*10140*/  LDCU UR6, c[0x0][0x39c] ;  /* 0x00007380ff0677ac */ /* 0x000ea20008000800 */
[----:B---3--:R-:W-:Y:S01]  /*10150*/  VIADD R5, R0, 0x46 ;  /* 0x0000004600057836 */ /* 0x008fe20000000000 */
[C---:B------:R-:W-:Y:S01]  /*10160*/  LEA R4, P6, R10.reuse, R3, 0x2 ;  /* 0x000000030a047211 */ /* 0x040fe200078c10ff */
[----:B------:R3:W-:Y:S01]  /*10170*/  @P2 STG.E desc[UR24][R8.64], R69 ;  /* 0x0000004508002986 */ /* 0x0007e2000c101918 */
[----:B----4-:R-:W-:-:S02]  /*10180*/  VIADD R7, R10, UR5 ;  /* 0x000000050a077c36 */ /* 0x010fc40008000000 */
[----:B-1----:R-:W-:Y:S01]  /*10190*/  ISETP.LT.AND P2, PT, R5, UR4, !P0 ;  /* 0x0000000405007c0c */ /* 0x002fe2000c741270 */
[----:B------:R-:W1:Y:S01]  /*101a0*/  LDCU UR4, c[0x0][0x39c] ;  /* 0x00007380ff0477ac */ /* 0x000e620008000800 */
[-C--:B------:R-:W-:Y:S01]  /*101b0*/  LEA.HI.X.SX32 R5, R10, R2.reuse, 0x2, P6 ;  /* 0x000000020a057211 */ /* 0x080fe200030f16ff */
[C---:B------:R-:W-:Y:S01]  /*101c0*/  VIADD R12, R7.reuse, UR5 ;  /* 0x00000005070c7c36 */ /* 0x040fe20008000000 */
[CC--:B------:R-:W-:Y:S01]  /*101d0*/  LEA R6, P6, R7.reuse, R3.reuse, 0x2 ;  /* 0x0000000307067211 */ /* 0x0c0fe200078c10ff */
[C---:B------:R-:W-:Y:S02]  /*101e0*/  VIADD R11, R0.reuse, 0x47 ;  /* 0x00000047000b7836 */ /* 0x040fe40000000000 */
[----:B------:R4:W-:Y:S01]  /*101f0*/  @P1 STG.E desc[UR24][R4.64], R70 ;  /* 0x0000004604001986 */ /* 0x0009e2000c101918 */
[-C--:B------:R-:W-:Y:S01]  /*10200*/  LEA.HI.X.SX32 R7, R7, R2.reuse, 0x2, P6 ;  /* 0x0000000207077211 */ /* 0x080fe200030f16ff */
[----:B---3--:R-:W-:Y:S01]  /*10210*/  VIADD R8, R0, 0x48 ;  /* 0x0000004800087836 */ /* 0x008fe20000000000 */
[-C--:B------:R-:W-:Y:S01]  /*10220*/  LEA R10, P6, R12, R3.reuse, 0x2 ;  /* 0x000000030c0a7211 */ /* 0x080fe200078c10ff */
[----:B------:R-:W-:Y:S01]  /*10230*/  VIADD R9, R0, 0x49 ;  /* 0x0000004900097836 */ /* 0x000fe20000000000 */
[----:B-----5:R-:W-:Y:S01]  /*10240*/  ISETP.LT.AND P1, PT, R11, UR7, !P0 ;  /* 0x000000070b007c0c */ /* 0x020fe2000c721270 */
[----:B------:R3:W-:Y:S01]  /*10250*/  @P5 STG.E desc[UR24][R6.64], R71 ;  /* 0x0000004706005986 */ /* 0x0007e2000c101918 */
[----:B--2---:R-:W-:Y:S01]  /*10260*/  ISETP.LT.AND P5, PT, R8, UR6, !P0 ;  /* 0x0000000608007c0c */ /* 0x004fe2000c7a1270 */
[----:B------:R-:W2:Y:S01]  /*10270*/  LDCU UR6, c[0x0][0x39c] ;  /* 0x00007380ff0677ac */ /* 0x000ea20008000800 */
[CC--:B------:R-:W-:Y:S01]  /*10280*/  LEA.HI.X.SX32 R11, R12.reuse, R2.reuse, 0x2, P6 ;  /* 0x000000020c0b7211 */ /* 0x0c0fe200030f16ff */
[----:B------:R-:W-:Y:S01]  /*10290*/  VIADD R12, R12, UR5 ;  /* 0x000000050c0c7c36 */ /* 0x000fe20008000000 */
[----:B------:R-:W5:Y:S03]  /*102a0*/  LDCU UR7, c[0x0][0x39c] ;  /* 0x00007380ff0777ac */ /* 0x000f660008000800 */
[C---:B------:R-:W-:Y:S01]  /*102b0*/  VIADD R8, R12.reuse, UR5 ;  /* 0x000000050c087c36 */ /* 0x040fe20008000000 */
[-C--:B----4-:R-:W-:Y:S01]  /*102c0*/  LEA R4, P6, R12, R3.reuse, 0x2 ;  /* 0x000000030c047211 */ /* 0x090fe200078c10ff */
[----:B------:R4:W-:Y:S01]  /*102d0*/  @P4 STG.E desc[UR24][R10.64], R72 ;  /* 0x000000480a004986 */ /* 0x0009e2000c101918 */
[----:B-1----:R-:W-:Y:S01]  /*102e0*/  ISETP.LT.AND P4, PT, R9, UR4, !P0 ;  /* 0x0000000409007c0c */ /* 0x002fe2000c781270 */
[----:B------:R-:W-:Y:S01]  /*102f0*/  VIADD R9, R0, 0x4a ;  /* 0x0000004a00097836 */ /* 0x000fe20000000000 */
[-C--:B------:R-:W-:Y:S01]  /*10300*/  LEA.HI.X.SX32 R5, R12, R2.reuse, 0x2, P6 ;  /* 0x000000020c057211 */ /* 0x080fe200030f16ff */
[C---:B------:R-:W-:Y:S01]  /*10310*/  VIADD R12, R8.reuse, UR5 ;  /* 0x00000005080c7c36 */ /* 0x040fe20008000000 */
[C---:B---3--:R-:W-:Y:S01]  /*10320*/  LEA R6, P6, R8.reuse, R3, 0x2 ;  /* 0x0000000308067211 */ /* 0x048fe200078c10ff */
[----:B------:R-:W1:Y:S02]  /*10330*/  LDCU UR4, c[0x0][0x39c] ;  /* 0x00007380ff0477ac */ /* 0x000e640008000800 */
[----:B------:R3:W-:Y:S01]  /*10340*/  @P3 STG.E desc[UR24][R4.64], R73 ;  /* 0x0000004904003986 */ /* 0x0007e2000c101918 */
[----:B------:R-:W-:-:S02]  /*10350*/  LEA.HI.X.SX32 R7, R8, R2, 0x2, P6 ;  /* 0x0000000208077211 */ /* 0x000fc400030f16ff */
[-C--:B------:R-:W-:Y:S01]  /*10360*/  LEA R8, P6, R12, R3.reuse, 0x2 ;  /* 0x000000030c087211 */ /* 0x080fe200078c10ff */
[----:B----4-:R-:W-:Y:S01]  /*10370*/  VIADD R10, R0, 0x4b ;  /* 0x0000004b000a7836 */ /* 0x010fe20000000000 */
[----:B--2---:R-:W-:Y:S01]  /*10380*/  ISETP.LT.AND P3, PT, R9, UR6, !P0 ;  /* 0x0000000609007c0c */ /* 0x004fe2000c761270 */
[----:B------:R-:W2:Y:S01]  /*10390*/  LDCU UR6, c[0x0][0x39c] ;  /* 0x00007380ff0677ac */ /* 0x000ea20008000800 */
[CC--:B------:R-:W-:Y:S01]  /*103a0*/  LEA.HI.X.SX32 R9, R12.reuse, R2.reuse, 0x2, P6 ;  /* 0x000000020c097211 */ /* 0x0c0fe200030f16ff */
[----:B------:R-:W-:Y:S01]  /*103b0*/  VIADD R12, R12, UR5 ;  /* 0x000000050c0c7c36 */ /* 0x000fe20008000000 */
[----:B------:R4:W-:Y:S01]  /*103c0*/  @P2 STG.E desc[UR24][R6.64], R74 ;  /* 0x0000004a06002986 */ /* 0x0009e2000c101918 */
[----:B-----5:R-:W-:Y:S01]  /*103d0*/  ISETP.LT.AND P2, PT, R10, UR7, !P0 ;  /* 0x000000070a007c0c */ /* 0x020fe2000c741270 */
[----:B------:R-:W-:Y:S01]  /*103e0*/  VIADD R11, R0, 0x4c ;  /* 0x0000004c000b7836 */ /* 0x000fe20000000000 */
[----:B------:R-:W5:Y:S01]  /*103f0*/  LDCU UR7, c[0x0][0x39c] ;  /* 0x00007380ff0777ac */ /* 0x000f620008000800 */
[CC--:B---3--:R-:W-:Y:S01]  /*10400*/  LEA R4, P6, R12.reuse, R3.reuse, 0x2 ;  /* 0x000000030c047211 */ /* 0x0c8fe200078c10ff */
[C---:B------:R-:W-:Y:S01]  /*10410*/  VIADD R10, R12.reuse, UR5 ;  /* 0x000000050c0a7c36 */ /* 0x040fe20008000000 */
[----:B------:R3:W-:Y:S01]  /*10420*/  @P1 STG.E desc[UR24][R8.64], R75 ;  /* 0x0000004b08001986 */ /* 0x0007e2000c101918 */
[----:B-1----:R-:W-:Y:S01]  /*10430*/  ISETP.LT.AND P1, PT, R11, UR4, !P0 ;  /* 0x000000040b007c0c */ /* 0x002fe2000c721270 */
[----:B------:R-:W1:Y:S01]  /*10440*/  LDCU UR4, c[0x0][0x39c] ;  /* 0x00007380ff0477ac */ /* 0x000e620008000800 */
[----:B------:R-:W-:Y:S01]  /*10450*/  LEA.HI.X.SX32 R5, R12, R2, 0x2, P6 ;  /* 0x000000020c057211 */ /* 0x000fe200030f16ff */
[----:B------:R-:W-:Y:S01]  /*10460*/  VIADD R12, R0, 0x4d ;  /* 0x0000004d000c7836 */ /* 0x000fe20000000000 */
[C---:B----4-:R-:W-:Y:S01]  /*10470*/  LEA R6, P6, R10.reuse, R3, 0x2 ;  /* 0x000000030a067211 */ /* 0x050fe200078c10ff */
[----:B------:R-:W-:-:S02]  /*10480*/  VIADD R11, R10, UR5 ;  /* 0x000000050a0b7c36 */ /* 0x000fc40008000000 */
[----:B------:R4:W-:Y:S01]  /*10490*/  @P5 STG.E desc[UR24][R4.64], R76 ;  /* 0x0000004c04005986 */ /* 0x0009e2000c101918 */
[----:B--2---:R-:W-:Y:S01]  /*104a0*/  ISETP.LT.AND P5, PT, R12, UR6, !P0 ;  /* 0x000000060c007c0c */ /* 0x004fe2000c7a1270 */
[----:B------:R-:W2:Y:S01]  /*104b0*/  LDCU UR6, c[0x0][0x39c] ;  /* 0x00007380ff0677ac */ /* 0x000ea20008000800 */
[----:B------:R-:W-:Y:S01]  /*104c0*/  LEA.HI.X.SX32 R7, R10, R2, 0x2, P6 ;  /* 0x000000020a077211 */ /* 0x000fe200030f16ff */
[C---:B------:R-:W-:Y:S01]  /*104d0*/  VIADD R12, R11.reuse, UR5 ;  /* 0x000000050b0c7c36 */ /* 0x040fe20008000000 */
[----:B---3--:R-:W-:-:S03]  /*104e0*/  LEA R8, P6, R11, R3, 0x2 ;  /* 0x000000030b087211 */ /* 0x008fc600078c10ff */
        /* <DEDUP_REMOVED lines=9> */
[----:B-1----:R-:W-:Y:S01]  /*10580*/  ISETP.LT.AND P3, PT, R13, UR4, !P0 ;  /* 0x000000040d007c0c */ /* 0x002fe2000c761270 */
[----:B------:R-:W1:Y:S01]  /*10590*/  LDCU UR4, c[0x0][0x39c] ;  /* 0x00007380ff0477ac */ /* 0x000e620008000800 */
[C---:B------:R-:W-:Y:S01]  /*105a0*/  VIADD R13, R12.reuse, UR5 ;  /* 0x000000050c0d7c36 */ /* 0x040fe20008000000 */
[----:B------:R5:W-:Y:S01]  /*105b0*/  @P2 STG.E desc[UR24][R10.64], R79 ;  /* 0x0000004f0a002986 */ /* 0x000be2000c101918 */
[----:B----4-:R-:W-:Y:S01]  /*105c0*/  LEA R4, P2, R12, R3, 0x2 ;  /* 0x000000030c047211 */ /* 0x010fe200078410ff */
[----:B---3--:R-:W-:-:S02]  /*105d0*/  VIADD R7, R0, 0x50 ;  /* 0x0000005000077836 */ /* 0x008fc40000000000 */
        /* <DEDUP_REMOVED lines=18> */
[----:B---3--:R-:W-:Y:S01]  /*10700*/  VIADD R5, R0, 0x53 ;  /* 0x0000005300057836 */ /* 0x008fe20000000000 */
[C---:B------:R-:W-:Y:S01]  /*10710*/  LEA R4, P6, R10.reuse, R3, 0x2 ;  /* 0x000000030a047211 */ /* 0x040fe200078c10ff */
[----:B------:R3:W-:Y:S01]  /*10720*/  @P4 STG.E desc[UR24][R8.64], R82 ;  /* 0x0000005208004986 */ /* 0x0007e2000c101918 */
[----:B----4-:R-:W-:-:S02]  /*10730*/  VIADD R7, R10, UR5 ;  /* 0x000000050a077c36 */ /* 0x010fc40008000000 */
        /* <DEDUP_REMOVED lines=19> */
[-C--:B----4-:R-:W-:Y:S01]  /*10870*/  LEA R4, P6, R12, R3.reuse, 0x2 ;  /* 0x000000030c047211 */ /* 0x090fe200078c10ff */
[----:B------:R4:W-:Y:S01]  /*10880*/  @P1 STG.E desc[UR24][R10.64], R85 ;  /* 0x000000550a001986 */ /* 0x0009e2000c101918 */
[----:B--2---:R-:W-:Y:S01]  /*10890*/  ISETP.LT.AND P1, PT, R9, UR6, !P0 ;  /* 0x0000000609007c0c */ /* 0x004fe2000c721270 */
[----:B------:R-:W-:Y:S01]  /*108a0*/  VIADD R9, R0, 0x57 ;  /* 0x0000005700097836 */ /* 0x000fe20000000000 */
[-C--:B------:R-:W-:Y:S01]  /*108b0*/  LEA.HI.X.SX32 R5, R12, R2.reuse, 0x2, P6 ;  /* 0x000000020c057211 */ /* 0x080fe200030f16ff */
[C---:B------:R-:W-:Y:S01]  /*108c0*/  VIADD R12, R8.reuse, UR5 ;  /* 0x00000005080c7c36 */ /* 0x040fe20008000000 */
[C---:B---3--:R-:W-:Y:S01]  /*108d0*/  LEA R6, P6, R8.reuse, R3, 0x2 ;  /* 0x0000000308067211 */ /* 0x048fe200078c10ff */
[----:B------:R-:W2:Y:S02]  /*108e0*/  LDCU UR6, c[0x0][0x39c] ;  /* 0x00007380ff0677ac */ /* 0x000ea40008000800 */
[----:B------:R3:W-:Y:S01]  /*108f0*/  @P5 STG.E desc[UR24][R4.64], R86 ;  /* 0x0000005604005986 */ /* 0x0007e2000c101918 */
[----:B------:R-:W-:-:S02]  /*10900*/  LEA.HI.X.SX32 R7, R8, R2, 0x2, P6 ;  /* 0x0000000208077211 */ /* 0x000fc400030f16ff */
[-C--:B------:R-:W-:Y:S01]  /*10910*/  LEA R8, P6, R12, R3.reuse, 0x2 ;  /* 0x000000030c087211 */ /* 0x080fe200078c10ff */
[----:B----4-:R-:W-:Y:S01]  /*10920*/  VIADD R10, R0, 0x58 ;  /* 0x00000058000a7836 */ /* 0x010fe20000000000 */
        /* <DEDUP_REMOVED lines=11> */
[----:B--2---:R-:W-:Y:S01]  /*109e0*/  ISETP.LT.AND P3, PT, R11, UR6, !P0 ;  /* 0x000000060b007c0c */ /* 0x004fe2000c761270 */
[----:B------:R-:W2:Y:S01]  /*109f0*/  LDCU UR6, c[0x0][0x39c] ;  /* 0x00007380ff0677ac */ /* 0x000ea20008000800 */
[----:B------:R-:W-:Y:S01]  /*10a00*/  LEA.HI.X.SX32 R5, R12, R2, 0x2, P6 ;  /* 0x000000020c057211 */ /* 0x000fe200030f16ff */
[----:B------:R-:W-:Y:S01]  /*10a10*/  VIADD R12, R0, 0x5a ;  /* 0x0000005a000c7836 */ /* 0x000fe20000000000 */
[C---:B----4-:R-:W-:Y:S01]  /*10a20*/  LEA R6, P6, R10.reuse, R3, 0x2 ;  /* 0x000000030a067211 */ /* 0x050fe200078c10ff */
[----:B------:R-:W-:-:S02]  /*10a30*/  VIADD R11, R10, UR5 ;  /* 0x000000050a0b7c36 */ /* 0x000fc40008000000 */
[----:B------:R4:W-:Y:S01]  /*10a40*/  @P2 STG.E desc[UR24][R4.64], R89 ;  /* 0x0000005904002986 */ /* 0x0009e2000c101918 */
[----:B-1----:R-:W-:Y:S01]  /*10a50*/  ISETP.LT.AND P2, PT, R12, UR4, !P0 ;  /* 0x000000040c007c0c */ /* 0x002fe2000c741270 */
[----:B------:R-:W1:Y:S01]  /*10a60*/  LDCU UR4, c[0x0][0x39c] ;  /* 0x00007380ff0477ac */ /* 0x000e620008000800 */
        /* <DEDUP_REMOVED lines=16> */
[----:B----4-:R-:W-:Y:S01]  /*10b70*/  LEA R4, P4, R12, R3, 0x2 ;  /* 0x000000030c047211 */ /* 0x010fe200078810ff */
[----:B---3--:R-:W-:-:S02]  /*10b80*/  VIADD R7, R0, 0x5d ;  /* 0x0000005d00077836 */ /* 0x008fc40000000000 */
        /* <DEDUP_REMOVED lines=161> */
[----:B------:R-:W-:Y:S01]  /*115a0*/  @P1 STG.E desc[UR24][R4.64], R115 ;  /* 0x0000007304001986 */ /* 0x000fe2000c101918 */
        /* <DEDUP_REMOVED lines=11> */
[----:B------:R-:W4:Y:S01]  /*11660*/  LDCU UR7, c[0x0][0x39c] ;  /* 0x00007380ff0777ac */ /* 0x000f220008000800 */
[----:B------:R-:W-:Y:S01]  /*11670*/  VIADD R12, R12, UR5 ;  /* 0x000000050c0c7c36 */ /* 0x000fe20008000000 */
[----:B------:R5:W-:Y:S01]  /*11680*/  @P4 STG.E desc[UR24][R8.64], R117 ;  /* 0x0000007508004986 */ /* 0x000be2000c101918 */
[----:B--2---:R-:W-:Y:S01]  /*11690*/  ISETP.LT.AND P4, PT, R13, UR6, !P0 ;  /* 0x000000060d007c0c */ /* 0x004fe2000c781270 */
[----:B---3--:R-:W-:Y:S01]  /*116a0*/  VIADD R7, R0, 0x77 ;  /* 0x0000007700077836 */ /* 0x008fe20000000000 */
[----:B------:R-:W2:Y:S01]  /*116b0*/  LDCU UR6, c[0x0][0x39c] ;  /* 0x00007380ff0677ac */ /* 0x000ea20008000800 */
[C---:B------:R-:W-:Y:S01]  /*116c0*/  VIADD R13, R12.reuse, UR5 ;  /* 0x000000050c0d7c36 */ /* 0x040fe20008000000 */
[----:B------:R3:W-:Y:S01]  /*116d0*/  @P3 STG.E desc[UR24][R10.64], R118 ;  /* 0x000000760a003986 */ /* 0x0007e2000c101918 */
[----:B------:R-:W-:-:S03]  /*116e0*/  LEA R4, P3, R12, R3, 0x2 ;  /* 0x000000030c047211 */ /* 0x000fc600078610ff */
[-C--:B------:R-:W-:Y:S02]  /*116f0*/  LEA R6, P6, R13, R3.reuse, 0x2 ;  /* 0x000000030d067211 */ /* 0x080fe400078c10ff */
[-C--:B------:R-:W-:Y:S01]  /*11700*/  LEA.HI.X.SX32 R5, R12, R2.reuse, 0x2, P3 ;  /* 0x000000020c057211 */ /* 0x080fe200018f16ff */
[----:B-----5:R-:W-:Y:S01]  /*11710*/  VIADD R8, R0, 0x78 ;  /* 0x0000007800087836 */ /* 0x020fe20000000000 */
[----:B-1----:R-:W-:Y:S01]  /*11720*/  ISETP.LT.AND P3, PT, R7, UR4, !P0 ;  /* 0x0000000407007c0c */ /* 0x002fe2000c761270 */
[----:B------:R-:W1:Y:S01]  /*11730*/  LDCU UR4, c[0x0][0x39c] ;  /* 0x00007380ff0477ac */ /* 0x000e620008000800 */
[C---:B------:R-:W-:Y:S01]  /*11740*/  LEA.HI.X.SX32 R7, R13.reuse, R2, 0x2, P6 ;  /* 0x000000020d077211 */ /* 0x040fe200030f16ff */
[----:B------:R-:W-:Y:S01]  /*11750*/  VIADD R13, R13, UR5 ;  /* 0x000000050d0d7c36 */ /* 0x000fe20008000000 */
[----:B------:R5:W-:Y:S01]  /*11760*/  @P2 STG.E desc[UR24][R4.64], R119 ;  /* 0x0000007704002986 */ /* 0x000be2000c101918 */
[----:B----4-:R-:W-:Y:S01]  /*11770*/  ISETP.LT.AND P2, PT, R8, UR7, !P0 ;  /* 0x0000000708007c0c */ /* 0x010fe2000c741270 */
[----:B---3--:R-:W-:Y:S01]  /*11780*/  VIADD R11, R0, 0x79 ;  /* 0x00000079000b7836 */ /* 0x008fe20000000000 */
[----:B------:R-:W3:Y:S01]  /*11790*/  LDCU UR7, c[0x0][0x39c] ;  /* 0x00007380ff0777ac */ /* 0x000ee20008000800 */
[----:B------:R4:W-:Y:S01]  /*117a0*/  @P1 STG.E desc[UR24][R6.64], R120 ;  /* 0x0000007806001986 */ /* 0x0009e2000c101918 */
[C---:B------:R-:W-:Y:S01]  /*117b0*/  LEA R8, P1, R13.reuse, R3, 0x2 ;  /* 0x000000030d087211 */ /* 0x040fe200078210ff */
[----:B------:R-:W-:-:S03]  /*117c0*/  VIADD R10, R13, UR5 ;  /* 0x000000050d0a7c36 */ /* 0x000fc60008000000 */
[-C--:B------:R-:W-:Y:S02]  /*117d0*/  LEA.HI.X.SX32 R9, R13, R2.reuse, 0x2, P1 ;  /* 0x000000020d097211 */ /* 0x080fe400008f16ff */
[----:B--2---:R-:W-:Y:S01]  /*117e0*/  ISETP.LT.AND P1, PT, R11, UR6, !P0 ;  /* 0x000000060b007c0c */ /* 0x004fe2000c721270 */
[----:B------:R-:W2:Y:S01]  /*117f0*/  LDCU UR6, c[0x0][0x39c] ;  /* 0x00007380ff0677ac */ /* 0x000ea20008000800 */
[----:B-----5:R-:W-:Y:S01]  /*11800*/  VIADD R5, R0, 0x7a ;  /* 0x0000007a00057836 */ /* 0x020fe20000000000 */
[CC--:B------:R-:W-:Y:S01]  /*11810*/  LEA R4, P6, R10.reuse, R3.reuse, 0x2 ;  /* 0x000000030a047211 */ /* 0x0c0fe200078c10ff */
[----:B------:R5:W-:Y:S01]  /*11820*/  @P5 STG.E desc[UR24][R8.64], R121 ;  /* 0x0000007908005986 */ /* 0x000be2000c101918 */
[C---:B----4-:R-:W-:Y:S02]  /*11830*/  VIADD R7, R10.reuse, UR5 ;  /* 0x000000050a077c36 */ /* 0x050fe40008000000 */
[----:B-1----:R-:W-:Y:S01]  /*11840*/  ISETP.LT.AND P5, PT, R5, UR4, !P0 ;  /* 0x0000000405007c0c */ /* 0x002fe2000c7a1270 */
[----:B------:R-:W1:Y:S01]  /*11850*/  LDCU UR4, c[0x0][0x39c] ;  /* 0x00007380ff0477ac */ /* 0x000e620008000800 */
[----:B------:R-:W-:Y:S01]  /*11860*/  LEA.HI.X.SX32 R5, R10, R2, 0x2, P6 ;  /* 0x000000020a057211 */ /* 0x000fe200030f16ff */
[----:B------:R-:W-:Y:S01]  /*11870*/  VIADD R11, R0, 0x7b ;  /* 0x0000007b000b7836 */ /* 0x000fe20000000000 */
[C---:B------:R-:W-:Y:S01]  /*11880*/  LEA R6, P6, R7.reuse, R3, 0x2 ;  /* 0x0000000307067211 */ /* 0x040fe200078c10ff */
[----:B------:R-:W-:-:S02]  /*11890*/  VIADD R10, R7, UR5 ;  /* 0x00000005070a7c36 */ /* 0x000fc40008000000 */
[----:B------:R4:W-:Y:S01]  /*118a0*/  @P4 STG.E desc[UR24][R4.64], R122 ;  /* 0x0000007a04004986 */ /* 0x0009e2000c101918 */
[-C--:B------:R-:W-:Y:S01]  /*118b0*/  LEA.HI.X.SX32 R7, R7, R2.reuse, 0x2, P6 ;  /* 0x0000000207077211 */ /* 0x080fe200030f16ff */
[----:B-----5:R-:W-:Y:S01]  /*118c0*/  VIADD R9, R0, 0x7c ;  /* 0x0000007c00097836 */ /* 0x020fe20000000000 */
[----:B---3--:R-:W-:Y:S01]  /*118d0*/  ISETP.LT.AND P4, PT, R11, UR7, !P0 ;  /* 0x000000070b007c0c */ /* 0x008fe2000c781270 */
[C---:B------:R-:W-:Y:S01]  /*118e0*/  VIADD R11, R10.reuse, UR5 ;  /* 0x000000050a0b7c36 */ /* 0x040fe20008000000 */
[CC--:B------:R-:W-:Y:S01]  /*118f0*/  LEA R8, P6, R10.reuse, R3.reuse, 0x2 ;  /* 0x000000030a087211 */ /* 0x0c0fe200078c10ff */
[----:B------:R3:W-:Y:S01]  /*11900*/  @P3 STG.E desc[UR24][R6.64], R123 ;  /* 0x0000007b06003986 */ /* 0x0007e2000c101918 */
[----:B--2---:R-:W-:Y:S01]  /*11910*/  ISETP.LT.AND P3, PT, R9, UR6, !P0 ;  /* 0x0000000609007c0c */ /* 0x004fe2000c761270 */
[C---:B------:R-:W-:Y:S01]  /*11920*/  VIADD R12, R11.reuse, UR5 ;  /* 0x000000050b0c7c36 */ /* 0x040fe20008000000 */
[----:B------:R-:W-:Y:S01]  /*11930*/  LEA.HI.X.SX32 R9, R10, R2, 0x2, P6 ;  /* 0x000000020a097211 */ /* 0x000fe200030f16ff */
[----:B------:R-:W2:Y:S01]  /*11940*/  LDCU UR6, c[0x0][0x39c] ;  /* 0x00007380ff0677ac */ /* 0x000ea20008000800 */
[----:B------:R-:W-:Y:S01]  /*11950*/  LEA R10, P6, R11, R3, 0x2 ;  /* 0x000000030b0a7211 */ /* 0x000fe200078c10ff */
[----:B----4-:R-:W-:-:S02]  /*11960*/  VIADD R4, R0, 0x7d ;  /* 0x0000007d00047836 */ /* 0x010fc40000000000 */
[----:B------:R-:W-:Y:S01]  /*11970*/  VIADD R13, R12, UR5 ;  /* 0x000000050c0d7c36 */ /* 0x000fe20008000000 */
[----:B------:R4:W-:Y:S01]  /*11980*/  @P2 STG.E desc[UR24][R8.64], R124 ;  /* 0x0000007c08002986 */ /* 0x0009e2000c101918 */
[----:B------:R-:W-:Y:S01]  /*11990*/  LEA.HI.X.SX32 R11, R11, R2, 0x2, P6 ;  /* 0x000000020b0b7211 */ /* 0x000fe200030f16ff */
[----:B------:R-:W-:Y:S01]  /*119a0*/  VIADD R0, R0, 0x7f ;  /* 0x0000007f00007836 */ /* 0x000fe20000000000 */
[----:B-1----:R-:W-:Y:S01]  /*119b0*/  ISETP.LT.AND P2, PT, R4, UR4, !P0 ;  /* 0x0000000404007c0c */ /* 0x002fe2000c741270 */
[C---:B------:R-:W-:Y:S01]  /*119c0*/  VIADD R14, R13.reuse, UR5 ;  /* 0x000000050d0e7c36 */ /* 0x040fe20008000000 */
[----:B------:R-:W1:Y:S01]  /*119d0*/  LDCU UR4, c[0x0][0x39c] ;  /* 0x00007380ff0477ac */ /* 0x000e620008000800 */
[----:B------:R5:W-:Y:S01]  /*119e0*/  @P1 STG.E desc[UR24][R10.64], R125 ;  /* 0x0000007d0a001986 */ /* 0x000be2000c101918 */
[-C--:B---3--:R-:W-:Y:S01]  /*119f0*/  LEA R6, P6, R13, R3.reuse, 0x2 ;  /* 0x000000030d067211 */ /* 0x088fe200078c10ff */
[----:B------:R-:W-:Y:S01]  /*11a00*/  VIADD R15, R14, UR5 ;  /* 0x000000050e0f7c36 */ /* 0x000fe20008000000 */
[----:B------:R-:W-:-:S02]  /*11a10*/  LEA R4, P1, R12, R3, 0x2 ;  /* 0x000000030c047211 */ /* 0x000fc400078210ff */
[-C--:B------:R-:W-:Y:S01]  /*11a20*/  LEA.HI.X.SX32 R7, R13, R2.reuse, 0x2, P6 ;  /* 0x000000020d077211 */ /* 0x080fe200030f16ff */
[C---:B------:R-:W-:Y:S01]  /*11a30*/  VIADD R16, R15.reuse, UR5 ;  /* 0x000000050f107c36 */ /* 0x040fe20008000000 */
[-C--:B------:R-:W-:Y:S02]  /*11a40*/  LEA.HI.X.SX32 R5, R12, R2.reuse, 0x2, P1 ;  /* 0x000000020c057211 */ /* 0x080fe400008f16ff */
[-C--:B----4-:R-:W-:Y:S01]  /*11a50*/  LEA R8, P6, R14, R3.reuse, 0x2 ;  /* 0x000000030e087211 */ /* 0x090fe200078c10ff */
[----:B------:R-:W-:Y:S01]  /*11a60*/  VIADD R17, R16, UR5 ;  /* 0x0000000510117c36 */ /* 0x000fe20008000000 */
[-C--:B------:R-:W-:Y:S01]  /*11a70*/  LEA R12, P1, R15, R3.reuse, 0x2 ;  /* 0x000000030f0c7211 */ /* 0x080fe200078210ff */
[----:B------:R3:W-:Y:S01]  /*11a80*/  @P5 STG.E desc[UR24][R4.64], R126 ;  /* 0x0000007e04005986 */ /* 0x0007e2000c101918 */
[-C--:B------:R-:W-:Y:S02]  /*11a90*/  LEA.HI.X.SX32 R9, R14, R2.reuse, 0x2, P6 ;  /* 0x000000020e097211 */ /* 0x080fe400030f16ff */
[----:B------:R-:W-:Y:S01]  /*11aa0*/  LEA R14, P6, R17, R3, 0x2 ;  /* 0x00000003110e7211 */ /* 0x000fe200078c10ff */
[----:B------:R3:W-:Y:S01]  /*11ab0*/  @P4 STG.E desc[UR24][R6.64], R127 ;  /* 0x0000007f06004986 */ /* 0x0007e2000c101918 */
[----:B------:R-:W-:-:S02]  /*11ac0*/  LEA.HI.X.SX32 R13, R15, R2, 0x2, P1 ;  /* 0x000000020f0d7211 */ /* 0x000fc400008f16ff */
[----:B--2---:R-:W-:Y:S01]  /*11ad0*/  ISETP.LT.AND P1, PT, R18, UR6, !P0 ;  /* 0x0000000612007c0c */ /* 0x004fe2000c721270 */
[----:B------:R3:W-:Y:S01]  /*11ae0*/  @P3 STG.E desc[UR24][R8.64], R128 ;  /* 0x0000008008003986 */ /* 0x0007e2000c101918 */
[----:B-1----:R-:W-:Y:S02]  /*11af0*/  ISETP.LT.AND P0, PT, R0, UR4, !P0 ;  /* 0x0000000400007c0c */ /* 0x002fe4000c701270 */
[----:B------:R-:W-:Y:S01]  /*11b00*/  LEA.HI.X.SX32 R15, R17, R2, 0x2, P6 ;  /* 0x00000002110f7211 */ /* 0x000fe200030f16ff */
[----:B------:R3:W-:Y:S01]  /*11b10*/  @P2 STG.E desc[UR24][R12.64], R129 ;  /* 0x000000810c002986 */ /* 0x0007e2000c101918 */
[----:B-----5:R-:W-:-:S04]  /*11b20*/  LEA R10, P6, R16, R3, 0x2 ;  /* 0x00000003100a7211 */ /* 0x020fc800078c10ff */
[----:B------:R-:W-:-:S05]  /*11b30*/  LEA.HI.X.SX32 R11, R16, R2, 0x2, P6 ;  /* 0x00000002100b7211 */ /* 0x000fca00030f16ff */
[----:B------:R3:W-:Y:S04]  /*11b40*/  @P1 STG.E desc[UR24][R10.64], R130 ;  /* 0x000000820a001986 */ /* 0x0007e8000c101918 */
[----:B------:R3:W-:Y:S01]  /*11b50*/  @P0 STG.E desc[UR24][R14.64], R131 ;  /* 0x000000830e000986 */ /* 0x0007e2000c101918 */
[----:B------:R-:W-:Y:S06]  /*11b60*/  BAR.SYNC.DEFER_BLOCKING 0x0 ;  /* 0x0000000000007b1d */ /* 0x000fec0000010000 */
[----:B------:R-:W-:Y:S05]  /*11b70*/  BRA.U UP0, `(.L_x_14) ;  /* 0x0000000100a07547 */ /* 0x000fea000b800000 */
[----:B------:R-:W1:Y:S01]  /*11b80*/  S2UR UR5, SR_CgaCtaId ;  /* 0x00000000000579c3 */ /* 0x000e620000008800 */
[----:B------:R-:W-:Y:S01]  /*11b90*/  NOP ;  /* 0x0000000000007918 */ /* 0x000fe20000000000 */
[----:B------:R-:W-:Y:S01]  /*11ba0*/  UMOV UR4, 0x50 ;  /* 0x0000005000047882 */ /* 0x000fe20000000000 */
[----:B------:R-:W-:Y:S02]  /*11bb0*/  IMAD.U32 R0, RZ, RZ, UR10 ;  /* 0x0000000aff007e24 */ /* 0x000fe4000f8e00ff */
[----:B------:R-:W-:Y:S02]  /*11bc0*/  IMAD.MOV.U32 R3, RZ, RZ, 0xffff ;  /* 0x0000ffffff037424 */ /* 0x000fe400078e00ff */
[----:B---3--:R-:W-:Y:S01]  /*11bd0*/  IMAD.MOV.U32 R7, RZ, RZ, 0x1 ;  /* 0x00000001ff077424 */ /* 0x008fe200078e00ff */
[----:B------:R-:W-:-:S04]  /*11be0*/  LOP3.LUT R0, R0, 0xffff, RZ, 0xc0, !PT ;  /* 0x0000ffff00007812 */ /* 0x000fc800078ec0ff */
[----:B------:R-:W-:-:S05]  /*11bf0*/  SHF.R.U32.HI R0, RZ, 0x5, R0 ;  /* 0x00000005ff007819 */ /* 0x000fca0000011600 */
[----:B------:R-:W-:Y:S01]  /*11c00*/  VIADD R2, R0, 0x10 ;  /* 0x0000001000027836 */ /* 0x000fe20000000000 */
[----:B------:R-:W-:Y:S01]  /*11c10*/  SHF.L.U32 R0, R3, R0, RZ ;  /* 0x0000000003007219 */ /* 0x000fe200000006ff */
[----:B-1----:R-:W-:-:S03]  /*11c20*/  ULEA UR6, UR5, UR4, 0x18 ;  /* 0x0000000405067291 */ /* 0x002fc6000f8ec0ff */
[----:B------:R-:W-:-:S04]  /*11c30*/  SHF.L.U32 R3, R7, R2, RZ ;  /* 0x0000000207037219 */ /* 0x000fc800000006ff */
[----:B------:R-:W-:Y:S02]  /*11c40*/  LOP3.LUT R0, R3, R0, RZ, 0xfc, !PT ;  /* 0x0000000003007212 */ /* 0x000fe400078efcff */
[----:B------:R-:W1:Y:S02]  /*11c50*/  LDS R5, [UR6] ;  /* 0x00000006ff057984 */ /* 0x000e640008000800 */
[C---:B------:R-:W-:Y:S02]  /*11c60*/  LOP3.LUT R2, R0.reuse, 0xffff, RZ, 0xc0, !PT ;  /* 0x0000ffff00027812 */ /* 0x040fe400078ec0ff */
[----:B-1----:R-:W-:-:S04]  /*11c70*/  LOP3.LUT R3, R0, 0xffff, R5, 0x80, !PT ;  /* 0x0000ffff00037812 */ /* 0x002fc800078e8005 */
[----:B------:R-:W-:-:S13]  /*11c80*/  ISETP.NE.AND P0, PT, R3, R2, PT ;  /* 0x000000020300720c */ /* 0x000fda0003f05270 */
[----:B------:R-:W-:Y:S05]  /*11c90*/  @P0 BRA `(.L_x_15) ;  /* 0x0000000000500947 */ /* 0x000fea0003800000 */
[----:B------:R-:W-:Y:S02]  /*11ca0*/  SHF.R.U32.HI R5, RZ, 0x10, R5 ;  /* 0x00000010ff057819 */ /* 0x000fe40000011605 */
[----:B------:R-:W-:-:S04]  /*11cb0*/  SHF.R.U32.HI R2, RZ, 0x10, R0 ;  /* 0x00000010ff027819 */ /* 0x000fc80000011600 */
[----:B------:R-:W-:-:S04]  /*11cc0*/  LOP3.LUT R5, R5, R2, RZ, 0xc0, !PT ;  /* 0x0000000205057212 */ /* 0x000fc800078ec0ff */
[----:B------:R-:W-:-:S13]  /*11cd0*/  ISETP.NE.AND P0, PT, R5, R2, PT ;  /* 0x000000020500720c */ /* 0x000fda0003f05270 */
[----:B------:R-:W-:Y:S05]  /*11ce0*/  @P0 BRA `(.L_x_16) ;  /* 0x0000000000300947 */ /* 0x000fea0003800000 */
[----:B------:R-:W-:Y:S01]  /*11cf0*/  R2UR UR4, R0 ;  /* 0x00000000000472ca */ /* 0x000fe200000e0000 */
[----:B------:R-:W-:Y:S01]  /*11d00*/  VOTEU.ANY UR5, UPT, PT ;  /* 0x0000000000057886 */ /* 0x000fe200038e0100 */
[----:B------:R-:W1:Y:S01]  /*11d10*/  S2R R0, SR_LANEID ;  /* 0x0000000000007919 */ /* 0x000e620000000000 */
[----:B------:R-:W-:-:S10]  /*11d20*/  UFLO.U32 UR5, UR5 ;  /* 0x00000005000572bd */ /* 0x000fd400080e0000 */
[----:B------:R-:W-:-:S06]  /*11d30*/  ULOP3.LUT UR4, URZ, UR4, URZ, 0x33, !UPT ;  /* 0x00000004ff047292 */ /* 0x000fcc000f8e33ff */
[----:B------:R-:W-:-:S04]  /*11d40*/  IMAD.U32 R2, RZ, RZ, UR4 ;  /* 0x00000004ff027e24 */ /* 0x000fc8000f8e00ff */
[----:B------:R-:W2:Y:S02]  /*11d50*/  REDUX UR7, R2 ;  /* 0x00000000020773c4 */ /* 0x000ea40000000000 */
[----:B------:R4:W-:Y:S01]  /*11d60*/  UTCATOMSWS.AND URZ, UR4 ;  /* 0x0000000400ff79e3 */ /* 0x0009e20008000000 */
[----:B-1----:R-:W-:Y:S01]  /*11d70*/  ISETP.EQ.U32.AND P0, PT, R0, UR5, PT ;  /* 0x0000000500007c0c */ /* 0x002fe2000bf02070 */
[----:B--2---:R-:W-:-:S12]  /*11d80*/  IMAD.U32 R0, RZ, RZ, UR7 ;  /* 0x00000007ff007e24 */ /* 0x004fd8000f8e00ff */
[----:B------:R4:W-:Y:S01]  /*11d90*/  @P0 ATOMS.AND RZ, [UR6], R0 ;  /* 0x00000000ffff098c */ /* 0x0009e2000a800006 */
[----:B------:R-:W-:Y:S05]  /*11da0*/  BRA `(.L_x_14) ;  /* 0x0000000000147947 */ /* 0x000fea0003800000 */
.L_x_16:
[----:B------:R-:W-:-:S07]  /*11db0*/  MOV R2, 0x11dd0 ;  /* 0x00011dd000027802 */ /* 0x000fce0000000f00 */
[----:B------:R-:W-:Y:S05]  /*11dc0*/  CALL.REL.NOINC `($__internal_0_$__cuda_sm10x_tcgen05_guardrail_trap_col_being_dealloced_not_returned_by_alloc) ;  /* 0x00000000002c7944 */ /* 0x000fea0003c00000 */
[----:B------:R-:W-:Y:S05]  /*11dd0*/  BRA `(.L_x_14) ;  /* 0x0000000000087947 */ /* 0x000fea0003800000 */
.L_x_15:
[----:B------:R-:W-:-:S07]  /*11de0*/  MOV R2, 0x11e00 ;  /* 0x00011e0000027802 */ /* 0x000fce0000000f00 */
[----:B------:R-:W-:Y:S05]  /*11df0*/  CALL.REL.NOINC `($__internal_2_$__cuda_sm10x_tcgen05_guardrail_trap_unallocated_columns_being_dealloced) ;  /* 0x0000000000387944 */ /* 0x000fea0003c00000 */
.L_x_14:
[----:B------:R-:W-:Y:S01]  /*11e00*/  NOP ;  /* 0x0000000000007918 */ /* 0x000fe20000000000 */
[----:B----4-:R-:W-:Y:S05]  /*11e10*/  EXIT ;  /* 0x000000000000794d */ /* 0x010fea0003800000 */
.L_x_9:
[----:B------:R-:W1:Y:S02]  /*11e20*/  SYNCS.PHASECHK.TRANS64.TRYWAIT P1, [UR4], R4 ;  /* 0x00000004ff0075a7 */ /* 0x000e640008021104 */
[----:B-1----:R-:W-:Y:S05]  /*11e30*/  @!P1 BRA `(.L_x_9) ;  /* 0xfffffffc00f89947 */ /* 0x002fea000383ffff */
[----:B------:R-:W-:Y:S05]  /*11e40*/  BRA `(.L_x_17) ;  /* 0xffffff9400e47947 */ /* 0x000fea000383ffff */
.L_x_13:
[----:B------:R-:W1:Y:S02]  /*11e50*/  SYNCS.PHASECHK.TRANS64.TRYWAIT P3, [UR4], R9 ;  /* 0x00000009ff0075a7 */ /* 0x000e640008061104 */
[----:B-1----:R-:W-:Y:S05]  /*11e60*/  @!P3 BRA `(.L_x_13) ;  /* 0xfffffffc00f8b947 */ /* 0x002fea000383ffff */
[----:B------:R-:W-:Y:S05]  /*11e70*/  BRA `(.L_x_12) ;  /* 0xffffffc4009c7947 */ /* 0x000fea000383ffff */
        .weak           $__internal_0_$__cuda_sm10x_tcgen05_guardrail_trap_col_being_dealloced_not_returned_by_alloc
        .type           $__internal_0_$__cuda_sm10x_tcgen05_guardrail_trap_col_being_dealloced_not_returned_by_alloc,@function
        .size           $__internal_0_$__cuda_sm10x_tcgen05_guardrail_trap_col_being_dealloced_not_returned_by_alloc,($__internal_1_$__cuda_sm10x_tcgen05_guardrail_trap_phase_invalid_during_alloc - $__internal_0_$__cuda_sm10x_tcgen05_guardrail_trap_col_being_dealloced_not_returned_by_alloc)
$__internal_0_$__cuda_sm10x_tcgen05_guardrail_trap_col_being_dealloced_not_returned_by_alloc:
[----:B------:R-:W-:Y:S05]  /*11e80*/  BPT.TRAP 0x1 ;  /* 0x000000040000795c */ /* 0x000fea0000300000 */
[----:B------:R-:W-:-:S04]  /*11e90*/  IMAD.MOV.U32 R3, RZ, RZ, 0x0 ;  /* 0x00000000ff037424 */ /* 0x000fc800078e00ff */
[----:B------:R-:W-:Y:S05]  /*11ea0*/  RET.REL.NODEC R2 `(matmul_kernel) ;  /* 0xfffffee002547950 */ /* 0x000fea0003c3ffff */
        .weak           $__internal_1_$__cuda_sm10x_tcgen05_guardrail_trap_phase_invalid_during_alloc
        .type           $__internal_1_$__cuda_sm10x_tcgen05_guardrail_trap_phase_invalid_during_alloc,@function
        .size           $__internal_1_$__cuda_sm10x_tcgen05_guardrail_trap_phase_invalid_during_alloc,($__internal_2_$__cuda_sm10x_tcgen05_guardrail_trap_unallocated_columns_being_dealloced - $__internal_1_$__cuda_sm10x_tcgen05_guardrail_trap_phase_invalid_during_alloc)
$__internal_1_$__cuda_sm10x_tcgen05_guardrail_trap_phase_invalid_during_alloc:
[----:B------:R-:W-:Y:S05]  /*11eb0*/  BPT.TRAP 0x1 ;  /* 0x000000040000795c */ /* 0x000fea0000300000 */
[----:B------:R-:W-:-:S04]  /*11ec0*/  IMAD.MOV.U32 R3, RZ, RZ, 0x0 ;  /* 0x00000000ff037424 */ /* 0x000fc800078e00ff */
[----:B------:R-:W-:Y:S05]  /*11ed0*/  RET.REL.NODEC R2 `(matmul_kernel) ;  /* 0xfffffee002487950 */ /* 0x000fea0003c3ffff */
        .weak           $__internal_2_$__cuda_sm10x_tcgen05_guardrail_trap_unallocated_columns_being_dealloced
        .type           $__internal_2_$__cuda_sm10x_tcgen05_guardrail_trap_unallocated_columns_being_dealloced,@function
        .size           $__internal_2_$__cuda_sm10x_tcgen05_guardrail_trap_unallocated_columns_being_dealloced,(.L_x_21 - $__internal_2_$__cuda_sm10x_tcgen05_guardrail_trap_unallocated_columns_being_dealloced)
$__internal_2_$__cuda_sm10x_tcgen05_guardrail_trap_unallocated_columns_being_dealloced:
[----:B------:R-:W-:Y:S05]  /*11ee0*/  BPT.TRAP 0x1 ;  /* 0x000000040000795c */ /* 0x000fea0000300000 */
[----:B------:R-:W-:-:S04]  /*11ef0*/  IMAD.MOV.U32 R3, RZ, RZ, 0x0 ;  /* 0x00000000ff037424 */ /* 0x000fc800078e00ff */
[----:B------:R-:W-:Y:S05]  /*11f00*/  RET.REL.NODEC R2 `(matmul_kernel) ;  /* 0xfffffee0023c7950 */ /* 0x000fea0003c3ffff */
.L_x_18:
[----:B------:R-:W-:-:S00]  /*11f10*/  BRA `(.L_x_18) ;  /* 0xfffffffc00fc7947 */ /* 0x000fc0000383ffff */
[----:B------:R-:W-:-:S00]  /*11f20*/  NOP ;  /* 0x0000000000007918 */ /* 0x000fc00000000000 */
        /* <DEDUP_REMOVED lines=13> */
.L_x_21:


//--------------------- .nv.shared.matmul_kernel  --------------------------
	.section	.nv.shared.matmul_kernel,"aw",@nobits
	.sectionflags	@""
	.align	16
	.zero		1024


//--------------------- .nv.shared.reserved.0     --------------------------
	.section	.nv.shared.reserved.0,"aw",@nobits
	.align	8
	.weak		__nv_reservedSMEM_offset_0_alias
	.size		__nv_reservedSMEM_offset_0_alias, 0, 64
	.other		__nv_reservedSMEM_offset_0_alias,@"STO_CUDA_RESERVED_SHARED STV_DEFAULT"
__nv_reservedSMEM_offset_0_alias:
	.zero		0
.nv.shared.reserved.0:
	.zero		64
	.weak		__nv_reservedSMEM_allocation_phase
	.type		__nv_reservedSMEM_allocation_phase,@object
	.size		__nv_reservedSMEM_allocation_phase,(.L_0 - __nv_reservedSMEM_allocation_phase)
__nv_reservedSMEM_allocation_phase:
	.zero		1
.L_0:
	.zero		7
	.weak		__nv_reservedSMEM_devtool_atexit_pc
	.type		__nv_reservedSMEM_devtool_atexit_pc,@object
	.size		__nv_reservedSMEM_devtool_atexit_pc,(__nv_reservedSMEM_allocation_mask - __nv_reservedSMEM_devtool_atexit_pc)
__nv_reservedSMEM_devtool_atexit_pc:
	.zero		8
	.weak		__nv_reservedSMEM_allocation_mask
	.type		__nv_reservedSMEM_allocation_mask,@object
	.size		__nv_reservedSMEM_allocation_mask,(.L_2 - __nv_reservedSMEM_allocation_mask)
__nv_reservedSMEM_allocation_mask:
	.zero		4
.L_2:


//--------------------- .nv.constant0.matmul_kernel --------------------------
	.section	.nv.constant0.matmul_kernel,"a",@progbits
	.sectionflags	@""
	.align	4
.nv.constant0.matmul_kernel:
	.zero		976


//--------------------- SYMBOLS --------------------------

	.type		.nv.reservedSmem.offset0,@object
	.size		.nv.reservedSmem.offset0,0x4
	.type		.nv.reservedSmem.cap,@object
	.size		.nv.reservedSmem.cap,0x4
